	.target	sm_90a

	.elftype	@"ET_EXEC"


//--------------------- .note.nv.tkinfo           --------------------------
	.section	.note.nv.tkinfo,"",@"SHT_NOTE"
	.sectionflags	@"SHF_NOTE_NV_TKINFO"
	.tkinfo
        /*0018*/ 	.word	0x00000002
        /*0030*/ 	.string	""
        /*0030*/ 	.string	"ptxas"
        /*0030*/ 	.string	"Cuda compilation tools, release 13.0, V13.0.88"
        /*0030*/ 	.string	"Build cuda_13.0.r13.0/compiler.36424714_0"
        /*0030*/ 	.string	"-v  -suppress-debug-info  -lineinfo  -arch sm_90a "



//--------------------- .note.nv.cuinfo           --------------------------
	.section	.note.nv.cuinfo,"",@"SHT_NOTE"
	.sectionflags	@"SHF_NOTE_NV_CUINFO"
        /*0018*/ 	.short	0x0002
        /*001a*/ 	.short	0x005a
        /*001c*/ 	.short	0x0082
	.zero		2


//--------------------- .nv.info                  --------------------------
	.section	.nv.info,"",@"SHT_CUDA_INFO"
	.align	4


	//----- nvinfo : EIATTR_REGCOUNT
	.align		4
        /*0000*/ 	.byte	0x04, 0x2f
        /*0002*/ 	.short	(.L_1 - .L_0)
	.align		4
.L_0:
        /*0004*/ 	.word	index@(matmul_kernel)
        /*0008*/ 	.word	0x000000ff


	//----- nvinfo : EIATTR_FRAME_SIZE
	.align		4
.L_1:
        /*000c*/ 	.byte	0x04, 0x11
        /*000e*/ 	.short	(.L_3 - .L_2)
	.align		4
.L_2:
        /*0010*/ 	.word	index@(matmul_kernel)
        /*0014*/ 	.word	0x00006090


	//----- nvinfo : EIATTR_MIN_STACK_SIZE
	.align		4
.L_3:
        /*0018*/ 	.byte	0x04, 0x12
        /*001a*/ 	.short	(.L_5 - .L_4)
	.align		4
.L_4:
        /*001c*/ 	.word	index@(matmul_kernel)
        /*0020*/ 	.word	0x00006090
.L_5:


//--------------------- .nv.compat                --------------------------
	.section	.nv.compat,"",@"SHT_CUDA_COMPAT_INFO"
	.align	4
        /*0000*/ 	.byte	0x02, 0x09, 0x01, 0x00, 0x02, 0x02, 0x04, 0x00, 0x02, 0x05, 0x05, 0x00, 0x03, 0x07, 0x01, 0x01
        /*0010*/ 	.byte	0x02, 0x03, 0x00, 0x00, 0x02, 0x06, 0x01, 0x00, 0x04, 0x0b, 0x08, 0x00, 0x00, 0x00, 0x00, 0x00
        /*0020*/ 	.byte	0x00, 0x00, 0x00, 0x00


//--------------------- .nv.info.matmul_kernel    --------------------------
	.section	.nv.info.matmul_kernel,"",@"SHT_CUDA_INFO"
	.sectionflags	@""
	.align	4


	//----- nvinfo : EIATTR_CUDA_API_VERSION
	.align		4
        /*0000*/ 	.byte	0x04, 0x37
        /*0002*/ 	.short	(.L_7 - .L_6)
.L_6:
        /*0004*/ 	.word	0x00000082


	//----- nvinfo : EIATTR_KPARAM_INFO
	.align		4
.L_7:
        /*0008*/ 	.byte	0x04, 0x17
        /*000a*/ 	.short	(.L_9 - .L_8)
.L_8:
        /*000c*/ 	.word	0x00000000
        /*0010*/ 	.short	0x000d
        /*0012*/ 	.short	0x0048
        /*0014*/ 	.byte	0x00, 0xf4, 0x21, 0x00


	//----- nvinfo : EIATTR_KPARAM_INFO
	.align		4
.L_9:
        /*0018*/ 	.byte	0x04, 0x17
        /*001a*/ 	.short	(.L_11 - .L_10)
.L_10:
        /*001c*/ 	.word	0x00000000
        /*0020*/ 	.short	0x000c
        /*0022*/ 	.short	0x0040
        /*0024*/ 	.byte	0x00, 0xf4, 0x21, 0x00


	//----- nvinfo : EIATTR_KPARAM_INFO
	.align		4
.L_11:
        /*0028*/ 	.byte	0x04, 0x17
        /*002a*/ 	.short	(.L_13 - .L_12)
.L_12:
        /*002c*/ 	.word	0x00000000
        /*0030*/ 	.short	0x000b
        /*0032*/ 	.short	0x0038
        /*0034*/ 	.byte	0x00, 0xf0, 0x11, 0x00


	//----- nvinfo : EIATTR_KPARAM_INFO
	.align		4
.L_13:
        /*0038*/ 	.byte	0x04, 0x17
        /*003a*/ 	.short	(.L_15 - .L_14)
.L_14:
        /*003c*/ 	.word	0x00000000
        /*0040*/ 	.short	0x000a
        /*0042*/ 	.short	0x0034
        /*0044*/ 	.byte	0x00, 0xf0, 0x11, 0x00


	//----- nvinfo : EIATTR_KPARAM_INFO
	.align		4
.L_15:
        /*0048*/ 	.byte	0x04, 0x17
        /*004a*/ 	.short	(.L_17 - .L_16)
.L_16:
        /*004c*/ 	.word	0x00000000
        /*0050*/ 	.short	0x0009
        /*0052*/ 	.short	0x0030
        /*0054*/ 	.byte	0x00, 0xf0, 0x11, 0x00


	//----- nvinfo : EIATTR_KPARAM_INFO
	.align		4
.L_17:
        /*0058*/ 	.byte	0x04, 0x17
        /*005a*/ 	.short	(.L_19 - .L_18)
.L_18:
        /*005c*/ 	.word	0x00000000
        /*0060*/ 	.short	0x0008
        /*0062*/ 	.short	0x002c
        /*0064*/ 	.byte	0x00, 0xf0, 0x11, 0x00


	//----- nvinfo : EIATTR_KPARAM_INFO
	.align		4
.L_19:
        /*0068*/ 	.byte	0x04, 0x17
        /*006a*/ 	.short	(.L_21 - .L_20)
.L_20:
        /*006c*/ 	.word	0x00000000
        /*0070*/ 	.short	0x0007
        /*0072*/ 	.short	0x0028
        /*0074*/ 	.byte	0x00, 0xf0, 0x11, 0x00


	//----- nvinfo : EIATTR_KPARAM_INFO
	.align		4
.L_21:
        /*0078*/ 	.byte	0x04, 0x17
        /*007a*/ 	.short	(.L_23 - .L_22)
.L_22:
        /*007c*/ 	.word	0x00000000
        /*0080*/ 	.short	0x0006
        /*0082*/ 	.short	0x0024
        /*0084*/ 	.byte	0x00, 0xf0, 0x11, 0x00


	//----- nvinfo : EIATTR_KPARAM_INFO
	.align		4
.L_23:
        /*0088*/ 	.byte	0x04, 0x17
        /*008a*/ 	.short	(.L_25 - .L_24)
.L_24:
        /*008c*/ 	.word	0x00000000
        /*0090*/ 	.short	0x0005
        /*0092*/ 	.short	0x0020
        /*0094*/ 	.byte	0x00, 0xf0, 0x11, 0x00


	//----- nvinfo : EIATTR_KPARAM_INFO
	.align		4
.L_25:
        /*0098*/ 	.byte	0x04, 0x17
        /*009a*/ 	.short	(.L_27 - .L_26)
.L_26:
        /*009c*/ 	.word	0x00000000
        /*00a0*/ 	.short	0x0004
        /*00a2*/ 	.short	0x001c
        /*00a4*/ 	.byte	0x00, 0xf0, 0x11, 0x00


	//----- nvinfo : EIATTR_KPARAM_INFO
	.align		4
.L_27:
        /*00a8*/ 	.byte	0x04, 0x17
        /*00aa*/ 	.short	(.L_29 - .L_28)
.L_28:
        /*00ac*/ 	.word	0x00000000
        /*00b0*/ 	.short	0x0003
        /*00b2*/ 	.short	0x0018
        /*00b4*/ 	.byte	0x00, 0xf0, 0x11, 0x00


	//----- nvinfo : EIATTR_KPARAM_INFO
	.align		4
.L_29:
        /*00b8*/ 	.byte	0x04, 0x17
        /*00ba*/ 	.short	(.L_31 - .L_30)
.L_30:
        /*00bc*/ 	.word	0x00000000
        /*00c0*/ 	.short	0x0002
        /*00c2*/ 	.short	0x0010
        /*00c4*/ 	.byte	0x00, 0xf4, 0x21, 0x00


	//----- nvinfo : EIATTR_KPARAM_INFO
	.align		4
.L_31:
        /*00c8*/ 	.byte	0x04, 0x17
        /*00ca*/ 	.short	(.L_33 - .L_32)
.L_32:
        /*00cc*/ 	.word	0x00000000
        /*00d0*/ 	.short	0x0001
        /*00d2*/ 	.short	0x0008
        /*00d4*/ 	.byte	0x00, 0xf4, 0x21, 0x00


	//----- nvinfo : EIATTR_KPARAM_INFO
	.align		4
.L_33:
        /*00d8*/ 	.byte	0x04, 0x17
        /*00da*/ 	.short	(.L_35 - .L_34)
.L_34:
        /*00dc*/ 	.word	0x00000000
        /*00e0*/ 	.short	0x0000
        /*00e2*/ 	.short	0x0000
        /*00e4*/ 	.byte	0x00, 0xf4, 0x21, 0x00


	//----- nvinfo : EIATTR_SPARSE_MMA_MASK
	.align		4
.L_35:
        /*00e8*/ 	.byte	0x03, 0x50
        /*00ea*/ 	.short	0x0000


	//----- nvinfo : EIATTR_MAXREG_COUNT
	.align		4
        /*00ec*/ 	.byte	0x03, 0x1b
        /*00ee*/ 	.short	0x00ff


	//----- nvinfo : EIATTR_NUM_BARRIERS
	.align		4
        /*00f0*/ 	.byte	0x02, 0x4c
        /*00f2*/ 	.byte	0x01
	.zero		1


	//----- nvinfo : EIATTR_ANNOTATIONS
	.align		4
        /*00f4*/ 	.byte	0x04, 0x55
        /*00f6*/ 	.short	(.L_37 - .L_36)


	//   ....[0]....
.L_36:
        /*00f8*/ 	.word	0x00000001
        /*00fc*/ 	.byte	0x70, 0x05, 0x00, 0x00, 0x01, 0x00, 0x00, 0x00, 0xb0, 0x05, 0x00, 0x00, 0x01, 0x00, 0x00, 0x00
        /* <DEDUP_REMOVED lines=2745> */
        /*ac9c*/ 	.byte	0x10, 0xab, 0x02, 0x00


	//----- nvinfo : EIATTR_MERCURY_ISA_VERSION
	.align		4
.L_37:
        /*aca0*/ 	.byte	0x03, 0x5f
        /*aca2*/ 	.short	0x0101


	//----- nvinfo : EIATTR_EXIT_INSTR_OFFSETS
	.align		4
        /*aca4*/ 	.byte	0x04, 0x1c
        /*aca6*/ 	.short	(.L_39 - .L_38)


	//   ....[0]....
.L_38:
        /*aca8*/ 	.word	0x00102ef0


	//   ....[1]....
        /*acac*/ 	.word	0x00102f20


	//----- nvinfo : EIATTR_REQNTID
	.align		4
.L_39:
        /*acb0*/ 	.byte	0x04, 0x10
        /*acb2*/ 	.short	(.L_41 - .L_40)
.L_40:
        /*acb4*/ 	.word	0x00000080
        /*acb8*/ 	.word	0x00000001
        /*acbc*/ 	.word	0x00000001


	//----- nvinfo : EIATTR_CBANK_PARAM_SIZE
	.align		4
.L_41:
        /*acc0*/ 	.byte	0x03, 0x19
        /*acc2*/ 	.short	0x0050


	//----- nvinfo : EIATTR_PARAM_CBANK
	.align		4
        /*acc4*/ 	.byte	0x04, 0x0a
        /*acc6*/ 	.short	(.L_43 - .L_42)
	.align		4
.L_42:
        /*acc8*/ 	.word	index@(.nv.constant0.matmul_kernel)
        /*accc*/ 	.short	0x0210
        /*acce*/ 	.short	0x0050


	//----- nvinfo : EIATTR_SW_WAR
	.align		4
.L_43:
        /*acd0*/ 	.byte	0x04, 0x36
        /*acd2*/ 	.short	(.L_45 - .L_44)
.L_44:
        /*acd4*/ 	.word	0x00000008
.L_45:


//--------------------- .nv.callgraph             --------------------------
	.section	.nv.callgraph,"",@"SHT_CUDA_CALLGRAPH"
	.align	4
	.sectionentsize	8
	.align		4
        /*0000*/ 	.word	0x00000000
	.align		4
        /*0004*/ 	.word	0xffffffff
	.align		4
        /*0008*/ 	.word	0x00000000
	.align		4
        /*000c*/ 	.word	0xfffffffe
	.align		4
        /*0010*/ 	.word	0x00000000
	.align		4
        /*0014*/ 	.word	0xfffffffd
	.align		4
        /*0018*/ 	.word	0x00000000
	.align		4
        /*001c*/ 	.word	0xfffffffc


//--------------------- .text.matmul_kernel       --------------------------
	.section	.text.matmul_kernel,"ax",@progbits
	.align	128
        .global         matmul_kernel
        .type           matmul_kernel,@function
        .size           matmul_kernel,(.L_x_4 - matmul_kernel)
        .other          matmul_kernel,@"STO_CUDA_ENTRY STV_DEFAULT"
matmul_kernel:
.text.matmul_kernel:
[----:B------:R-:W0:Y:S08]  /*0000*/  LDC R1, c[0x0][0x28] ;  /* 0x00000a00ff017b82 */ /* 0x000e300000000800 */
[----:B------:R-:W1:Y:S01]  /*0010*/  LDC.64 R4, c[0x0][0x228] ;  /* 0x00008a00ff047b82 */ /* 0x000e620000000a00 */
[----:B------:R-:W2:Y:S01]  /*0020*/  S2R R7, SR_CTAID.X ;  /* 0x0000000000077919 */ /* 0x000ea20000002500 */
[----:B------:R-:W-:Y:S01]  /*0030*/  UMOV UR4, 0x400 ;  /* 0x0000040000047882 */ /* 0x000fe20000000000 */
[----:B------:R-:W-:Y:S01]  /*0040*/  ULDC.64 UR10, c[0x0][0x208] ;  /* 0x00008200000a7ab9 */ /* 0x000fe20000000a00 */
[----:B0-----:R-:W-:Y:S01]  /*0050*/  VIADD R1, R1, 0xffff9f70 ;  /* 0xffff9f7001017836 */ /* 0x001fe20000000000 */
[----:B------:R-:W0:Y:S03]  /*0060*/  S2R R21, SR_TID.X ;  /* 0x0000000000157919 */ /* 0x000e260000002100 */
[----:B------:R-:W3:Y:S01]  /*0070*/  S2UR UR5, SR_CgaCtaId ;  /* 0x00000000000579c3 */ /* 0x000ee20000008800 */
[----:B-1----:R-:W-:-:S05]  /*0080*/  VIADD R0, R5, 0x1ff ;  /* 0x000001ff05007836 */ /* 0x002fca0000000000 */
[----:B------:R-:W-:Y:S01]  /*0090*/  SHF.R.S32.HI R3, RZ, 0x1f, R0 ;  /* 0x0000001fff037819 */ /* 0x000fe20000011400 */
[----:B---3--:R-:W-:-:S03]  /*00a0*/  ULEA UR4, UR5, UR4, 0x18 ;  /* 0x0000000405047291 */ /* 0x008fc6000f8ec03f */
[----:B------:R-:W-:Y:S02]  /*00b0*/  LEA.HI R3, R3, R0, RZ, 0x9 ;  /* 0x0000000003037211 */ /* 0x000fe400078f48ff */
[----:B--2---:R-:W-:Y:S02]  /*00c0*/  IABS R10, R7 ;  /* 0x00000007000a7213 */ /* 0x004fe40000000000 */
[----:B------:R-:W-:Y:S02]  /*00d0*/  SHF.R.S32.HI R3, RZ, 0x9, R3 ;  /* 0x00000009ff037819 */ /* 0x000fe40000011403 */
[----:B0-----:R-:W-:-:S03]  /*00e0*/  LOP3.LUT R152, R21, 0x7f, RZ, 0xc0, !PT ;  /* 0x0000007f15987812 */ /* 0x001fc600078ec0ff */
[----:B------:R-:W-:-:S05]  /*00f0*/  IMAD.SHL.U32 R6, R3, 0x8, RZ ;  /* 0x0000000803067824 */ /* 0x000fca00078e00ff */
[-C--:B------:R-:W-:Y:S02]  /*0100*/  IABS R9, R6.reuse ;  /* 0x0000000600097213 */ /* 0x080fe40000000000 */
[----:B------:R-:W-:Y:S02]  /*0110*/  IABS R12, R6 ;  /* 0x00000006000c7213 */ /* 0x000fe40000000000 */
[----:B------:R-:W0:Y:S08]  /*0120*/  I2F.RP R0, R9 ;  /* 0x0000000900007306 */ /* 0x000e300000209400 */
[----:B0-----:R-:W0:Y:S02]  /*0130*/  MUFU.RCP R0, R0 ;  /* 0x0000000000007308 */ /* 0x001e240000001000 */
[----:B0-----:R-:W-:-:S02]  /*0140*/  VIADD R2, R0, 0xffffffe ;  /* 0x0ffffffe00027836 */ /* 0x001fc40000000000 */
[----:B------:R-:W-:-:S04]  /*0150*/  IMAD.MOV R0, RZ, RZ, -R12 ;  /* 0x000000ffff007224 */ /* 0x000fc800078e0a0c */
[----:B------:R0:W1:Y:S02]  /*0160*/  F2I.FTZ.U32.TRUNC.NTZ R3, R2 ;  /* 0x0000000200037305 */ /* 0x000064000021f000 */
[----:B0-----:R-:W-:Y:S02]  /*0170*/  IMAD.MOV.U32 R2, RZ, RZ, RZ ;  /* 0x000000ffff027224 */ /* 0x001fe400078e00ff */
[----:B-1----:R-:W-:-:S04]  /*0180*/  IMAD.MOV R8, RZ, RZ, -R3 ;  /* 0x000000ffff087224 */ /* 0x002fc800078e0a03 */
[----:B------:R-:W-:Y:S02]  /*0190*/  IMAD R11, R8, R9, RZ ;  /* 0x00000009080b7224 */ /* 0x000fe400078e02ff */
[----:B------:R-:W-:Y:S02]  /*01a0*/  IMAD.MOV.U32 R8, RZ, RZ, R10 ;  /* 0x000000ffff087224 */ /* 0x000fe400078e000a */
[----:B------:R-:W-:-:S06]  /*01b0*/  IMAD.HI.U32 R3, R3, R11, R2 ;  /* 0x0000000b03037227 */ /* 0x000fcc00078e0002 */
[----:B------:R-:W-:-:S04]  /*01c0*/  IMAD.HI.U32 R3, R3, R8, RZ ;  /* 0x0000000803037227 */ /* 0x000fc800078e00ff */
[----:B------:R-:W-:-:S05]  /*01d0*/  IMAD R0, R3, R0, R8 ;  /* 0x0000000003007224 */ /* 0x000fca00078e0208 */
[----:B------:R-:W-:-:S13]  /*01e0*/  ISETP.GT.U32.AND P1, PT, R9, R0, PT ;  /* 0x000000000900720c */ /* 0x000fda0003f24070 */
[----:B------:R-:W-:Y:S02]  /*01f0*/  @!P1 IMAD.IADD R0, R0, 0x1, -R9 ;  /* 0x0000000100009824 */ /* 0x000fe400078e0a09 */
[----:B------:R-:W-:Y:S01]  /*0200*/  @!P1 VIADD R3, R3, 0x1 ;  /* 0x0000000103039836 */ /* 0x000fe20000000000 */
[----:B------:R-:W-:Y:S02]  /*0210*/  ISETP.NE.AND P1, PT, R6, RZ, PT ;  /* 0x000000ff0600720c */ /* 0x000fe40003f25270 */
[----:B------:R-:W-:Y:S02]  /*0220*/  ISETP.GE.U32.AND P0, PT, R0, R9, PT ;  /* 0x000000090000720c */ /* 0x000fe40003f06070 */
[----:B------:R-:W-:-:S04]  /*0230*/  LOP3.LUT R0, R7, R6, RZ, 0x3c, !PT ;  /* 0x0000000607007212 */ /* 0x000fc800078e3cff */
[----:B------:R-:W-:Y:S01]  /*0240*/  ISETP.GE.AND P2, PT, R0, RZ, PT ;  /* 0x000000ff0000720c */ /* 0x000fe20003f46270 */
[----:B------:R-:W-:-:S06]  /*0250*/  VIADD R0, R4, 0x1ff ;  /* 0x000001ff04007836 */ /* 0x000fcc0000000000 */
[----:B------:R-:W-:-:S04]  /*0260*/  @P0 VIADD R3, R3, 0x1 ;  /* 0x0000000103030836 */ /* 0x000fc80000000000 */
[----:B------:R-:W-:Y:S01]  /*0270*/  IMAD.MOV.U32 R2, RZ, RZ, R3 ;  /* 0x000000ffff027224 */ /* 0x000fe200078e0003 */
[----:B------:R-:W-:-:S03]  /*0280*/  SHF.R.S32.HI R3, RZ, 0x1f, R0 ;  /* 0x0000001fff037819 */ /* 0x000fc60000011400 */
[----:B------:R-:W-:Y:S01]  /*0290*/  @!P2 IMAD.MOV R2, RZ, RZ, -R2 ;  /* 0x000000ffff02a224 */ /* 0x000fe200078e0a02 */
[----:B------:R-:W-:Y:S02]  /*02a0*/  @!P1 LOP3.LUT R2, RZ, R6, RZ, 0x33, !PT ;  /* 0x00000006ff029212 */ /* 0x000fe400078e33ff */
[----:B------:R-:W-:-:S03]  /*02b0*/  LEA.HI R3, R3, R0, RZ, 0x9 ;  /* 0x0000000003037211 */ /* 0x000fc600078f48ff */
[----:B------:R-:W-:Y:S02]  /*02c0*/  IMAD.SHL.U32 R8, R2, 0x8, RZ ;  /* 0x0000000802087824 */ /* 0x000fe400078e00ff */
[----:B------:R-:W-:-:S03]  /*02d0*/  IMAD.MOV R2, RZ, RZ, -R2 ;  /* 0x000000ffff027224 */ /* 0x000fc600078e0a02 */
[----:B------:R-:W-:Y:S01]  /*02e0*/  LEA.HI.SX32 R3, R3, -R8, 0x17 ;  /* 0x8000000803037211 */ /* 0x000fe200078fbaff */
[----:B------:R-:W-:-:S03]  /*02f0*/  IMAD R10, R6, R2, R7 ;  /* 0x00000002060a7224 */ /* 0x000fc600078e0207 */
[----:B------:R-:W-:-:S04]  /*0300*/  VIMNMX R13, R3, 0x8, PT ;  /* 0x00000008030d7848 */ /* 0x000fc80003fe0100 */
[-C--:B------:R-:W-:Y:S02]  /*0310*/  IABS R9, R13.reuse ;  /* 0x0000000d00097213 */ /* 0x080fe40000000000 */
[----:B------:R-:W-:Y:S02]  /*0320*/  IABS R6, R13 ;  /* 0x0000000d00067213 */ /* 0x000fe40000000000 */
[----:B------:R-:W0:Y:S08]  /*0330*/  I2F.RP R0, R9 ;  /* 0x0000000900007306 */ /* 0x000e300000209400 */
[----:B0-----:R-:W0:Y:S02]  /*0340*/  MUFU.RCP R0, R0 ;  /* 0x0000000000007308 */ /* 0x001e240000001000 */
[----:B0-----:R-:W-:-:S02]  /*0350*/  VIADD R3, R0, 0xffffffe ;  /* 0x0ffffffe00037836 */ /* 0x001fc40000000000 */
[----:B------:R-:W-:Y:S02]  /*0360*/  IMAD.MOV R0, RZ, RZ, -R6 ;  /* 0x000000ffff007224 */ /* 0x000fe400078e0a06 */
[----:B------:R-:W0:Y:S02]  /*0370*/  LDC R6, c[0x0][0x230] ;  /* 0x00008c00ff067b82 */ /* 0x000e240000000800 */
[----:B------:R-:W1:Y:S02]  /*0380*/  F2I.FTZ.U32.TRUNC.NTZ R3, R3 ;  /* 0x0000000300037305 */ /* 0x000e64000021f000 */
[----:B-1----:R-:W-:-:S04]  /*0390*/  IMAD.MOV R11, RZ, RZ, -R3 ;  /* 0x000000ffff0b7224 */ /* 0x002fc800078e0a03 */
[----:B------:R-:W-:Y:S01]  /*03a0*/  IMAD.MOV.U32 R2, RZ, RZ, R11 ;  /* 0x000000ffff027224 */ /* 0x000fe200078e000b */
[----:B------:R-:W-:Y:S01]  /*03b0*/  IABS R11, R10 ;  /* 0x0000000a000b7213 */ /* 0x000fe20000000000 */
[----:B0-----:R-:W-:Y:S02]  /*03c0*/  VIADD R6, R6, 0x3f ;  /* 0x0000003f06067836 */ /* 0x001fe40000000000 */
[----:B------:R-:W-:Y:S02]  /*03d0*/  IMAD R7, R2, R9, RZ ;  /* 0x0000000902077224 */ /* 0x000fe400078e02ff */
[----:B------:R-:W-:-:S04]  /*03e0*/  IMAD.MOV.U32 R2, RZ, RZ, RZ ;  /* 0x000000ffff027224 */ /* 0x000fc800078e00ff */
        /* <DEDUP_REMOVED lines=9> */
[----:B------:R-:W-:-:S07]  /*0480*/  ISETP.GE.AND P2, PT, R0, RZ, PT ;  /* 0x000000ff0000720c */ /* 0x000fce0003f46270 */
[----:B------:R-:W-:Y:S01]  /*0490*/  @P0 VIADD R2, R2, 0x1 ;  /* 0x0000000102020836 */ /* 0x000fe20000000000 */
[----:B------:R-:W-:-:S05]  /*04a0*/  ISETP.GT.AND P0, PT, R6, 0x3f, PT ;  /* 0x0000003f0600780c */ /* 0x000fca0003f04270 */
[----:B------:R-:W-:Y:S01]  /*04b0*/  @!P2 IMAD.MOV R2, RZ, RZ, -R2 ;  /* 0x000000ffff02a224 */ /* 0x000fe200078e0a02 */
[----:B------:R-:W-:-:S05]  /*04c0*/  @!P1 LOP3.LUT R2, RZ, R13, RZ, 0x33, !PT ;  /* 0x0000000dff029212 */ /* 0x000fca00078e33ff */
[----:B------:R-:W-:-:S04]  /*04d0*/  IMAD.MOV R0, RZ, RZ, -R2 ;  /* 0x000000ffff007224 */ /* 0x000fc800078e0a02 */
[----:B------:R-:W-:-:S04]  /*04e0*/  IMAD R0, R13, R0, R10 ;  /* 0x000000000d007224 */ /* 0x000fc800078e020a */
[----:B------:R-:W-:Y:S02]  /*04f0*/  IMAD.IADD R9, R8, 0x1, R0 ;  /* 0x0000000108097824 */ /* 0x000fe400078e0200 */
[----:B------:R-:W-:Y:S02]  /*0500*/  IMAD.SHL.U32 R8, R2, 0x200, RZ ;  /* 0x0000020002087824 */ /* 0x000fe400078e00ff */
[----:B------:R-:W-:-:S04]  /*0510*/  IMAD R9, R9, 0x200, R152 ;  /* 0x0000020009097824 */ /* 0x000fc800078e0298 */
[C---:B------:R-:W-:Y:S02]  /*0520*/  VIADD R12, R9.reuse, 0x80 ;  /* 0x00000080090c7836 */ /* 0x040fe40000000000 */
[C---:B------:R-:W-:Y:S02]  /*0530*/  VIADD R11, R9.reuse, 0x100 ;  /* 0x00000100090b7836 */ /* 0x040fe40000000000 */
[----:B------:R-:W-:Y:S01]  /*0540*/  VIADD R10, R9, 0x180 ;  /* 0x00000180090a7836 */ /* 0x000fe20000000000 */
[----:B------:R-:W-:Y:S06]  /*0550*/  @P0 BRA `(.L_x_0) ;  /* 0x0000007c000c0947 */ /* 0x000fec0003800000 */
[----:B------:R-:W-:Y:S01]  /*0560*/  IMAD.SHL.U32 R0, R21, 0x8, RZ ;  /* 0x0000000815007824 */ /* 0x000fe200078e00ff */
[----:B------:R1:W-:Y:S01]  /*0570*/  STL [R1+0x1c00], RZ ;  /* 0x001c00ff01007387 */ /* 0x0003e20000100800 */
[----:B------:R-:W-:Y:S02]  /*0580*/  CS2R R24, SRZ ;  /* 0x0000000000187805 */ /* 0x000fe4000001ff00 */
[----:B------:R-:W-:Y:S02]  /*0590*/  CS2R R26, SRZ ;  /* 0x00000000001a7805 */ /* 0x000fe4000001ff00 */
[----:B------:R-:W-:Y:S01]  /*05a0*/  CS2R R28, SRZ ;  /* 0x00000000001c7805 */ /* 0x000fe2000001ff00 */
[----:B------:R1:W-:Y:S01]  /*05b0*/  STL [R1+0x4628], R0 ;  /* 0x0046280001007387 */ /* 0x0003e20000100800 */
[----:B------:R-:W-:Y:S02]  /*05c0*/  CS2R R30, SRZ ;  /* 0x00000000001e7805 */ /* 0x000fe4000001ff00 */
[----:B------:R-:W-:-:S02]  /*05d0*/  CS2R R32, SRZ ;  /* 0x0000000000207805 */ /* 0x000fc4000001ff00 */
[----:B------:R-:W-:Y:S01]  /*05e0*/  CS2R R34, SRZ ;  /* 0x0000000000227805 */ /* 0x000fe2000001ff00 */
[----:B------:R1:W-:Y:S01]  /*05f0*/  STL [R1+0x1c04], RZ ;  /* 0x001c04ff01007387 */ /* 0x0003e20000100800 */
[----:B------:R-:W-:Y:S02]  /*0600*/  CS2R R36, SRZ ;  /* 0x0000000000247805 */ /* 0x000fe4000001ff00 */
[----:B------:R-:W-:Y:S02]  /*0610*/  CS2R R38, SRZ ;  /* 0x0000000000267805 */ /* 0x000fe4000001ff00 */
[----:B------:R-:W-:Y:S01]  /*0620*/  CS2R R40, SRZ ;  /* 0x0000000000287805 */ /* 0x000fe2000001ff00 */
[----:B------:R1:W-:Y:S01]  /*0630*/  STL [R1+0x1c08], RZ ;  /* 0x001c08ff01007387 */ /* 0x0003e20000100800 */
        /* <DEDUP_REMOVED lines=72> */
[----:B------:R-:W-:-:S03]  /*0ac0*/  CS2R R150, SRZ ;  /* 0x0000000000967805 */ /* 0x000fc6000001ff00 */
[----:B------:R1:W-:Y:S04]  /*0ad0*/  STL [R1+0x1c54], RZ ;  /* 0x001c54ff01007387 */ /* 0x0003e80000100800 */
        /* <DEDUP_REMOVED lines=1770> */
[----:B------:R1:W-:Y:S04]  /*7980*/  STL [R1], RZ ;  /* 0x000000ff01007387 */ /* 0x0003e80000100800 */
        /* <DEDUP_REMOVED lines=126> */
[----:B------:R1:W-:Y:S01]  /*8170*/  STL [R1+0x1fc], RZ ;  /* 0x0001fcff01007387 */ /* 0x0003e20000100800 */
[----:B------:R-:W-:Y:S05]  /*8180*/  BRA `(.L_x_1) ;  /* 0x0000048000507947 */ /* 0x000fea0003800000 */
.L_x_0:
[----:B------:R-:W-:Y:S01]  /*8190*/  IABS R18, R4 ;  /* 0x0000000400127213 */ /* 0x000fe20000000000 */
[----:B------:R-:W-:Y:S01]  /*81a0*/  STL [R1+0x521c], R5 ;  /* 0x00521c0501007387 */ /* 0x000fe20000100800 */
[----:B------:R-:W-:Y:S01]  /*81b0*/  IABS R0, R5 ;  /* 0x0000000500007213 */ /* 0x000fe20000000000 */
[----:B------:R-:W-:Y:S01]  /*81c0*/  ULDC UR5, c[0x0][0x23c] ;  /* 0x00008f0000057ab9 */ /* 0x000fe20000000800 */
[----:B------:R-:W0:Y:S01]  /*81d0*/  I2F.RP R7, R18 ;  /* 0x0000001200077306 */ /* 0x000e220000209400 */
[----:B------:R-:W-:Y:S01]  /*81e0*/  IABS R16, R9 ;  /* 0x0000000900107213 */ /* 0x000fe20000000000 */
[----:B------:R-:W-:Y:S01]  /*81f0*/  ULDC.64 UR6, c[0x0][0x218] ;  /* 0x0000860000067ab9 */ /* 0x000fe20000000a00 */
[----:B------:R-:W-:Y:S01]  /*8200*/  IABS R17, R12 ;  /* 0x0000000c00117213 */ /* 0x000fe20000000000 */
[----:B------:R-:W-:Y:S01]  /*8210*/  ULDC UR8, c[0x0][0x234] ;  /* 0x00008d0000087ab9 */ /* 0x000fe20000000800 */
[----:B------:R-:W-:Y:S01]  /*8220*/  IABS R19, R11 ;  /* 0x0000000b00137213 */ /* 0x000fe20000000000 */
[----:B------:R-:W-:Y:S01]  /*8230*/  ULDC UR17, c[0x0][0x238] ;  /* 0x00008e0000117ab9 */ /* 0x000fe20000000800 */
[----:B------:R-:W-:Y:S01]  /*8240*/  IABS R20, R10 ;  /* 0x0000000a00147213 */ /* 0x000fe20000000000 */
[----:B------:R-:W1:Y:S01]  /*8250*/  I2F.RP R13, R0 ;  /* 0x00000000000d7306 */ /* 0x000e620000209400 */
[----:B------:R-:W-:Y:S01]  /*8260*/  ULDC UR25, c[0x0][0x238] ;  /* 0x00008e0000197ab9 */ /* 0x000fe20000000800 */
[----:B------:R-:W-:Y:S01]  /*8270*/  ULDC UR42, c[0x0][0x238] ;  /* 0x00008e00002a7ab9 */ /* 0x000fe20000000800 */
[----:B------:R-:W-:Y:S01]  /*8280*/  ULDC UR39, c[0x0][0x238] ;  /* 0x00008e0000277ab9 */ /* 0x000fe20000000800 */
[----:B------:R-:W-:Y:S01]  /*8290*/  ULDC UR31, c[0x0][0x238] ;  /* 0x00008e00001f7ab9 */ /* 0x000fe20000000800 */
[----:B------:R-:W-:Y:S01]  /*82a0*/  ULDC UR35, c[0x0][0x238] ;  /* 0x00008e0000237ab9 */ /* 0x000fe20000000800 */
[----:B------:R-:W-:Y:S01]  /*82b0*/  ULDC UR12, c[0x0][0x238] ;  /* 0x00008e00000c7ab9 */ /* 0x000fe20000000800 */
[----:B------:R-:W-:Y:S01]  /*82c0*/  ULDC UR14, c[0x0][0x238] ;  /* 0x00008e00000e7ab9 */ /* 0x000fe20000000800 */
[----:B0-----:R-:W0:Y:S01]  /*82d0*/  MUFU.RCP R7, R7 ;  /* 0x0000000700077308 */ /* 0x001e220000001000 */
[----:B------:R-:W-:Y:S01]  /*82e0*/  ULDC UR59, c[0x0][0x238] ;  /* 0x00008e00003b7ab9 */ /* 0x000fe20000000800 */
[----:B------:R-:W-:Y:S01]  /*82f0*/  ULDC UR57, c[0x0][0x238] ;  /* 0x00008e0000397ab9 */ /* 0x000fe20000000800 */
[----:B------:R-:W-:Y:S01]  /*8300*/  ULDC UR55, c[0x0][0x238] ;  /* 0x00008e0000377ab9 */ /* 0x000fe20000000800 */
[----:B------:R-:W-:Y:S01]  /*8310*/  ULDC UR53, c[0x0][0x238] ;  /* 0x00008e0000357ab9 */ /* 0x000fe20000000800 */
[----:B------:R-:W-:Y:S01]  /*8320*/  ULDC UR51, c[0x0][0x238] ;  /* 0x00008e0000337ab9 */ /* 0x000fe20000000800 */
[----:B------:R-:W-:Y:S01]  /*8330*/  ULDC UR49, c[0x0][0x238] ;  /* 0x00008e0000317ab9 */ /* 0x000fe20000000800 */
[----:B------:R-:W-:Y:S01]  /*8340*/  ULDC UR47, c[0x0][0x238] ;  /* 0x00008e00002f7ab9 */ /* 0x000fe20000000800 */
[----:B-1----:R-:W1:Y:S01]  /*8350*/  MUFU.RCP R13, R13 ;  /* 0x0000000d000d7308 */ /* 0x002e620000001000 */
[----:B------:R-:W-:Y:S01]  /*8360*/  ULDC UR44, c[0x0][0x238] ;  /* 0x00008e00002c7ab9 */ /* 0x000fe20000000800 */
[----:B------:R-:W-:Y:S01]  /*8370*/  ULDC UR16, c[0x0][0x238] ;  /* 0x00008e0000107ab9 */ /* 0x000fe20000000800 */
[----:B------:R-:W-:Y:S01]  /*8380*/  ULDC UR20, c[0x0][0x238] ;  /* 0x00008e0000147ab9 */ /* 0x000fe20000000800 */
[----:B------:R-:W-:Y:S01]  /*8390*/  ULDC UR24, c[0x0][0x238] ;  /* 0x00008e0000187ab9 */ /* 0x000fe20000000800 */
[----:B------:R-:W-:Y:S01]  /*83a0*/  ULDC UR28, c[0x0][0x238] ;  /* 0x00008e00001c7ab9 */ /* 0x000fe20000000800 */
[----:B------:R-:W-:Y:S01]  /*83b0*/  ULDC UR43, c[0x0][0x238] ;  /* 0x00008e00002b7ab9 */ /* 0x000fe20000000800 */
[----:B------:R-:W-:Y:S01]  /*83c0*/  ULDC UR41, c[0x0][0x238] ;  /* 0x00008e0000297ab9 */ /* 0x000fe20000000800 */
[----:B------:R-:W-:Y:S01]  /*83d0*/  ULDC UR38, c[0x0][0x238] ;  /* 0x00008e0000267ab9 */ /* 0x000fe20000000800 */
[----:B0-----:R-:W-:Y:S01]  /*83e0*/  VIADD R2, R7, 0xffffffe ;  /* 0x0ffffffe07027836 */ /* 0x001fe20000000000 */
[----:B------:R-:W-:Y:S01]  /*83f0*/  SHF.R.S32.HI R7, RZ, 0x1f, R6 ;  /* 0x0000001fff077819 */ /* 0x000fe20000011406 */
[----:B------:R-:W-:Y:S01]  /*8400*/  ULDC UR37, c[0x0][0x238] ;  /* 0x00008e0000257ab9 */ /* 0x000fe20000000800 */
[----:B------:R-:W-:Y:S01]  /*8410*/  ULDC UR22, c[0x0][0x238] ;  /* 0x00008e0000167ab9 */ /* 0x000fe20000000800 */
[----:B------:R0:W2:Y:S01]  /*8420*/  F2I.FTZ.U32.TRUNC.NTZ R3, R2 ;  /* 0x0000000200037305 */ /* 0x0000a2000021f000 */
[----:B------:R-:W-:Y:S01]  /*8430*/  ULDC UR23, c[0x0][0x238] ;  /* 0x00008e0000177ab9 */ /* 0x000fe20000000800 */
[----:B------:R-:W-:Y:S01]  /*8440*/  ULDC UR26, c[0x0][0x238] ;  /* 0x00008e00001a7ab9 */ /* 0x000fe20000000800 */
[----:B------:R-:W-:Y:S01]  /*8450*/  ULDC UR27, c[0x0][0x238] ;  /* 0x00008e00001b7ab9 */ /* 0x000fe20000000800 */
[----:B-1----:R-:W-:Y:S01]  /*8460*/  VIADD R14, R13, 0xffffffe ;  /* 0x0ffffffe0d0e7836 */ /* 0x002fe20000000000 */
[----:B------:R-:W-:Y:S01]  /*8470*/  ULDC UR30, c[0x0][0x238] ;  /* 0x00008e00001e7ab9 */ /* 0x000fe20000000800 */
[----:B------:R-:W-:Y:S01]  /*8480*/  ULDC UR19, c[0x0][0x238] ;  /* 0x00008e0000137ab9 */ /* 0x000fe20000000800 */
[----:B------:R-:W-:Y:S01]  /*8490*/  ULDC UR18, c[0x0][0x238] ;  /* 0x00008e0000127ab9 */ /* 0x000fe20000000800 */
[----:B0-----:R-:W-:-:S02]  /*84a0*/  IMAD.MOV.U32 R2, RZ, RZ, RZ ;  /* 0x000000ffff027224 */ /* 0x001fc400078e00ff */
[----:B--2---:R-:W-:-:S04]  /*84b0*/  IMAD.MOV R15, RZ, RZ, -R3 ;  /* 0x000000ffff0f7224 */ /* 0x004fc800078e0a03 */
[----:B------:R-:W-:-:S04]  /*84c0*/  IMAD R15, R15, R18, RZ ;  /* 0x000000120f0f7224 */ /* 0x000fc800078e02ff */
[----:B------:R-:W-:Y:S01]  /*84d0*/  IMAD.HI.U32 R3, R3, R15, R2 ;  /* 0x0000000f03037227 */ /* 0x000fe200078e0002 */
[----:B------:R-:W-:Y:S01]  /*84e0*/  LEA.HI R2, R7, R6, RZ, 0x6 ;  /* 0x0000000607027211 */ /* 0x000fe200078f30ff */
[----:B------:R0:W1:Y:S04]  /*84f0*/  F2I.FTZ.U32.TRUNC.NTZ R15, R14 ;  /* 0x0000000e000f7305 */ /* 0x000068000021f000 */
[----:B------:R2:W-:Y:S01]  /*8500*/  STL [R1+0x1c0], R2 ;  /* 0x0001c00201007387 */ /* 0x0005e20000100800 */
[----:B------:R-:W-:-:S03]  /*8510*/  IMAD.HI.U32 R6, R3, R17, RZ ;  /* 0x0000001103067227 */ /* 0x000fc600078e00ff */
[----:B------:R-:W-:Y:S01]  /*8520*/  STL [R1+0x51d0], R8 ;  /* 0x0051d00801007387 */ /* 0x000fe20000100800 */
[----:B------:R-:W-:-:S03]  /*8530*/  IMAD.MOV R6, RZ, RZ, -R6 ;  /* 0x000000ffff067224 */ /* 0x000fc600078e0a06 */
[----:B------:R3:W-:Y:S01]  /*8540*/  STL [R1+0x51d4], R9 ;  /* 0x0051d40901007387 */ /* 0x0007e20000100800 */
[C---:B------:R-:W-:Y:S01]  /*8550*/  IMAD R13, R18.reuse, R6, R17 ;  /* 0x00000006120d7224 */ /* 0x040fe200078e0211 */
[----:B------:R-:W-:Y:S01]  /*8560*/  LEA.HI R6, R21, R8, RZ, 0x1a ;  /* 0x0000000815067211 */ /* 0x000fe200078fd0ff */
[C---:B--2---:R-:W-:Y:S01]  /*8570*/  IMAD.HI.U32 R2, R3.reuse, R16, RZ ;  /* 0x0000001003027227 */ /* 0x044fe200078e00ff */
[----:B------:R-:W-:Y:S02]  /*8580*/  STL [R1+0x51d8], R12 ;  /* 0x0051d80c01007387 */ /* 0x000fe40000100800 */
[----:B------:R-:W-:Y:S01]  /*8590*/  ISETP.GT.U32.AND P2, PT, R18, R13, PT ;  /* 0x0000000d1200720c */ /* 0x000fe20003f44070 */
[----:B------:R-:W-:Y:S01]  /*85a0*/  IMAD.MOV R7, RZ, RZ, -R2 ;  /* 0x000000ffff077224 */ /* 0x000fe200078e0a02 */
[----:B------:R-:W-:Y:S01]  /*85b0*/  STL [R1+0x51dc], R11 ;  /* 0x0051dc0b01007387 */ /* 0x000fe20000100800 */
[----:B------:R-:W-:-:S03]  /*85c0*/  IMAD.HI.U32 R2, R3, R19, RZ ;  /* 0x0000001303027227 */ /* 0x000fc600078e00ff */
[----:B------:R2:W-:Y:S01]  /*85d0*/  STL [R1+0x51e0], R10 ;  /* 0x0051e00a01007387 */ /* 0x0005e20000100800 */
[----:B------:R-:W-:Y:S01]  /*85e0*/  IMAD R7, R18, R7, R16 ;  /* 0x0000000712077224 */ /* 0x000fe200078e0210 */
[----:B------:R-:W-:Y:S01]  /*85f0*/  SHF.R.U32.HI R16, RZ, 0x6, R21 ;  /* 0x00000006ff107819 */ /* 0x000fe20000011615 */
[----:B------:R-:W-:-:S03]  /*8600*/  IMAD.HI.U32 R3, R3, R20, RZ ;  /* 0x0000001403037227 */ /* 0x000fc600078e00ff */
[----:B------:R-:W-:Y:S01]  /*8610*/  ISETP.GT.U32.AND P0, PT, R18, R7, PT ;  /* 0x000000071200720c */ /* 0x000fe20003f04070 */
[----:B------:R-:W-:Y:S01]  /*8620*/  IMAD.MOV R2, RZ, RZ, -R2 ;  /* 0x000000ffff027224 */ /* 0x000fe200078e0a02 */
[----:B------:R-:W-:Y:S01]  /*8630*/  SGXT.U32 R17, R16, 0x1 ;  /* 0x000000011011781a */ /* 0x000fe20000000000 */
[----:B------:R-:W-:Y:S02]  /*8640*/  IMAD.MOV R21, RZ, RZ, -R3 ;  /* 0x000000ffff157224 */ /* 0x000fe400078e0a03 */
[----:B------:R-:W-:Y:S01]  /*8650*/  IMAD R16, R18, R2, R19 ;  /* 0x0000000212107224 */ /* 0x000fe200078e0213 */
[----:B------:R-:W-:Y:S01]  /*8660*/  LOP3.LUT R3, R8, R17, RZ, 0xfc, !PT ;  /* 0x0000001108037212 */ /* 0x000fe200078efcff */
[C---:B------:R-:W-:Y:S02]  /*8670*/  IMAD R17, R18.reuse, R21, R20 ;  /* 0x0000001512117224 */ /* 0x040fe400078e0214 */
[--C-:B------:R-:W-:Y:S01]  /*8680*/  @!P2 IMAD.IADD R13, R13, 0x1, -R18.reuse ;  /* 0x000000010d0da824 */ /* 0x100fe200078e0a12 */
[----:B------:R-:W-:Y:S01]  /*8690*/  ISETP.GT.U32.AND P5, PT, R18, R16, PT ;  /* 0x000000101200720c */ /* 0x000fe20003fa4070 */
[----:B------:R-:W-:Y:S01]  /*86a0*/  VIADD R2, R6, 0x1fe ;  /* 0x000001fe06027836 */ /* 0x000fe20000000000 */
[C---:B------:R-:W-:Y:S01]  /*86b0*/  ISETP.GT.U32.AND P6, PT, R18.reuse, R17, PT ;  /* 0x000000111200720c */ /* 0x040fe20003fc4070 */
[----:B------:R-:W-:Y:S01]  /*86c0*/  @!P0 IMAD.IADD R7, R7, 0x1, -R18 ;  /* 0x0000000107078824 */ /* 0x000fe200078e0a12 */
[----:B0-----:R-:W-:Y:S01]  /*86d0*/  LOP3.LUT R14, R3, 0x1fc, RZ, 0xfc, !PT ;  /* 0x000001fc030e7812 */ /* 0x001fe200078efcff */
[----:B-1----:R-:W-:Y:S01]  /*86e0*/  IMAD.MOV R19, RZ, RZ, -R15 ;  /* 0x000000ffff137224 */ /* 0x002fe200078e0a0f */
[----:B------:R-:W-:Y:S01]  /*86f0*/  ISETP.GT.U32.AND P0, PT, R18, R13, PT ;  /* 0x0000000d1200720c */ /* 0x000fe20003f04070 */
[----:B------:R-:W-:Y:S01]  /*8700*/  VIADD R240, R6, 0x2e ;  /* 0x0000002e06f07836 */ /* 0x000fe20000000000 */
[----:B------:R-:W-:Y:S01]  /*8710*/  ISETP.GT.U32.AND P3, PT, R18, R7, PT ;  /* 0x000000071200720c */ /* 0x000fe20003f64070 */
[----:B------:R-:W-:Y:S01]  /*8720*/  IMAD R19, R19, R0, RZ ;  /* 0x0000000013137224 */ /* 0x000fe200078e02ff */
[----:B------:R-:W-:-:S02]  /*8730*/  ISETP.GE.AND P1, PT, R14, RZ, PT ;  /* 0x000000ff0e00720c */ /* 0x000fc40003f26270 */
[----:B------:R-:W-:Y:S01]  /*8740*/  IABS R21, R14 ;  /* 0x0000000e00157213 */ /* 0x000fe20000000000 */
[----:B------:R-:W-:Y:S01]  /*8750*/  IMAD.MOV.U32 R14, RZ, RZ, RZ ;  /* 0x000000ffff0e7224 */ /* 0x000fe200078e00ff */
[----:B------:R-:W-:Y:S01]  /*8760*/  IABS R20, R2 ;  /* 0x0000000200147213 */ /* 0x000fe20000000000 */
[----:B------:R-:W-:Y:S01]  /*8770*/  @!P5 IMAD.IADD R16, R16, 0x1, -R18 ;  /* 0x000000011010d824 */ /* 0x000fe200078e0a12 */
[----:B------:R-:W-:Y:S01]  /*8780*/  ISETP.GE.AND P4, PT, R2, RZ, PT ;  /* 0x000000ff0200720c */ /* 0x000fe20003f86270 */
[----:B------:R-:W-:Y:S01]  /*8790*/  IMAD.HI.U32 R2, R15, R19, R14 ;  /* 0x000000130f027227 */ /* 0x000fe200078e000e */
[C---:B------:R-:W-:Y:S02]  /*87a0*/  LOP3.LUT R22, R3.reuse, 0x1fa, RZ, 0xfc, !PT ;  /* 0x000001fa03167812 */ /* 0x040fe400078efcff */
[----:B------:R-:W-:Y:S01]  /*87b0*/  ISETP.GT.U32.AND P2, PT, R18, R16, PT ;  /* 0x000000101200720c */ /* 0x000fe20003f44070 */
[----:B------:R-:W-:Y:S01]  /*87c0*/  IMAD.MOV.U32 R19, RZ, RZ, R20 ;  /* 0x000000ffff137224 */ /* 0x000fe200078e0014 */
[----:B------:R-:W-:Y:S01]  /*87d0*/  LOP3.LUT R24, R3, 0x1f8, RZ, 0xfc, !PT ;  /* 0x000001f803187812 */ /* 0x000fe200078efcff */
[----:B------:R-:W-:Y:S01]  /*87e0*/  @!P6 IMAD.IADD R17, R17, 0x1, -R18 ;  /* 0x000000011111e824 */ /* 0x000fe200078e0a12 */
[----:B------:R-:W-:Y:S01]  /*87f0*/  IABS R23, R22 ;  /* 0x0000001600177213 */ /* 0x000fe20000000000 */
[----:B------:R-:W-:Y:S01]  /*8800*/  IMAD.HI.U32 R14, R2, R19, RZ ;  /* 0x00000013020e7227 */ /* 0x000fe200078e00ff */
[----:B------:R-:W-:-:S02]  /*8810*/  IABS R25, R24 ;  /* 0x0000001800197213 */ /* 0x000fc40000000000 */
[----:B------:R-:W-:Y:S01]  /*8820*/  ISETP.GT.U32.AND P5, PT, R18, R17, PT ;  /* 0x000000111200720c */ /* 0x000fe20003fa4070 */
[--C-:B------:R-:W-:Y:S01]  /*8830*/  @!P3 IMAD.IADD R7, R7, 0x1, -R18.reuse ;  /* 0x000000010707b824 */ /* 0x100fe200078e0a12 */
[----:B------:R-:W-:Y:S01]  /*8840*/  ISETP.GE.AND P3, PT, R9, RZ, PT ;  /* 0x000000ff0900720c */ /* 0x000fe20003f66270 */
[----:B------:R-:W-:Y:S01]  /*8850*/  @!P0 IMAD.IADD R13, R13, 0x1, -R18 ;  /* 0x000000010d0d8824 */ /* 0x000fe200078e0a12 */
[----:B------:R-:W-:Y:S01]  /*8860*/  ISETP.GE.AND P0, PT, R11, RZ, PT ;  /* 0x000000ff0b00720c */ /* 0x000fe20003f06270 */
[----:B------:R-:W-:Y:S01]  /*8870*/  IMAD.HI.U32 R15, R2, R21, RZ ;  /* 0x00000015020f7227 */ /* 0x000fe200078e00ff */
[----:B------:R-:W-:Y:S02]  /*8880*/  ISETP.GE.AND P6, PT, R22, RZ, PT ;  /* 0x000000ff1600720c */ /* 0x000fe40003fc6270 */
[----:B------:R-:W-:Y:S01]  /*8890*/  LOP3.LUT R22, R3, 0x1ec, RZ, 0xfc, !PT ;  /* 0x000001ec03167812 */ /* 0x000fe200078efcff */
[----:B------:R-:W-:Y:S02]  /*88a0*/  IMAD.MOV R14, RZ, RZ, -R14 ;  /* 0x000000ffff0e7224 */ /* 0x000fe400078e0a0e */
[----:B------:R-:W-:-:S02]  /*88b0*/  IMAD.MOV R20, RZ, RZ, -R15 ;  /* 0x000000ffff147224 */ /* 0x000fc400078e0a0f */
[C---:B------:R-:W-:Y:S02]  /*88c0*/  IMAD R15, R0.reuse, R14, R19 ;  /* 0x0000000e000f7224 */ /* 0x040fe400078e0213 */
[----:B------:R-:W-:Y:S01]  /*88d0*/  IMAD R19, R0, R20, R21 ;  /* 0x0000001400137224 */ /* 0x000fe200078e0215 */
[----:B------:R-:W-:Y:S01]  /*88e0*/  LOP3.LUT R20, R3, 0x1f2, RZ, 0xfc, !PT ;  /* 0x000001f203147812 */ /* 0x000fe200078efcff */
[--C-:B------:R-:W-:Y:S01]  /*88f0*/  @!P2 IMAD.IADD R16, R16, 0x1, -R18.reuse ;  /* 0x000000011010a824 */ /* 0x100fe200078e0a12 */
[----:B------:R-:W-:Y:S01]  /*8900*/  ISETP.GT.U32.AND P2, PT, R0, R15, PT ;  /* 0x0000000f0000720c */ /* 0x000fe20003f44070 */
[----:B------:R-:W-:Y:S01]  /*8910*/  @!P5 IMAD.IADD R17, R17, 0x1, -R18 ;  /* 0x000000011111d824 */ /* 0x000fe200078e0a12 */
[----:B------:R-:W-:Y:S01]  /*8920*/  ISETP.GE.AND P5, PT, R12, RZ, PT ;  /* 0x000000ff0c00720c */ /* 0x000fe20003fa6270 */
[----:B------:R-:W-:Y:S01]  /*8930*/  @!P3 IMAD.MOV R7, RZ, RZ, -R7 ;  /* 0x000000ffff07b224 */ /* 0x000fe200078e0a07 */
[----:B------:R-:W-:Y:S01]  /*8940*/  ISETP.GE.AND P3, PT, R10, RZ, PT ;  /* 0x000000ff0a00720c */ /* 0x000fe20003f66270 */
[----:B------:R-:W-:Y:S01]  /*8950*/  @!P0 IMAD.MOV R16, RZ, RZ, -R16 ;  /* 0x000000ffff108224 */ /* 0x000fe200078e0a10 */
[----:B------:R-:W-:Y:S01]  /*8960*/  ISETP.GT.U32.AND P0, PT, R0, R19, PT ;  /* 0x000000130000720c */ /* 0x000fe20003f04070 */
[----:B------:R-:W-:-:S04]  /*8970*/  IMAD.HI.U32 R14, R2, R23, RZ ;  /* 0x00000017020e7227 */ /* 0x000fc800078e00ff */
[----:B------:R-:W-:-:S04]  /*8980*/  IMAD.HI.U32 R18, R2, R25, RZ ;  /* 0x0000001902127227 */ /* 0x000fc800078e00ff */
[----:B------:R-:W-:Y:S02]  /*8990*/  IMAD.MOV R14, RZ, RZ, -R14 ;  /* 0x000000ffff0e7224 */ /* 0x000fe400078e0a0e */
[----:B------:R-:W-:Y:S02]  /*89a0*/  IMAD.MOV R18, RZ, RZ, -R18 ;  /* 0x000000ffff127224 */ /* 0x000fe400078e0a12 */
[C---:B------:R-:W-:Y:S02]  /*89b0*/  IMAD R21, R0.reuse, R14, R23 ;  /* 0x0000000e00157224 */ /* 0x040fe400078e0217 */
[----:B------:R-:W-:Y:S01]  /*89c0*/  IMAD R23, R0, R18, R25 ;  /* 0x0000001200177224 */ /* 0x000fe200078e0219 */
[----:B------:R-:W-:Y:S01]  /*89d0*/  LOP3.LUT R18, R3, 0x1f6, RZ, 0xfc, !PT ;  /* 0x000001f603127812 */ /* 0x000fe200078efcff */
[--C-:B------:R-:W-:Y:S01]  /*89e0*/  @!P2 IMAD.IADD R15, R15, 0x1, -R0.reuse ;  /* 0x000000010f0fa824 */ /* 0x100fe200078e0a00 */
[----:B------:R-:W-:Y:S01]  /*89f0*/  IABS R25, R20 ;  /* 0x0000001400197213 */ /* 0x000fe20000000000 */
[----:B------:R-:W-:Y:S01]  /*8a00*/  @!P5 IMAD.MOV R13, RZ, RZ, -R13 ;  /* 0x000000ffff0dd224 */ /* 0x000fe200078e0a0d */
[----:B------:R-:W-:Y:S01]  /*8a10*/  ISETP.NE.AND P5, PT, R4, RZ, PT ;  /* 0x000000ff0400720c */ /* 0x000fe20003fa5270 */
[----:B------:R-:W-:Y:S01]  /*8a20*/  @!P3 IMAD.MOV R17, RZ, RZ, -R17 ;  /* 0x000000ffff11b224 */ /* 0x000fe200078e0a11 */
[----:B------:R-:W-:Y:S01]  /*8a30*/  LOP3.LUT R4, RZ, R4, RZ, 0x33, !PT ;  /* 0x00000004ff047212 */ /* 0x000fe200078e33ff */
[----:B------:R-:W-:Y:S01]  /*8a40*/  @!P0 IMAD.IADD R19, R19, 0x1, -R0 ;  /* 0x0000000113138824 */ /* 0x000fe200078e0a00 */
[----:B------:R-:W-:-:S02]  /*8a50*/  IABS R14, R18 ;  /* 0x00000012000e7213 */ /* 0x000fc40000000000 */
[C---:B------:R-:W-:Y:S02]  /*8a60*/  ISETP.GT.U32.AND P2, PT, R0.reuse, R15, PT ;  /* 0x0000000f0000720c */ /* 0x040fe40003f44070 */
[C---:B------:R-:W-:Y:S02]  /*8a70*/  ISETP.GT.U32.AND P0, PT, R0.reuse, R23, PT ;  /* 0x000000170000720c */ /* 0x040fe40003f04070 */
[----:B------:R-:W-:Y:S02]  /*8a80*/  ISETP.GT.U32.AND P3, PT, R0, R21, PT ;  /* 0x000000150000720c */ /* 0x000fe40003f64070 */
[C---:B------:R-:W-:Y:S01]  /*8a90*/  SEL R5, R4.reuse, R7, !P5 ;  /* 0x0000000704057207 */ /* 0x040fe20006800000 */
[----:B------:R-:W-:Y:S01]  /*8aa0*/  IMAD.MOV.U32 R7, RZ, RZ, R14 ;  /* 0x000000ffff077224 */ /* 0x000fe200078e000e */
[----:B---3--:R-:W-:Y:S01]  /*8ab0*/  SEL R9, R4, R13, !P5 ;  /* 0x0000000d04097207 */ /* 0x008fe20006800000 */
[----:B------:R-:W-:Y:S01]  /*8ac0*/  IMAD.HI.U32 R13, R2, R25, RZ ;  /* 0x00000019020d7227 */ /* 0x000fe200078e00ff */
[----:B------:R-:W-:-:S02]  /*8ad0*/  SEL R8, R4, R16, !P5 ;  /* 0x0000001004087207 */ /* 0x000fc40006800000 */
[----:B------:R-:W-:Y:S01]  /*8ae0*/  SEL R152, R4, R17, !P5 ;  /* 0x0000001104987207 */ /* 0x000fe20006800000 */
[----:B------:R-:W-:Y:S01]  /*8af0*/  IMAD.HI.U32 R4, R2, R7, RZ ;  /* 0x0000000702047227 */ /* 0x000fe200078e00ff */
[----:B------:R-:W-:Y:S01]  /*8b00*/  ISETP.GT.U32.AND P5, PT, R0, R19, PT ;  /* 0x000000130000720c */ /* 0x000fe20003fa4070 */
[----:B------:R-:W-:Y:S01]  /*8b10*/  STL [R1+0x51e4], R9 ;  /* 0x0051e40901007387 */ /* 0x000fe20000100800 */
[----:B------:R-:W-:Y:S01]  /*8b20*/  LOP3.LUT R16, R3, 0x1f4, RZ, 0xfc, !PT ;  /* 0x000001f403107812 */ /* 0x000fe200078efcff */
[----:B------:R-:W-:Y:S01]  /*8b30*/  @!P2 IMAD.IADD R15, R15, 0x1, -R0 ;  /* 0x000000010f0fa824 */ /* 0x000fe200078e0a00 */
[----:B------:R-:W-:Y:S01]  /*8b40*/  ISETP.GE.AND P2, PT, R24, RZ, PT ;  /* 0x000000ff1800720c */ /* 0x000fe20003f46270 */
[----:B------:R-:W-:Y:S01]  /*8b50*/  IMAD.MOV R4, RZ, RZ, -R4 ;  /* 0x000000ffff047224 */ /* 0x000fe200078e0a04 */
[----:B------:R-:W-:Y:S01]  /*8b60*/  IABS R17, R16 ;  /* 0x0000001000117213 */ /* 0x000fe20000000000 */
[--C-:B------:R-:W-:Y:S01]  /*8b70*/  @!P0 IMAD.IADD R23, R23, 0x1, -R0.reuse ;  /* 0x0000000117178824 */ /* 0x100fe200078e0a00 */
[----:B------:R-:W-:Y:S01]  /*8b80*/  STL [R1+0xf8], R5 ;  /* 0x0000f80501007387 */ /* 0x000fe20000100800 */
[--C-:B------:R-:W-:Y:S01]  /*8b90*/  @!P3 IMAD.IADD R21, R21, 0x1, -R0.reuse ;  /* 0x000000011515b824 */ /* 0x100fe200078e0a00 */
[----:B------:R-:W-:Y:S01]  /*8ba0*/  ISETP.GE.AND P3, PT, R18, RZ, PT ;  /* 0x000000ff1200720c */ /* 0x000fe20003f66270 */
[C---:B------:R-:W-:Y:S01]  /*8bb0*/  IMAD R7, R0.reuse, R4, R7 ;  /* 0x0000000400077224 */ /* 0x040fe200078e0207 */
[----:B------:R0:W-:Y:S01]  /*8bc0*/  STL [R1+0x51e8], R8 ;  /* 0x0051e80801007387 */ /* 0x0001e20000100800 */
[----:B------:R-:W-:Y:S01]  /*8bd0*/  @!P5 IMAD.IADD R19, R19, 0x1, -R0 ;  /* 0x000000011313d824 */ /* 0x000fe200078e0a00 */
[C---:B------:R-:W-:Y:S01]  /*8be0*/  ISETP.GT.U32.AND P5, PT, R0.reuse, R23, PT ;  /* 0x000000170000720c */ /* 0x040fe20003fa4070 */
[----:B--2---:R-:W-:Y:S01]  /*8bf0*/  IMAD.MOV.U32 R10, RZ, RZ, R15 ;  /* 0x000000ffff0a7224 */ /* 0x004fe200078e000f */
[----:B------:R-:W-:Y:S01]  /*8c00*/  ISETP.GT.U32.AND P0, PT, R0, R21, PT ;  /* 0x000000150000720c */ /* 0x000fe20003f04070 */
[----:B------:R-:W-:Y:S01]  /*8c10*/  IMAD.HI.U32 R4, R2, R17, RZ ;  /* 0x0000001102047227 */ /* 0x000fe200078e00ff */
[----:B------:R-:W-:Y:S01]  /*8c20*/  STL [R1+0x51ec], R152 ;  /* 0x0051ec9801007387 */ /* 0x000fe20000100800 */
[----:B------:R-:W-:-:S02]  /*8c30*/  LOP3.LUT R18, R3, 0x1f0, RZ, 0xfc, !PT ;  /* 0x000001f003127812 */ /* 0x000fc400078efcff */
[----:B------:R-:W-:Y:S01]  /*8c40*/  @!P4 IMAD.MOV R10, RZ, RZ, -R10 ;  /* 0x000000ffff0ac224 */ /* 0x000fe200078e0a0a */
[C---:B------:R-:W-:Y:S01]  /*8c50*/  ISETP.GT.U32.AND P4, PT, R0.reuse, R7, PT ;  /* 0x000000070000720c */ /* 0x040fe20003f84070 */
[----:B------:R-:W-:Y:S01]  /*8c60*/  IMAD.MOV R14, RZ, RZ, -R4 ;  /* 0x000000ffff0e7224 */ /* 0x000fe200078e0a04 */
[----:B------:R-:W-:Y:S01]  /*8c70*/  LOP3.LUT R24, R3, 0x1e0, RZ, 0xfc, !PT ;  /* 0x000001e003187812 */ /* 0x000fe200078efcff */
[----:B------:R-:W-:Y:S01]  /*8c80*/  IMAD.MOV R15, RZ, RZ, -R13 ;  /* 0x000000ffff0f7224 */ /* 0x000fe200078e0a0d */
[----:B------:R-:W-:Y:S01]  /*8c90*/  STL [R1+0x2c], R10 ;  /* 0x00002c0a01007387 */ /* 0x000fe20000100800 */
[C---:B------:R-:W-:Y:S01]  /*8ca0*/  IMAD R13, R0.reuse, R14, R17 ;  /* 0x0000000e000d7224 */ /* 0x040fe200078e0211 */
[----:B------:R-:W-:Y:S01]  /*8cb0*/  IABS R14, R22 ;  /* 0x00000016000e7213 */ /* 0x000fe20000000000 */
[--C-:B------:R-:W-:Y:S01]  /*8cc0*/  @!P5 IMAD.IADD R23, R23, 0x1, -R0.reuse ;  /* 0x000000011717d824 */ /* 0x100fe200078e0a00 */
[----:B------:R-:W-:Y:S01]  /*8cd0*/  IABS R17, R18 ;  /* 0x0000001200117213 */ /* 0x000fe20000000000 */
[----:B------:R-:W-:Y:S01]  /*8ce0*/  @!P0 IMAD.IADD R21, R21, 0x1, -R0 ;  /* 0x0000000115158824 */ /* 0x000fe200078e0a00 */
[C---:B------:R-:W-:Y:S01]  /*8cf0*/  ISETP.GT.U32.AND P5, PT, R0.reuse, R13, PT ;  /* 0x0000000d0000720c */ /* 0x040fe20003fa4070 */
[----:B------:R-:W-:-:S02]  /*8d00*/  IMAD R15, R0, R15, R25 ;  /* 0x0000000f000f7224 */ /* 0x000fc400078e0219 */
[----:B------:R-:W-:Y:S02]  /*8d10*/  @!P4 IMAD.IADD R7, R7, 0x1, -R0 ;  /* 0x000000010707c824 */ /* 0x000fe400078e0a00 */
[----:B0-----:R-:W-:Y:S02]  /*8d20*/  IMAD.MOV.U32 R8, RZ, RZ, R21 ;  /* 0x000000ffff087224 */ /* 0x001fe400078e0015 */
[----:B------:R-:W-:Y:S01]  /*8d30*/  IMAD.MOV.U32 R5, RZ, RZ, R19 ;  /* 0x000000ffff057224 */ /* 0x000fe200078e0013 */
[C---:B------:R-:W-:Y:S01]  /*8d40*/  ISETP.GT.U32.AND P4, PT, R0.reuse, R7, PT ;  /* 0x000000070000720c */ /* 0x040fe20003f84070 */
[----:B------:R-:W-:Y:S01]  /*8d50*/  @!P6 IMAD.MOV R8, RZ, RZ, -R8 ;  /* 0x000000ffff08e224 */ /* 0x000fe200078e0a08 */
[----:B------:R-:W-:Y:S01]  /*8d60*/  ISETP.GT.U32.AND P6, PT, R0, R15, PT ;  /* 0x0000000f0000720c */ /* 0x000fe20003fc4070 */
[----:B------:R-:W-:Y:S01]  /*8d70*/  @!P1 IMAD.MOV R5, RZ, RZ, -R5 ;  /* 0x000000ffff059224 */ /* 0x000fe200078e0a05 */
[----:B------:R-:W-:Y:S01]  /*8d80*/  ISETP.GE.AND P1, PT, R16, RZ, PT ;  /* 0x000000ff1000720c */ /* 0x000fe20003f26270 */
[----:B------:R-:W-:-:S02]  /*8d90*/  @!P5 IMAD.IADD R13, R13, 0x1, -R0 ;  /* 0x000000010d0dd824 */ /* 0x000fc400078e0a00 */
[----:B------:R-:W-:Y:S01]  /*8da0*/  VIADD R4, R6, 0x1ee ;  /* 0x000001ee06047836 */ /* 0x000fe20000000000 */
[----:B------:R0:W-:Y:S01]  /*8db0*/  STL [R1+0x28], R5 ;  /* 0x0000280501007387 */ /* 0x0001e20000100800 */
[----:B------:R-:W-:Y:S01]  /*8dc0*/  IMAD.MOV.U32 R21, RZ, RZ, R14 ;  /* 0x000000ffff157224 */ /* 0x000fe200078e000e */
[----:B------:R-:W-:Y:S02]  /*8dd0*/  ISETP.GT.U32.AND P5, PT, R0, R13, PT ;  /* 0x0000000d0000720c */ /* 0x000fe40003fa4070 */
[----:B------:R-:W-:Y:S01]  /*8de0*/  STL [R1+0x24], R8 ;  /* 0x0000240801007387 */ /* 0x000fe20000100800 */
[--C-:B------:R-:W-:Y:S01]  /*8df0*/  @!P4 IMAD.IADD R7, R7, 0x1, -R0.reuse ;  /* 0x000000010707c824 */ /* 0x100fe200078e0a00 */
[----:B------:R-:W-:Y:S01]  /*8e00*/  ISETP.GE.AND P0, PT, R4, RZ, PT ;  /* 0x000000ff0400720c */ /* 0x000fe20003f06270 */
[----:B------:R-:W-:Y:S01]  /*8e10*/  @!P6 IMAD.IADD R15, R15, 0x1, -R0 ;  /* 0x000000010f0fe824 */ /* 0x000fe200078e0a00 */
[----:B------:R-:W-:Y:S01]  /*8e20*/  IABS R19, R4 ;  /* 0x0000000400137213 */ /* 0x000fe20000000000 */
[----:B------:R-:W-:Y:S01]  /*8e30*/  IMAD.HI.U32 R4, R2, R17, RZ ;  /* 0x0000001102047227 */ /* 0x000fe200078e00ff */
[----:B------:R-:W-:-:S02]  /*8e40*/  ISETP.GE.AND P4, PT, R18, RZ, PT ;  /* 0x000000ff1200720c */ /* 0x000fc40003f86270 */
[----:B------:R-:W-:Y:S01]  /*8e50*/  ISETP.GT.U32.AND P6, PT, R0, R15, PT ;  /* 0x0000000f0000720c */ /* 0x000fe20003fc4070 */
[----:B0-----:R-:W-:Y:S01]  /*8e60*/  IMAD.MOV.U32 R5, RZ, RZ, R23 ;  /* 0x000000ffff057224 */ /* 0x001fe200078e0017 */
[----:B------:R-:W-:Y:S01]  /*8e70*/  LOP3.LUT R18, R3, 0x1e6, RZ, 0xfc, !PT ;  /* 0x000001e603127812 */ /* 0x000fe200078efcff */
[----:B------:R-:W-:-:S03]  /*8e80*/  IMAD.HI.U32 R14, R2, R21, RZ ;  /* 0x00000015020e7227 */ /* 0x000fc600078e00ff */
[----:B------:R-:W-:Y:S01]  /*8e90*/  IABS R23, R18 ;  /* 0x0000001200177213 */ /* 0x000fe20000000000 */
[----:B------:R-:W-:Y:S01]  /*8ea0*/  @!P2 IMAD.MOV R5, RZ, RZ, -R5 ;  /* 0x000000ffff05a224 */ /* 0x000fe200078e0a05 */
[----:B------:R-:W-:Y:S01]  /*8eb0*/  ISETP.GE.AND P2, PT, R20, RZ, PT ;  /* 0x000000ff1400720c */ /* 0x000fe20003f46270 */
[----:B------:R-:W-:Y:S02]  /*8ec0*/  IMAD.MOV R16, RZ, RZ, -R4 ;  /* 0x000000ffff107224 */ /* 0x000fe400078e0a04 */
[----:B------:R-:W-:Y:S01]  /*8ed0*/  @!P5 IMAD.IADD R13, R13, 0x1, -R0 ;  /* 0x000000010d0dd824 */ /* 0x000fe200078e0a00 */
[----:B------:R0:W-:Y:S01]  /*8ee0*/  STL [R1+0x20], R5 ;  /* 0x0000200501007387 */ /* 0x0001e20000100800 */
[----:B------:R-:W-:Y:S02]  /*8ef0*/  IMAD.MOV R14, RZ, RZ, -R14 ;  /* 0x000000ffff0e7224 */ /* 0x000fe400078e0a0e */
[----:B------:R-:W-:-:S04]  /*8f00*/  IMAD.HI.U32 R4, R2, R19, RZ ;  /* 0x0000001302047227 */ /* 0x000fc800078e00ff */
[C---:B------:R-:W-:Y:S01]  /*8f10*/  IMAD R17, R0.reuse, R16, R17 ;  /* 0x0000001000117224 */ /* 0x040fe200078e0211 */
[----:B------:R-:W-:Y:S01]  /*8f20*/  LOP3.LUT R16, R3, 0x1e8, RZ, 0xfc, !PT ;  /* 0x000001e803107812 */ /* 0x000fe200078efcff */
[----:B------:R-:W-:Y:S02]  /*8f30*/  IMAD.MOV R4, RZ, RZ, -R4 ;  /* 0x000000ffff047224 */ /* 0x000fe400078e0a04 */
[----:B0-----:R-:W-:Y:S01]  /*8f40*/  IMAD.MOV.U32 R5, RZ, RZ, R7 ;  /* 0x000000ffff057224 */ /* 0x001fe200078e0007 */
[----:B------:R-:W-:Y:S01]  /*8f50*/  ISETP.GT.U32.AND P5, PT, R0, R17, PT ;  /* 0x000000110000720c */ /* 0x000fe20003fa4070 */
[----:B------:R-:W-:Y:S02]  /*8f60*/  @!P6 IMAD.IADD R15, R15, 0x1, -R0 ;  /* 0x000000010f0fe824 */ /* 0x000fe400078e0a00 */
[----:B------:R-:W-:Y:S01]  /*8f70*/  @!P3 IMAD.MOV R5, RZ, RZ, -R5 ;  /* 0x000000ffff05b224 */ /* 0x000fe200078e0a05 */
[----:B------:R-:W-:Y:S01]  /*8f80*/  ISETP.GE.AND P3, PT, R22, RZ, PT ;  /* 0x000000ff1600720c */ /* 0x000fe20003f66270 */
[----:B------:R-:W-:Y:S01]  /*8f90*/  IMAD R7, R0, R4, R19 ;  /* 0x0000000400077224 */ /* 0x000fe200078e0213 */
[C---:B------:R-:W-:Y:S01]  /*8fa0*/  LOP3.LUT R4, R3.reuse, 0x1ea, RZ, 0xfc, !PT ;  /* 0x000001ea03047812 */ /* 0x040fe200078efcff */
[----:B------:R-:W-:Y:S01]  /*8fb0*/  IMAD.MOV.U32 R152, RZ, RZ, R15 ;  /* 0x000000ffff987224 */ /* 0x000fe200078e000f */
[----:B------:R0:W-:Y:S01]  /*8fc0*/  STL [R1+0x1c], R5 ;  /* 0x00001c0501007387 */ /* 0x0001e20000100800 */
[----:B------:R-:W-:-:S02]  /*8fd0*/  LOP3.LUT R22, R3, 0x1e4, RZ, 0xfc, !PT ;  /* 0x000001e403167812 */ /* 0x000fc400078efcff */
[----:B------:R-:W-:Y:S01]  /*8fe0*/  IABS R19, R4 ;  /* 0x0000000400137213 */ /* 0x000fe20000000000 */
[----:B------:R-:W-:Y:S01]  /*8ff0*/  @!P2 IMAD.MOV R152, RZ, RZ, -R152 ;  /* 0x000000ffff98a224 */ /* 0x000fe200078e0a98 */
[----:B------:R-:W-:Y:S01]  /*9000*/  IABS R25, R22 ;  /* 0x0000001600197213 */ /* 0x000fe20000000000 */
[----:B------:R-:W-:Y:S01]  /*9010*/  @!P5 IMAD.IADD R17, R17, 0x1, -R0 ;  /* 0x000000011111d824 */ /* 0x000fe200078e0a00 */
[----:B------:R-:W-:Y:S01]  /*9020*/  ISETP.GE.AND P5, PT, R4, RZ, PT ;  /* 0x000000ff0400720c */ /* 0x000fe20003fa6270 */
[----:B------:R-:W-:-:S04]  /*9030*/  IMAD.HI.U32 R4, R2, R19, RZ ;  /* 0x0000001302047227 */ /* 0x000fc800078e00ff */
[----:B0-----:R-:W-:Y:S02]  /*9040*/  IMAD.MOV.U32 R5, RZ, RZ, R13 ;  /* 0x000000ffff057224 */ /* 0x001fe400078e000d */
[C---:B------:R-:W-:Y:S01]  /*9050*/  IMAD R13, R0.reuse, R14, R21 ;  /* 0x0000000e000d7224 */ /* 0x040fe200078e0215 */
[----:B------:R-:W-:Y:S01]  /*9060*/  IABS R21, R16 ;  /* 0x0000001000157213 */ /* 0x000fe20000000000 */
[----:B------:R-:W-:Y:S01]  /*9070*/  @!P1 IMAD.MOV R5, RZ, RZ, -R5 ;  /* 0x000000ffff059224 */ /* 0x000fe200078e0a05 */
[C---:B------:R-:W-:Y:S01]  /*9080*/  ISETP.GT.U32.AND P1, PT, R0.reuse, R7, PT ;  /* 0x000000070000720c */ /* 0x040fe20003f24070 */
[----:B------:R-:W-:Y:S01]  /*9090*/  IMAD.MOV R15, RZ, RZ, -R4 ;  /* 0x000000ffff0f7224 */ /* 0x000fe200078e0a04 */
[----:B------:R-:W-:Y:S01]  /*90a0*/  ISETP.GT.U32.AND P6, PT, R0, R13, PT ;  /* 0x0000000d0000720c */ /* 0x000fe20003fc4070 */
[----:B------:R-:W-:Y:S01]  /*90b0*/  IMAD.HI.U32 R4, R2, R21, RZ ;  /* 0x0000001502047227 */ /* 0x000fe200078e00ff */
[----:B------:R0:W-:Y:S03]  /*90c0*/  STL [R1+0x18], R5 ;  /* 0x0000180501007387 */ /* 0x0001e60000100800 */
[----:B------:R-:W-:Y:S01]  /*90d0*/  IMAD R15, R0, R15, R19 ;  /* 0x0000000f000f7224 */ /* 0x000fe200078e0213 */
[----:B------:R1:W-:Y:S01]  /*90e0*/  STL [R1+0x5208], R152 ;  /* 0x0052089801007387 */ /* 0x0003e20000100800 */
[----:B------:R-:W-:-:S02]  /*90f0*/  IMAD.MOV R19, RZ, RZ, -R4 ;  /* 0x000000ffff137224 */ /* 0x000fc400078e0a04 */
[----:B------:R-:W-:Y:S01]  /*9100*/  IMAD.HI.U32 R4, R2, R23, RZ ;  /* 0x0000001702047227 */ /* 0x000fe200078e00ff */
[----:B0-----:R-:W-:-:S03]  /*9110*/  LOP3.LUT R5, R3, 0x18, RZ, 0xfc, !PT ;  /* 0x0000001803057812 */ /* 0x001fc600078efcff */
[--C-:B------:R-:W-:Y:S02]  /*9120*/  @!P6 IMAD.IADD R13, R13, 0x1, -R0.reuse ;  /* 0x000000010d0de824 */ /* 0x100fe400078e0a00 */
[----:B------:R-:W-:Y:S01]  /*9130*/  @!P1 IMAD.IADD R7, R7, 0x1, -R0 ;  /* 0x0000000107079824 */ /* 0x000fe200078e0a00 */
[C---:B------:R-:W-:Y:S01]  /*9140*/  ISETP.GT.U32.AND P1, PT, R0.reuse, R17, PT ;  /* 0x000000110000720c */ /* 0x040fe20003f24070 */
[C---:B------:R-:W-:Y:S01]  /*9150*/  IMAD R19, R0.reuse, R19, R21 ;  /* 0x0000001300137224 */ /* 0x040fe200078e0215 */
[----:B------:R-:W-:Y:S01]  /*9160*/  ISETP.GT.U32.AND P6, PT, R0, R13, PT ;  /* 0x0000000d0000720c */ /* 0x000fe20003fc4070 */
[----:B------:R-:W-:Y:S01]  /*9170*/  IMAD.HI.U32 R14, R2, R25, RZ ;  /* 0x00000019020e7227 */ /* 0x000fe200078e00ff */
[----:B------:R-:W-:Y:S02]  /*9180*/  ISETP.GT.U32.AND P2, PT, R0, R7, PT ;  /* 0x000000070000720c */ /* 0x000fe40003f44070 */
[----:B------:R-:W-:Y:S01]  /*9190*/  IABS R252, R5 ;  /* 0x0000000500fc7213 */ /* 0x000fe20000000000 */
[----:B------:R-:W-:Y:S01]  /*91a0*/  IMAD.MOV R4, RZ, RZ, -R4 ;  /* 0x000000ffff047224 */ /* 0x000fe200078e0a04 */
[----:B-1----:R-:W-:Y:S01]  /*91b0*/  LOP3.LUT R152, R3, 0x10, RZ, 0xfc, !PT ;  /* 0x0000001003987812 */ /* 0x002fe200078efcff */
[----:B------:R-:W-:-:S02]  /*91c0*/  IMAD.MOV R14, RZ, RZ, -R14 ;  /* 0x000000ffff0e7224 */ /* 0x000fc400078e0a0e */
[C---:B------:R-:W-:Y:S01]  /*91d0*/  IMAD R21, R0.reuse, R4, R23 ;  /* 0x0000000400157224 */ /* 0x040fe200078e0217 */
[----:B------:R-:W-:Y:S01]  /*91e0*/  IABS R23, R24 ;  /* 0x0000001800177213 */ /* 0x000fe20000000000 */
[--C-:B------:R-:W-:Y:S01]  /*91f0*/  @!P1 IMAD.IADD R17, R17, 0x1, -R0.reuse ;  /* 0x0000000111119824 */ /* 0x100fe200078e0a00 */
[C---:B------:R-:W-:Y:S01]  /*9200*/  ISETP.GT.U32.AND P1, PT, R0.reuse, R15, PT ;  /* 0x0000000f0000720c */ /* 0x040fe20003f24070 */
[--C-:B------:R-:W-:Y:S01]  /*9210*/  @!P6 IMAD.IADD R13, R13, 0x1, -R0.reuse ;  /* 0x000000010d0de824 */ /* 0x100fe200078e0a00 */
[----:B------:R-:W-:Y:S01]  /*9220*/  ISETP.GT.U32.AND P6, PT, R0, R19, PT ;  /* 0x000000130000720c */ /* 0x000fe20003fc4070 */
[----:B------:R-:W-:Y:S01]  /*9230*/  @!P2 IMAD.IADD R7, R7, 0x1, -R0 ;  /* 0x000000010707a824 */ /* 0x000fe200078e0a00 */
[----:B------:R-:W-:Y:S01]  /*9240*/  ISETP.GE.AND P2, PT, R16, RZ, PT ;  /* 0x000000ff1000720c */ /* 0x000fe20003f46270 */
[----:B------:R-:W-:Y:S01]  /*9250*/  IMAD R20, R0, R14, R25 ;  /* 0x0000000e00147224 */ /* 0x000fe200078e0219 */
[----:B------:R-:W-:Y:S01]  /*9260*/  LOP3.LUT R16, R3, 0x1e2, RZ, 0xfc, !PT ;  /* 0x000001e203107812 */ /* 0x000fe200078efcff */
[----:B------:R-:W-:-:S02]  /*9270*/  IMAD.MOV.U32 R9, RZ, RZ, R7 ;  /* 0x000000ffff097224 */ /* 0x000fc400078e0007 */
[----:B------:R-:W-:Y:S01]  /*9280*/  IMAD.MOV.U32 R12, RZ, RZ, R13 ;  /* 0x000000ffff0c7224 */ /* 0x000fe200078e000d */
[----:B------:R-:W-:Y:S01]  /*9290*/  IABS R14, R16 ;  /* 0x00000010000e7213 */ /* 0x000fe20000000000 */
[----:B------:R-:W-:Y:S01]  /*92a0*/  @!P0 IMAD.MOV R9, RZ, RZ, -R9 ;  /* 0x000000ffff098224 */ /* 0x000fe200078e0a09 */
[----:B------:R-:W-:Y:S01]  /*92b0*/  ISETP.GT.U32.AND P0, PT, R0, R21, PT ;  /* 0x000000150000720c */ /* 0x000fe20003f04070 */
[----:B------:R-:W-:Y:S02]  /*92c0*/  VIADD R4, R6, 0x1de ;  /* 0x000001de06047836 */ /* 0x000fe40000000000 */
[----:B------:R-:W-:Y:S02]  /*92d0*/  @!P6 IMAD.IADD R19, R19, 0x1, -R0 ;  /* 0x000000011313e824 */ /* 0x000fe400078e0a00 */
[----:B------:R-:W-:Y:S01]  /*92e0*/  IMAD.MOV.U32 R8, RZ, RZ, R17 ;  /* 0x000000ffff087224 */ /* 0x000fe200078e0011 */
[----:B------:R-:W-:Y:S01]  /*92f0*/  IABS R25, R4 ;  /* 0x0000000400197213 */ /* 0x000fe20000000000 */
[----:B------:R-:W-:Y:S01]  /*9300*/  IMAD.MOV.U32 R17, RZ, RZ, R14 ;  /* 0x000000ffff117224 */ /* 0x000fe200078e000e */
[C---:B------:R-:W-:Y:S01]  /*9310*/  ISETP.GT.U32.AND P6, PT, R0.reuse, R19, PT ;  /* 0x000000130000720c */ /* 0x040fe20003fc4070 */
[----:B------:R-:W-:Y:S01]  /*9320*/  @!P3 IMAD.MOV R12, RZ, RZ, -R12 ;  /* 0x000000ffff0cb224 */ /* 0x000fe200078e0a0c */
[----:B------:R-:W-:Y:S01]  /*9330*/  ISETP.GT.U32.AND P3, PT, R0, R20, PT ;  /* 0x000000140000720c */ /* 0x000fe20003f64070 */
[----:B------:R-:W-:Y:S01]  /*9340*/  @!P1 IMAD.IADD R15, R15, 0x1, -R0 ;  /* 0x000000010f0f9824 */ /* 0x000fe200078e0a00 */
[----:B------:R-:W-:Y:S01]  /*9350*/  ISETP.GE.AND P1, PT, R4, RZ, PT ;  /* 0x000000ff0400720c */ /* 0x000fe20003f26270 */
[----:B------:R-:W-:Y:S01]  /*9360*/  IMAD.HI.U32 R4, R2, R17, RZ ;  /* 0x0000001102047227 */ /* 0x000fe200078e00ff */
[----:B------:R-:W-:-:S03]  /*9370*/  LOP3.LUT R14, R3, 0x1dc, RZ, 0xfc, !PT ;  /* 0x000001dc030e7812 */ /* 0x000fc600078efcff */
[----:B------:R-:W-:Y:S01]  /*9380*/  @!P4 IMAD.MOV R8, RZ, RZ, -R8 ;  /* 0x000000ffff08c224 */ /* 0x000fe200078e0a08 */
[----:B------:R-:W-:Y:S01]  /*9390*/  ISETP.GT.U32.AND P4, PT, R0, R15, PT ;  /* 0x0000000f0000720c */ /* 0x000fe20003f84070 */
[----:B------:R-:W-:Y:S02]  /*93a0*/  IMAD.MOV R4, RZ, RZ, -R4 ;  /* 0x000000ffff047224 */ /* 0x000fe400078e0a04 */
[--C-:B------:R-:W-:Y:S01]  /*93b0*/  @!P0 IMAD.IADD R21, R21, 0x1, -R0.reuse ;  /* 0x0000000115158824 */ /* 0x100fe200078e0a00 */
[----:B------:R-:W-:Y:S01]  /*93c0*/  ISETP.GE.AND P0, PT, R22, RZ, PT ;  /* 0x000000ff1600720c */ /* 0x000fe20003f06270 */
[----:B------:R-:W-:Y:S01]  /*93d0*/  IMAD R7, R0, R4, R17 ;  /* 0x0000000400077224 */ /* 0x000fe200078e0211 */
[----:B------:R-:W-:Y:S01]  /*93e0*/  LOP3.LUT R17, R3, 0x1da, RZ, 0xfc, !PT ;  /* 0x000001da03117812 */ /* 0x000fe200078efcff */
[--C-:B------:R-:W-:Y:S01]  /*93f0*/  @!P3 IMAD.IADD R20, R20, 0x1, -R0.reuse ;  /* 0x000000011414b824 */ /* 0x100fe200078e0a00 */
[C---:B------:R-:W-:Y:S01]  /*9400*/  ISETP.GT.U32.AND P3, PT, R0.reuse, R21, PT ;  /* 0x000000150000720c */ /* 0x040fe20003f64070 */
[--C-:B------:R-:W-:Y:S01]  /*9410*/  @!P6 IMAD.IADD R19, R19, 0x1, -R0.reuse ;  /* 0x000000011313e824 */ /* 0x100fe200078e0a00 */
[----:B------:R-:W-:Y:S01]  /*9420*/  ISETP.GT.U32.AND P6, PT, R0, R7, PT ;  /* 0x000000070000720c */ /* 0x000fe20003fc4070 */
[----:B------:R-:W-:Y:S01]  /*9430*/  IMAD.HI.U32 R4, R2, R23, RZ ;  /* 0x0000001702047227 */ /* 0x000fe200078e00ff */
[----:B------:R0:W-:Y:S03]  /*9440*/  STL [R1+0x520c], R8 ;  /* 0x00520c0801007387 */ /* 0x0001e60000100800 */
[----:B------:R-:W-:Y:S01]  /*9450*/  @!P4 IMAD.IADD R15, R15, 0x1, -R0 ;  /* 0x000000010f0fc824 */ /* 0x000fe200078e0a00 */
[----:B------:R-:W-:Y:S01]  /*9460*/  ISETP.GE.AND P4, PT, R18, RZ, PT ;  /* 0x000000ff1200720c */ /* 0x000fe20003f86270 */
[----:B------:R-:W-:Y:S01]  /*9470*/  IMAD.HI.U32 R13, R2, R25, RZ ;  /* 0x00000019020d7227 */ /* 0x000fe200078e00ff */
[C---:B------:R-:W-:Y:S01]  /*9480*/  LOP3.LUT R18, R3.reuse, 0x1d2, RZ, 0xfc, !PT ;  /* 0x000001d203127812 */ /* 0x040fe200078efcff */
[----:B------:R1:W-:Y:S02]  /*9490*/  STL [R1+0x5210], R9 ;  /* 0x0052100901007387 */ /* 0x0003e40000100800 */
[----:B------:R-:W-:Y:S01]  /*94a0*/  IMAD.MOV R4, RZ, RZ, -R4 ;  /* 0x000000ffff047224 */ /* 0x000fe200078e0a04 */
[----:B------:R-:W-:Y:S01]  /*94b0*/  IABS R29, R18 ;  /* 0x00000012001d7213 */ /* 0x000fe20000000000 */
[----:B------:R-:W-:Y:S01]  /*94c0*/  IMAD.MOV R13, RZ, RZ, -R13 ;  /* 0x000000ffff0d7224 */ /* 0x000fe200078e0a0d */
[----:B0-----:R-:W-:Y:S01]  /*94d0*/  LOP3.LUT R8, R3, 0x1a, RZ, 0xfc, !PT ;  /* 0x0000001a03087812 */ /* 0x001fe200078efcff */
[C---:B------:R-:W-:Y:S01]  /*94e0*/  IMAD R22, R0.reuse, R4, R23 ;  /* 0x0000000400167224 */ /* 0x040fe200078e0217 */
[----:B------:R-:W-:Y:S01]  /*94f0*/  IABS R4, R14 ;  /* 0x0000000e00047213 */ /* 0x000fe20000000000 */
[----:B------:R-:W-:Y:S01]  /*9500*/  IMAD.MOV.U32 R11, RZ, RZ, R15 ;  /* 0x000000ffff0b7224 */ /* 0x000fe200078e000f */
[----:B------:R-:W-:Y:S01]  /*9510*/  IABS R251, R8 ;  /* 0x0000000800fb7213 */ /* 0x000fe20000000000 */
[C---:B------:R-:W-:Y:S01]  /*9520*/  IMAD R23, R0.reuse, R13, R25 ;  /* 0x0000000d00177224 */ /* 0x040fe200078e0219 */
[----:B------:R-:W-:Y:S01]  /*9530*/  IABS R25, R17 ;  /* 0x0000001100197213 */ /* 0x000fe20000000000 */
[----:B------:R-:W-:Y:S01]  /*9540*/  @!P5 IMAD.MOV R11, RZ, RZ, -R11 ;  /* 0x000000ffff0bd224 */ /* 0x000fe200078e0a0b */
[C---:B------:R-:W-:Y:S01]  /*9550*/  ISETP.GT.U32.AND P5, PT, R0.reuse, R20, PT ;  /* 0x000000140000720c */ /* 0x040fe20003fa4070 */
[--C-:B------:R-:W-:Y:S01]  /*9560*/  @!P3 IMAD.IADD R21, R21, 0x1, -R0.reuse ;  /* 0x000000011515b824 */ /* 0x100fe200078e0a00 */
[----:B------:R-:W-:Y:S01]  /*9570*/  ISETP.GT.U32.AND P3, PT, R0, R22, PT ;  /* 0x000000160000720c */ /* 0x000fe20003f64070 */
[----:B------:R-:W-:Y:S01]  /*9580*/  @!P6 IMAD.IADD R7, R7, 0x1, -R0 ;  /* 0x000000010707e824 */ /* 0x000fe200078e0a00 */
[----:B-1----:R-:W-:Y:S01]  /*9590*/  LOP3.LUT R9, R3, 0x1c, RZ, 0xfc, !PT ;  /* 0x0000001c03097812 */ /* 0x002fe200078efcff */
[----:B------:R-:W-:Y:S01]  /*95a0*/  IMAD.MOV.U32 R15, RZ, RZ, R4 ;  /* 0x000000ffff0f7224 */ /* 0x000fe200078e0004 */
[----:B------:R0:W-:Y:S01]  /*95b0*/  STL [R1+0x5214], R12 ;  /* 0x0052140c01007387 */ /* 0x0001e20000100800 */
[----:B------:R-:W-:Y:S01]  /*95c0*/  IMAD.HI.U32 R13, R2, R25, RZ ;  /* 0x00000019020d7227 */ /* 0x000fe200078e00ff */
[----:B------:R-:W-:-:S02]  /*95d0*/  ISETP.GT.U32.AND P6, PT, R0, R7, PT ;  /* 0x000000070000720c */ /* 0x000fc40003fc4070 */
[----:B------:R-:W-:Y:S01]  /*95e0*/  IABS R250, R9 ;  /* 0x0000000900fa7213 */ /* 0x000fe20000000000 */
[----:B------:R-:W-:Y:S01]  /*95f0*/  IMAD.HI.U32 R4, R2, R15, RZ ;  /* 0x0000000f02047227 */ /* 0x000fe200078e00ff */
[----:B------:R1:W-:Y:S03]  /*9600*/  STL [R1+0x5218], R11 ;  /* 0x0052180b01007387 */ /* 0x0003e60000100800 */
[----:B------:R-:W-:Y:S01]  /*9610*/  IMAD.MOV R13, RZ, RZ, -R13 ;  /* 0x000000ffff0d7224 */ /* 0x000fe200078e0a0d */
[C---:B0-----:R-:W-:Y:S01]  /*9620*/  LOP3.LUT R12, R3.reuse, 0xc, RZ, 0xfc, !PT ;  /* 0x0000000c030c7812 */ /* 0x041fe200078efcff */
[----:B------:R-:W-:Y:S02]  /*9630*/  IMAD.MOV.U32 R10, RZ, RZ, R19 ;  /* 0x000000ffff0a7224 */ /* 0x000fe400078e0013 */
[----:B------:R-:W-:Y:S01]  /*9640*/  @!P5 IMAD.IADD R20, R20, 0x1, -R0 ;  /* 0x000000011414d824 */ /* 0x000fe200078e0a00 */
[----:B------:R-:W-:Y:S01]  /*9650*/  ISETP.GE.AND P5, PT, R24, RZ, PT ;  /* 0x000000ff1800720c */ /* 0x000fe20003fa6270 */
[----:B------:R-:W-:Y:S01]  /*9660*/  IMAD.MOV R4, RZ, RZ, -R4 ;  /* 0x000000ffff047224 */ /* 0x000fe200078e0a04 */
[----:B-1----:R-:W-:Y:S01]  /*9670*/  LOP3.LUT R11, R3, 0xa, RZ, 0xfc, !PT ;  /* 0x0000000a030b7812 */ /* 0x002fe200078efcff */
[----:B------:R-:W-:Y:S01]  /*9680*/  @!P3 IMAD.IADD R22, R22, 0x1, -R0 ;  /* 0x000000011616b824 */ /* 0x000fe200078e0a00 */
[----:B------:R-:W-:Y:S01]  /*9690*/  ISETP.GE.AND P3, PT, R17, RZ, PT ;  /* 0x000000ff1100720c */ /* 0x000fe20003f66270 */
[----:B------:R-:W-:Y:S01]  /*96a0*/  IMAD R25, R0, R13, R25 ;  /* 0x0000000d00197224 */ /* 0x000fe200078e0219 */
[----:B------:R-:W-:Y:S01]  /*96b0*/  LOP3.LUT R13, R3, 0x1d8, RZ, 0xfc, !PT ;  /* 0x000001d8030d7812 */ /* 0x000fe200078efcff */
[----:B------:R-:W-:Y:S01]  /*96c0*/  @!P2 IMAD.MOV R10, RZ, RZ, -R10 ;  /* 0x000000ffff0aa224 */ /* 0x000fe200078e0a0a */
[----:B------:R-:W-:Y:S01]  /*96d0*/  ISETP.GE.AND P2, PT, R16, RZ, PT ;  /* 0x000000ff1000720c */ /* 0x000fe20003f46270 */
[C---:B------:R-:W-:Y:S01]  /*96e0*/  IMAD R24, R0.reuse, R4, R15 ;  /* 0x0000000400187224 */ /* 0x040fe200078e020f */
[----:B------:R-:W-:Y:S01]  /*96f0*/  IABS R4, R13 ;  /* 0x0000000d00047213 */ /* 0x000fe20000000000 */
[----:B------:R-:W-:Y:S01]  /*9700*/  @!P0 IMAD.MOV R20, RZ, RZ, -R20 ;  /* 0x000000ffff148224 */ /* 0x000fe200078e0a14 */
[----:B------:R-:W-:Y:S01]  /*9710*/  ISETP.GT.U32.AND P0, PT, R0, R22, PT ;  /* 0x000000160000720c */ /* 0x000fe20003f04070 */
[----:B------:R-:W-:Y:S01]  /*9720*/  @!P6 IMAD.IADD R7, R7, 0x1, -R0 ;  /* 0x000000010707e824 */ /* 0x000fe200078e0a00 */
[----:B------:R-:W-:Y:S01]  /*9730*/  ISETP.GE.AND P6, PT, R14, RZ, PT ;  /* 0x000000ff0e00720c */ /* 0x000fe20003fc6270 */
[----:B------:R-:W-:Y:S01]  /*9740*/  IMAD.MOV.U32 R19, RZ, RZ, R21 ;  /* 0x000000ffff137224 */ /* 0x000fe200078e0015 */
[C---:B------:R-:W-:Y:S01]  /*9750*/  LOP3.LUT R14, R3.reuse, 0x1d6, RZ, 0xfc, !PT ;  /* 0x000001d6030e7812 */ /* 0x040fe200078efcff */
[----:B------:R-:W-:Y:S01]  /*9760*/  IMAD.MOV.U32 R21, RZ, RZ, R7 ;  /* 0x000000ffff157224 */ /* 0x000fe200078e0007 */
[----:B------:R-:W-:Y:S01]  /*9770*/  LOP3.LUT R16, R3, 0x1d4, RZ, 0xfc, !PT ;  /* 0x000001d403107812 */ /* 0x000fe200078efcff */
[----:B------:R-:W-:Y:S01]  /*9780*/  IMAD.MOV.U32 R7, RZ, RZ, R4 ;  /* 0x000000ffff077224 */ /* 0x000fe200078e0004 */
[----:B------:R-:W-:Y:S01]  /*9790*/  IABS R27, R14 ;  /* 0x0000000e001b7213 */ /* 0x000fe20000000000 */
[----:B------:R-:W-:Y:S01]  /*97a0*/  @!P4 IMAD.MOV R19, RZ, RZ, -R19 ;  /* 0x000000ffff13c224 */ /* 0x000fe200078e0a13 */
[----:B------:R-:W-:Y:S01]  /*97b0*/  ISETP.GT.U32.AND P4, PT, R0, R23, PT ;  /* 0x000000170000720c */ /* 0x000fe20003f84070 */
[----:B------:R-:W-:Y:S01]  /*97c0*/  IMAD.HI.U32 R4, R2, R7, RZ ;  /* 0x0000000702047227 */ /* 0x000fe200078e00ff */
[----:B------:R-:W-:Y:S01]  /*97d0*/  IABS R15, R16 ;  /* 0x00000010000f7213 */ /* 0x000fe20000000000 */
[----:B------:R0:W-:Y:S02]  /*97e0*/  STL [R1+0x5220], R10 ;  /* 0x0052200a01007387 */ /* 0x0001e40000100800 */
[----:B------:R-:W-:Y:S01]  /*97f0*/  @!P2 IMAD.MOV R21, RZ, RZ, -R21 ;  /* 0x000000ffff15a224 */ /* 0x000fe200078e0a15 */
[----:B------:R-:W-:Y:S01]  /*9800*/  ISETP.GT.U32.AND P2, PT, R0, R24, PT ;  /* 0x000000180000720c */ /* 0x000fe20003f44070 */
[----:B------:R-:W-:Y:S01]  /*9810*/  @!P0 IMAD.IADD R22, R22, 0x1, -R0 ;  /* 0x0000000116168824 */ /* 0x000fe200078e0a00 */
[----:B------:R-:W-:Y:S01]  /*9820*/  ISETP.GT.U32.AND P0, PT, R0, R25, PT ;  /* 0x000000190000720c */ /* 0x000fe20003f04070 */
[----:B------:R-:W-:Y:S01]  /*9830*/  IMAD.MOV R4, RZ, RZ, -R4 ;  /* 0x000000ffff047224 */ /* 0x000fe200078e0a04 */
[----:B------:R1:W-:Y:S01]  /*9840*/  STL [R1+0x5224], R19 ;  /* 0x0052241301007387 */ /* 0x0003e20000100800 */
[----:B------:R-:W-:-:S02]  /*9850*/  @!P5 IMAD.MOV R22, RZ, RZ, -R22 ;  /* 0x000000ffff16d224 */ /* 0x000fc400078e0a16 */
[----:B------:R-:W-:Y:S01]  /*9860*/  IMAD R26, R0, R4, R7 ;  /* 0x00000004001a7224 */ /* 0x000fe200078e0207 */
[----:B------:R-:W-:Y:S01]  /*9870*/  STL [R1+0x5228], R20 ;  /* 0x0052281401007387 */ /* 0x000fe20000100800 */
[--C-:B------:R-:W-:Y:S01]  /*9880*/  @!P4 IMAD.IADD R23, R23, 0x1, -R0.reuse ;  /* 0x000000011717c824 */ /* 0x100fe200078e0a00 */
[C---:B0-----:R-:W-:Y:S01]  /*9890*/  LOP3.LUT R10, R3.reuse, 0x4, RZ, 0xfc, !PT ;  /* 0x00000004030a7812 */ /* 0x041fe200078efcff */
[----:B------:R-:W-:Y:S01]  /*98a0*/  IMAD.HI.U32 R4, R2, R27, RZ ;  /* 0x0000001b02047227 */ /* 0x000fe200078e00ff */
[C---:B------:R-:W-:Y:S01]  /*98b0*/  ISETP.GT.U32.AND P5, PT, R0.reuse, R26, PT ;  /* 0x0000001a0000720c */ /* 0x040fe20003fa4070 */
[----:B------:R0:W-:Y:S01]  /*98c0*/  STL [R1+0x522c], R21 ;  /* 0x00522c1501007387 */ /* 0x0001e20000100800 */
[----:B------:R-:W-:Y:S01]  /*98d0*/  ISETP.GT.U32.AND P4, PT, R0, R23, PT ;  /* 0x000000170000720c */ /* 0x000fe20003f84070 */
[--C-:B------:R-:W-:Y:S01]  /*98e0*/  @!P2 IMAD.IADD R24, R24, 0x1, -R0.reuse ;  /* 0x000000011818a824 */ /* 0x100fe200078e0a00 */
[----:B-1----:R-:W-:Y:S01]  /*98f0*/  LOP3.LUT R19, R3, 0x12, RZ, 0xfc, !PT ;  /* 0x0000001203137812 */ /* 0x002fe200078efcff */
[----:B------:R-:W-:Y:S01]  /*9900*/  @!P0 IMAD.IADD R25, R25, 0x1, -R0 ;  /* 0x0000000119198824 */ /* 0x000fe200078e0a00 */
[----:B------:R1:W-:Y:S01]  /*9910*/  STL [R1+0x5230], R22 ;  /* 0x0052301601007387 */ /* 0x0003e20000100800 */
[----:B------:R-:W-:Y:S01]  /*9920*/  IMAD.HI.U32 R7, R2, R15, RZ ;  /* 0x0000000f02077227 */ /* 0x000fe200078e00ff */
[----:B------:R-:W-:-:S02]  /*9930*/  ISETP.GT.U32.AND P2, PT, R0, R24, PT ;  /* 0x000000180000720c */ /* 0x000fc40003f44070 */
[----:B------:R-:W-:Y:S01]  /*9940*/  ISETP.GT.U32.AND P0, PT, R0, R25, PT ;  /* 0x000000190000720c */ /* 0x000fe20003f04070 */
[----:B------:R-:W-:Y:S01]  /*9950*/  IMAD.MOV R4, RZ, RZ, -R4 ;  /* 0x000000ffff047224 */ /* 0x000fe200078e0a04 */
[----:B0-----:R-:W-:Y:S01]  /*9960*/  LOP3.LUT R21, R3, 0x14, RZ, 0xfc, !PT ;  /* 0x0000001403157812 */ /* 0x001fe200078efcff */
[--C-:B------:R-:W-:Y:S02]  /*9970*/  @!P5 IMAD.IADD R26, R26, 0x1, -R0.reuse ;  /* 0x000000011a1ad824 */ /* 0x100fe400078e0a00 */
[----:B------:R-:W-:Y:S01]  /*9980*/  @!P4 IMAD.IADD R23, R23, 0x1, -R0 ;  /* 0x000000011717c824 */ /* 0x000fe200078e0a00 */
[----:B------:R-:W-:Y:S01]  /*9990*/  ISETP.GE.AND P4, PT, R13, RZ, PT ;  /* 0x000000ff0d00720c */ /* 0x000fe20003f86270 */
[----:B------:R-:W-:Y:S01]  /*99a0*/  IMAD.MOV R7, RZ, RZ, -R7 ;  /* 0x000000ffff077224 */ /* 0x000fe200078e0a07 */
[----:B------:R-:W-:Y:S01]  /*99b0*/  ISETP.GT.U32.AND P5, PT, R0, R26, PT ;  /* 0x0000001a0000720c */ /* 0x000fe20003fa4070 */
[----:B------:R-:W-:Y:S01]  /*99c0*/  IMAD.HI.U32 R13, R2, R29, RZ ;  /* 0x0000001d020d7227 */ /* 0x000fe200078e00ff */
[----:B-1----:R-:W-:-:S03]  /*99d0*/  LOP3.LUT R22, R3, 0x16, RZ, 0xfc, !PT ;  /* 0x0000001603167812 */ /* 0x002fc600078efcff */
[----:B------:R-:W-:Y:S02]  /*99e0*/  IMAD R27, R0, R4, R27 ;  /* 0x00000004001b7224 */ /* 0x000fe400078e021b */
[--C-:B------:R-:W-:Y:S01]  /*99f0*/  @!P2 IMAD.IADD R24, R24, 0x1, -R0.reuse ;  /* 0x000000011818a824 */ /* 0x100fe200078e0a00 */
[----:B------:R-:W-:Y:S01]  /*9a00*/  ISETP.GE.AND P2, PT, R16, RZ, PT ;  /* 0x000000ff1000720c */ /* 0x000fe20003f46270 */
[C---:B------:R-:W-:Y:S01]  /*9a10*/  IMAD R28, R0.reuse, R7, R15 ;  /* 0x00000007001c7224 */ /* 0x040fe200078e020f */
[----:B------:R-:W-:Y:S01]  /*9a20*/  LOP3.LUT R16, R3, 0x1cc, RZ, 0xfc, !PT ;  /* 0x000001cc03107812 */ /* 0x000fe200078efcff */
[----:B------:R-:W-:Y:S02]  /*9a30*/  IMAD.MOV R13, RZ, RZ, -R13 ;  /* 0x000000ffff0d7224 */ /* 0x000fe400078e0a0d */
[----:B------:R-:W-:Y:S01]  /*9a40*/  @!P0 IMAD.IADD R25, R25, 0x1, -R0 ;  /* 0x0000000119198824 */ /* 0x000fe200078e0a00 */
[C---:B------:R-:W-:Y:S01]  /*9a50*/  ISETP.GT.U32.AND P0, PT, R0.reuse, R27, PT ;  /* 0x0000001b0000720c */ /* 0x040fe20003f04070 */
[----:B------:R-:W-:Y:S01]  /*9a60*/  @!P6 IMAD.MOV R24, RZ, RZ, -R24 ;  /* 0x000000ffff18e224 */ /* 0x000fe200078e0a18 */
[C---:B------:R-:W-:Y:S01]  /*9a70*/  ISETP.GT.U32.AND P6, PT, R0.reuse, R28, PT ;  /* 0x0000001c0000720c */ /* 0x040fe20003fc4070 */
[----:B------:R-:W-:Y:S01]  /*9a80*/  IMAD R29, R0, R13, R29 ;  /* 0x0000000d001d7224 */ /* 0x000fe200078e021d */
[----:B------:R-:W-:Y:S01]  /*9a90*/  IABS R17, R16 ;  /* 0x0000001000117213 */ /* 0x000fe20000000000 */
[----:B------:R-:W-:-:S02]  /*9aa0*/  @!P5 IMAD.IADD R26, R26, 0x1, -R0 ;  /* 0x000000011a1ad824 */ /* 0x000fc400078e0a00 */
[----:B------:R-:W-:Y:S01]  /*9ab0*/  @!P1 IMAD.MOV R23, RZ, RZ, -R23 ;  /* 0x000000ffff179224 */ /* 0x000fe200078e0a17 */
[----:B------:R-:W-:Y:S01]  /*9ac0*/  ISETP.GT.U32.AND P5, PT, R0, R29, PT ;  /* 0x0000001d0000720c */ /* 0x000fe20003fa4070 */
[----:B------:R-:W-:Y:S01]  /*9ad0*/  VIADD R4, R6, 0x1ce ;  /* 0x000001ce06047836 */ /* 0x000fe20000000000 */
[----:B------:R-:W-:Y:S01]  /*9ae0*/  ISETP.GE.AND P1, PT, R14, RZ, PT ;  /* 0x000000ff0e00720c */ /* 0x000fe20003f26270 */
[----:B------:R-:W-:Y:S01]  /*9af0*/  @!P3 IMAD.MOV R25, RZ, RZ, -R25 ;  /* 0x000000ffff19b224 */ /* 0x000fe200078e0a19 */
[----:B------:R-:W-:Y:S01]  /*9b00*/  LOP3.LUT R14, R3, 0x1d0, RZ, 0xfc, !PT ;  /* 0x000001d0030e7812 */ /* 0x000fe200078efcff */
[--C-:B------:R-:W-:Y:S01]  /*9b10*/  @!P0 IMAD.IADD R27, R27, 0x1, -R0.reuse ;  /* 0x000000011b1b8824 */ /* 0x100fe200078e0a00 */
[----:B------:R-:W-:Y:S01]  /*9b20*/  IABS R31, R4 ;  /* 0x00000004001f7213 */ /* 0x000fe20000000000 */
[--C-:B------:R-:W-:Y:S01]  /*9b30*/  @!P6 IMAD.IADD R28, R28, 0x1, -R0.reuse ;  /* 0x000000011c1ce824 */ /* 0x100fe200078e0a00 */
[----:B------:R-:W-:Y:S01]  /*9b40*/  IABS R15, R14 ;  /* 0x0000000e000f7213 */ /* 0x000fe20000000000 */
[----:B------:R-:W-:Y:S01]  /*9b50*/  IMAD.HI.U32 R13, R2, R17, RZ ;  /* 0x00000011020d7227 */ /* 0x000fe200078e00ff */
[----:B------:R-:W-:Y:S01]  /*9b60*/  ISETP.GT.U32.AND P0, PT, R0, R27, PT ;  /* 0x0000001b0000720c */ /* 0x000fe20003f04070 */
[----:B------:R-:W-:Y:S01]  /*9b70*/  STL [R1+0x5234], R23 ;  /* 0x0052341701007387 */ /* 0x000fe20000100800 */
[----:B------:R-:W-:Y:S01]  /*9b80*/  ISETP.GE.AND P3, PT, R4, RZ, PT ;  /* 0x000000ff0400720c */ /* 0x000fe20003f66270 */
[----:B------:R-:W-:Y:S01]  /*9b90*/  @!P5 IMAD.IADD R29, R29, 0x1, -R0 ;  /* 0x000000011d1dd824 */ /* 0x000fe200078e0a00 */
[----:B------:R-:W-:Y:S01]  /*9ba0*/  ISETP.GT.U32.AND P6, PT, R0, R28, PT ;  /* 0x0000001c0000720c */ /* 0x000fe20003fc4070 */
[----:B------:R-:W-:Y:S01]  /*9bb0*/  IMAD.HI.U32 R4, R2, R15, RZ ;  /* 0x0000000f02047227 */ /* 0x000fe200078e00ff */
[----:B------:R-:W-:Y:S02]  /*9bc0*/  STL [R1+0x5238], R24 ;  /* 0x0052381801007387 */ /* 0x000fe40000100800 */
[----:B------:R-:W-:Y:S01]  /*9bd0*/  ISETP.GT.U32.AND P5, PT, R0, R29, PT ;  /* 0x0000001d0000720c */ /* 0x000fe20003fa4070 */
[----:B------:R-:W-:Y:S01]  /*9be0*/  IMAD.HI.U32 R7, R2, R31, RZ ;  /* 0x0000001f02077227 */ /* 0x000fe200078e00ff */
[----:B------:R0:W-:Y:S03]  /*9bf0*/  STL [R1+0x523c], R25 ;  /* 0x00523c1901007387 */ /* 0x0001e60000100800 */
[----:B------:R-:W-:-:S02]  /*9c00*/  IMAD.MOV R4, RZ, RZ, -R4 ;  /* 0x000000ffff047224 */ /* 0x000fc400078e0a04 */
[----:B------:R-:W-:Y:S02]  /*9c10*/  IMAD.MOV R7, RZ, RZ, -R7 ;  /* 0x000000ffff077224 */ /* 0x000fe400078e0a07 */
[----:B------:R-:W-:Y:S01]  /*9c20*/  IMAD R30, R0, R4, R15 ;  /* 0x00000004001e7224 */ /* 0x000fe200078e020f */
[----:B------:R-:W-:Y:S01]  /*9c30*/  LOP3.LUT R4, R3, 0x1ca, RZ, 0xfc, !PT ;  /* 0x000001ca03047812 */ /* 0x000fe200078efcff */
[--C-:B------:R-:W-:Y:S01]  /*9c40*/  @!P0 IMAD.IADD R27, R27, 0x1, -R0.reuse ;  /* 0x000000011b1b8824 */ /* 0x100fe200078e0a00 */
[----:B------:R-:W-:Y:S01]  /*9c50*/  ISETP.GE.AND P0, PT, R14, RZ, PT ;  /* 0x000000ff0e00720c */ /* 0x000fe20003f06270 */
[----:B------:R-:W-:Y:S01]  /*9c60*/  IMAD.MOV R13, RZ, RZ, -R13 ;  /* 0x000000ffff0d7224 */ /* 0x000fe200078e0a0d */
[----:B------:R-:W-:Y:S01]  /*9c70*/  IABS R33, R4 ;  /* 0x0000000400217213 */ /* 0x000fe20000000000 */
[----:B------:R-:W-:Y:S01]  /*9c80*/  IMAD R31, R0, R7, R31 ;  /* 0x00000007001f7224 */ /* 0x000fe200078e021f */
[----:B------:R-:W-:Y:S01]  /*9c90*/  LOP3.LUT R14, R3, 0x1c8, RZ, 0xfc, !PT ;  /* 0x000001c8030e7812 */ /* 0x000fe200078efcff */
[--C-:B------:R-:W-:Y:S01]  /*9ca0*/  @!P6 IMAD.IADD R28, R28, 0x1, -R0.reuse ;  /* 0x000000011c1ce824 */ /* 0x100fe200078e0a00 */
[C---:B------:R-:W-:Y:S01]  /*9cb0*/  ISETP.GT.U32.AND P6, PT, R0.reuse, R30, PT ;  /* 0x0000001e0000720c */ /* 0x040fe20003fc4070 */
[C---:B------:R-:W-:Y:S01]  /*9cc0*/  IMAD R32, R0.reuse, R13, R17 ;  /* 0x0000000d00207224 */ /* 0x040fe200078e0211 */
[----:B------:R-:W-:Y:S01]  /*9cd0*/  IABS R13, R14 ;  /* 0x0000000e000d7213 */ /* 0x000fe20000000000 */
[----:B------:R-:W-:Y:S01]  /*9ce0*/  @!P1 IMAD.MOV R27, RZ, RZ, -R27 ;  /* 0x000000ffff1b9224 */ /* 0x000fe200078e0a1b */
[C---:B------:R-:W-:Y:S01]  /*9cf0*/  ISETP.GT.U32.AND P1, PT, R0.reuse, R31, PT ;  /* 0x0000001f0000720c */ /* 0x040fe20003f24070 */
[----:B------:R-:W-:Y:S01]  /*9d00*/  @!P5 IMAD.IADD R29, R29, 0x1, -R0 ;  /* 0x000000011d1dd824 */ /* 0x000fe200078e0a00 */
[----:B------:R-:W-:Y:S01]  /*9d10*/  ISETP.GT.U32.AND P5, PT, R0, R32, PT ;  /* 0x000000200000720c */ /* 0x000fe20003fa4070 */
[----:B------:R-:W-:Y:S01]  /*9d20*/  @!P2 IMAD.MOV R28, RZ, RZ, -R28 ;  /* 0x000000ffff1ca224 */ /* 0x000fe200078e0a1c */
[----:B------:R-:W-:Y:S01]  /*9d30*/  LOP3.LUT R15, R3, 0x1c6, RZ, 0xfc, !PT ;  /* 0x000001c6030f7812 */ /* 0x000fe200078efcff */
[----:B------:R-:W-:Y:S01]  /*9d40*/  @!P4 IMAD.MOV R26, RZ, RZ, -R26 ;  /* 0x000000ffff1ac224 */ /* 0x000fe200078e0a1a */
[----:B------:R-:W-:-:S02]  /*9d50*/  ISETP.GE.AND P2, PT, R16, RZ, PT ;  /* 0x000000ff1000720c */ /* 0x000fc40003f46270 */
[----:B------:R-:W-:Y:S01]  /*9d60*/  IABS R35, R15 ;  /* 0x0000000f00237213 */ /* 0x000fe20000000000 */
[--C-:B------:R-:W-:Y:S01]  /*9d70*/  @!P6 IMAD.IADD R30, R30, 0x1, -R0.reuse ;  /* 0x000000011e1ee824 */ /* 0x100fe200078e0a00 */
[----:B------:R-:W-:Y:S01]  /*9d80*/  ISETP.GE.AND P6, PT, R4, RZ, PT ;  /* 0x000000ff0400720c */ /* 0x000fe20003fc6270 */
[----:B------:R-:W-:Y:S01]  /*9d90*/  IMAD.HI.U32 R4, R2, R33, RZ ;  /* 0x0000002102047227 */ /* 0x000fe200078e00ff */
[C---:B------:R-:W-:Y:S02]  /*9da0*/  LOP3.LUT R16, R3.reuse, 0x1c4, RZ, 0xfc, !PT ;  /* 0x000001c403107812 */ /* 0x040fe400078efcff */
[----:B------:R-:W-:Y:S01]  /*9db0*/  LOP3.LUT R17, R3, 0x1c2, RZ, 0xfc, !PT ;  /* 0x000001c203117812 */ /* 0x000fe200078efcff */
[--C-:B------:R-:W-:Y:S01]  /*9dc0*/  @!P1 IMAD.IADD R31, R31, 0x1, -R0.reuse ;  /* 0x000000011f1f9824 */ /* 0x100fe200078e0a00 */
[----:B------:R-:W-:Y:S01]  /*9dd0*/  ISETP.GT.U32.AND P1, PT, R0, R30, PT ;  /* 0x0000001e0000720c */ /* 0x000fe20003f24070 */
[----:B------:R-:W-:Y:S01]  /*9de0*/  @!P5 IMAD.IADD R32, R32, 0x1, -R0 ;  /* 0x000000012020d824 */ /* 0x000fe200078e0a00 */
[----:B------:R-:W-:Y:S01]  /*9df0*/  ISETP.GE.AND P4, PT, R18, RZ, PT ;  /* 0x000000ff1200720c */ /* 0x000fe20003f86270 */
[----:B------:R-:W-:Y:S01]  /*9e00*/  IMAD.MOV R7, RZ, RZ, -R4 ;  /* 0x000000ffff077224 */ /* 0x000fe200078e0a04 */
[----:B------:R-:W-:Y:S01]  /*9e10*/  ISETP.GT.U32.AND P5, PT, R0, R31, PT ;  /* 0x0000001f0000720c */ /* 0x000fe20003fa4070 */
[----:B------:R-:W-:Y:S01]  /*9e20*/  IMAD.HI.U32 R4, R2, R13, RZ ;  /* 0x0000000d02047227 */ /* 0x000fe200078e00ff */
[----:B------:R-:W-:-:S02]  /*9e30*/  IABS R37, R17 ;  /* 0x0000001100257213 */ /* 0x000fc40000000000 */
[----:B------:R-:W-:Y:S01]  /*9e40*/  LOP3.LUT R18, R3, 0x1a2, RZ, 0xfc, !PT ;  /* 0x000001a203127812 */ /* 0x000fe200078efcff */
[----:B------:R-:W-:Y:S01]  /*9e50*/  IMAD.MOV R4, RZ, RZ, -R4 ;  /* 0x000000ffff047224 */ /* 0x000fe200078e0a04 */
[----:B0-----:R-:W-:Y:S01]  /*9e60*/  IABS R25, R10 ;  /* 0x0000000a00197213 */ /* 0x001fe20000000000 */
[C---:B------:R-:W-:Y:S01]  /*9e70*/  IMAD R33, R0.reuse, R7, R33 ;  /* 0x0000000700217224 */ /* 0x040fe200078e0221 */
[----:B------:R-:W-:Y:S01]  /*9e80*/  IABS R53, R18 ;  /* 0x0000001200357213 */ /* 0x000fe20000000000 */
[----:B------:R-:W-:Y:S01]  /*9e90*/  IMAD R34, R0, R4, R13 ;  /* 0x0000000400227224 */ /* 0x000fe200078e020d */
[----:B------:R-:W-:Y:S01]  /*9ea0*/  IABS R13, R16 ;  /* 0x00000010000d7213 */ /* 0x000fe20000000000 */
[--C-:B------:R-:W-:Y:S01]  /*9eb0*/  @!P1 IMAD.IADD R30, R30, 0x1, -R0.reuse ;  /* 0x000000011e1e9824 */ /* 0x100fe200078e0a00 */
[C---:B------:R-:W-:Y:S01]  /*9ec0*/  ISETP.GT.U32.AND P1, PT, R0.reuse, R33, PT ;  /* 0x000000210000720c */ /* 0x040fe20003f24070 */
[----:B------:R-:W-:Y:S01]  /*9ed0*/  @!P5 IMAD.IADD R31, R31, 0x1, -R0 ;  /* 0x000000011f1fd824 */ /* 0x000fe200078e0a00 */
[----:B------:R-:W-:Y:S01]  /*9ee0*/  ISETP.GT.U32.AND P5, PT, R0, R34, PT ;  /* 0x000000220000720c */ /* 0x000fe20003fa4070 */
[----:B------:R-:W-:-:S04]  /*9ef0*/  IMAD.HI.U32 R4, R2, R35, RZ ;  /* 0x0000002302047227 */ /* 0x000fc800078e00ff */
[----:B------:R-:W-:Y:S02]  /*9f00*/  IMAD.MOV R4, RZ, RZ, -R4 ;  /* 0x000000ffff047224 */ /* 0x000fe400078e0a04 */
[----:B------:R-:W-:Y:S02]  /*9f10*/  @!P0 IMAD.MOV R30, RZ, RZ, -R30 ;  /* 0x000000ffff1e8224 */ /* 0x000fe400078e0a1e */
[----:B------:R-:W-:Y:S02]  /*9f20*/  IMAD R35, R0, R4, R35 ;  /* 0x0000000400237224 */ /* 0x000fe400078e0223 */
[--C-:B------:R-:W-:Y:S01]  /*9f30*/  @!P1 IMAD.IADD R33, R33, 0x1, -R0.reuse ;  /* 0x0000000121219824 */ /* 0x100fe200078e0a00 */
[----:B------:R-:W-:Y:S01]  /*9f40*/  ISETP.GE.AND P1, PT, R15, RZ, PT ;  /* 0x000000ff0f00720c */ /* 0x000fe20003f26270 */
[----:B------:R-:W-:Y:S02]  /*9f50*/  @!P5 IMAD.IADD R34, R34, 0x1, -R0 ;  /* 0x000000012222d824 */ /* 0x000fe400078e0a00 */
[----:B------:R-:W-:Y:S01]  /*9f60*/  IMAD.HI.U32 R4, R2, R13, RZ ;  /* 0x0000000d02047227 */ /* 0x000fe200078e00ff */
[----:B------:R-:W-:-:S02]  /*9f70*/  ISETP.GT.U32.AND P0, PT, R0, R33, PT ;  /* 0x000000210000720c */ /* 0x000fc40003f04070 */
[C---:B------:R-:W-:Y:S01]  /*9f80*/  ISETP.GT.U32.AND P5, PT, R0.reuse, R34, PT ;  /* 0x000000220000720c */ /* 0x040fe20003fa4070 */
[----:B------:R-:W-:Y:S01]  /*9f90*/  @!P3 IMAD.MOV R31, RZ, RZ, -R31 ;  /* 0x000000ffff1fb224 */ /* 0x000fe200078e0a1f */
[----:B------:R-:W-:Y:S01]  /*9fa0*/  ISETP.GT.U32.AND P3, PT, R0, R35, PT ;  /* 0x000000230000720c */ /* 0x000fe20003f64070 */
[----:B------:R-:W-:-:S04]  /*9fb0*/  IMAD.HI.U32 R7, R2, R37, RZ ;  /* 0x0000002502077227 */ /* 0x000fc800078e00ff */
[----:B------:R-:W-:Y:S02]  /*9fc0*/  IMAD.MOV R36, RZ, RZ, -R4 ;  /* 0x000000ffff247224 */ /* 0x000fe400078e0a04 */
[----:B------:R-:W-:Y:S02]  /*9fd0*/  IMAD.MOV R7, RZ, RZ, -R7 ;  /* 0x000000ffff077224 */ /* 0x000fe400078e0a07 */
[C---:B------:R-:W-:Y:S02]  /*9fe0*/  IMAD R36, R0.reuse, R36, R13 ;  /* 0x0000002400247224 */ /* 0x040fe400078e020d */
[----:B------:R-:W-:Y:S01]  /*9ff0*/  @!P4 IMAD.MOV R29, RZ, RZ, -R29 ;  /* 0x000000ffff1dc224 */ /* 0x000fe200078e0a1d */
[C---:B------:R-:W-:Y:S01]  /*a000*/  ISETP.GT.U32.AND P4, PT, R0.reuse, R32, PT ;  /* 0x000000200000720c */ /* 0x040fe20003f84070 */
[----:B------:R-:W-:Y:S01]  /*a010*/  IMAD R37, R0, R7, R37 ;  /* 0x0000000700257224 */ /* 0x000fe200078e0225 */
[----:B------:R-:W-:Y:S01]  /*a020*/  LOP3.LUT R7, R3, 0x1c0, RZ, 0xfc, !PT ;  /* 0x000001c003077812 */ /* 0x000fe200078efcff */
[----:B------:R-:W-:-:S02]  /*a030*/  @!P0 IMAD.IADD R33, R33, 0x1, -R0 ;  /* 0x0000000121218824 */ /* 0x000fc400078e0a00 */
[--C-:B------:R-:W-:Y:S01]  /*a040*/  @!P5 IMAD.IADD R34, R34, 0x1, -R0.reuse ;  /* 0x000000012222d824 */ /* 0x100fe200078e0a00 */
[C---:B------:R-:W-:Y:S01]  /*a050*/  ISETP.GT.U32.AND P5, PT, R0.reuse, R36, PT ;  /* 0x000000240000720c */ /* 0x040fe20003fa4070 */
[--C-:B------:R-:W-:Y:S01]  /*a060*/  @!P3 IMAD.IADD R35, R35, 0x1, -R0.reuse ;  /* 0x000000012323b824 */ /* 0x100fe200078e0a00 */
[----:B------:R-:W-:Y:S01]  /*a070*/  IABS R13, R7 ;  /* 0x00000007000d7213 */ /* 0x000fe20000000000 */
[----:B------:R-:W-:Y:S01]  /*a080*/  @!P6 IMAD.MOV R33, RZ, RZ, -R33 ;  /* 0x000000ffff21e224 */ /* 0x000fe200078e0a21 */
[----:B------:R-:W-:Y:S01]  /*a090*/  ISETP.GT.U32.AND P6, PT, R0, R37, PT ;  /* 0x000000250000720c */ /* 0x000fe20003fc4070 */
[----:B------:R-:W-:Y:S01]  /*a0a0*/  VIADD R4, R6, 0x1be ;  /* 0x000001be06047836 */ /* 0x000fe20000000000 */
[----:B------:R-:W-:Y:S01]  /*a0b0*/  ISETP.GT.U32.AND P3, PT, R0, R35, PT ;  /* 0x000000230000720c */ /* 0x000fe20003f64070 */
[----:B------:R-:W-:Y:S01]  /*a0c0*/  @!P4 IMAD.IADD R32, R32, 0x1, -R0 ;  /* 0x000000012020c824 */ /* 0x000fe200078e0a00 */
[----:B------:R-:W-:Y:S02]  /*a0d0*/  ISETP.GE.AND P4, PT, R14, RZ, PT ;  /* 0x000000ff0e00720c */ /* 0x000fe40003f86270 */
[----:B------:R-:W-:Y:S01]  /*a0e0*/  LOP3.LUT R14, R3, 0x1bc, RZ, 0xfc, !PT ;  /* 0x000001bc030e7812 */ /* 0x000fe200078efcff */
[----:B------:R-:W-:Y:S01]  /*a0f0*/  @!P2 IMAD.MOV R32, RZ, RZ, -R32 ;  /* 0x000000ffff20a224 */ /* 0x000fe200078e0a20 */
[----:B------:R-:W-:Y:S01]  /*a100*/  ISETP.GE.AND P0, PT, R4, RZ, PT ;  /* 0x000000ff0400720c */ /* 0x000fe20003f06270 */
        /* <DEDUP_REMOVED lines=9> */
[----:B------:R-:W-:Y:S01]  /*a1a0*/  IMAD.MOV R38, RZ, RZ, -R4 ;  /* 0x000000ffff267224 */ /* 0x000fe200078e0a04 */
[----:B------:R-:W-:Y:S01]  /*a1b0*/  ISETP.GT.U32.AND P6, PT, R0, R37, PT ;  /* 0x000000250000720c */ /* 0x000fe20003fc4070 */
[----:B------:R-:W-:Y:S01]  /*a1c0*/  IMAD.HI.U32 R7, R2, R15, RZ ;  /* 0x0000000f02077227 */ /* 0x000fe200078e00ff */
[----:B------:R-:W-:-:S03]  /*a1d0*/  LOP3.LUT R16, R3, 0x1b6, RZ, 0xfc, !PT ;  /* 0x000001b603107812 */ /* 0x000fc600078efcff */
[----:B------:R-:W-:Y:S01]  /*a1e0*/  IMAD.HI.U32 R4, R2, R39, RZ ;  /* 0x0000002702047227 */ /* 0x000fe200078e00ff */
[----:B------:R-:W-:-:S03]  /*a1f0*/  IABS R43, R16 ;  /* 0x00000010002b7213 */ /* 0x000fc60000000000 */
[----:B------:R-:W-:Y:S02]  /*a200*/  IMAD.MOV R7, RZ, RZ, -R7 ;  /* 0x000000ffff077224 */ /* 0x000fe400078e0a07 */
[----:B------:R-:W-:Y:S02]  /*a210*/  IMAD.MOV R4, RZ, RZ, -R4 ;  /* 0x000000ffff047224 */ /* 0x000fe400078e0a04 */
[C---:B------:R-:W-:Y:S02]  /*a220*/  IMAD R38, R0.reuse, R38, R13 ;  /* 0x0000002600267224 */ /* 0x040fe400078e020d */
[----:B------:R-:W-:Y:S02]  /*a230*/  IMAD R40, R0, R7, R15 ;  /* 0x0000000700287224 */ /* 0x000fe400078e020f */
[--C-:B------:R-:W-:Y:S01]  /*a240*/  @!P5 IMAD.IADD R36, R36, 0x1, -R0.reuse ;  /* 0x000000012424d824 */ /* 0x100fe200078e0a00 */
[C---:B------:R-:W-:Y:S01]  /*a250*/  ISETP.GT.U32.AND P5, PT, R0.reuse, R38, PT ;  /* 0x000000260000720c */ /* 0x040fe20003fa4070 */
[C---:B------:R-:W-:Y:S01]  /*a260*/  IMAD R39, R0.reuse, R4, R39 ;  /* 0x0000000400277224 */ /* 0x040fe200078e0227 */
[----:B------:R-:W-:Y:S01]  /*a270*/  LOP3.LUT R4, R3, 0x1ba, RZ, 0xfc, !PT ;  /* 0x000001ba03047812 */ /* 0x000fe200078efcff */
[----:B------:R-:W-:Y:S01]  /*a280*/  @!P6 IMAD.IADD R37, R37, 0x1, -R0 ;  /* 0x000000012525e824 */ /* 0x000fe200078e0a00 */
[C---:B------:R-:W-:Y:S01]  /*a290*/  ISETP.GT.U32.AND P6, PT, R0.reuse, R40, PT ;  /* 0x000000280000720c */ /* 0x040fe20003fc4070 */
[----:B------:R-:W-:Y:S01]  /*a2a0*/  @!P2 IMAD.MOV R36, RZ, RZ, -R36 ;  /* 0x000000ffff24a224 */ /* 0x000fe200078e0a24 */
[----:B------:R-:W-:Y:S01]  /*a2b0*/  ISETP.GT.U32.AND P2, PT, R0, R39, PT ;  /* 0x000000270000720c */ /* 0x000fe20003f44070 */
[----:B------:R-:W-:Y:S01]  /*a2c0*/  @!P4 IMAD.MOV R34, RZ, RZ, -R34 ;  /* 0x000000ffff22c224 */ /* 0x000fe200078e0a22 */
[----:B------:R-:W-:Y:S01]  /*a2d0*/  ISETP.GE.AND P4, PT, R17, RZ, PT ;  /* 0x000000ff1100720c */ /* 0x000fe20003f86270 */
[----:B------:R-:W-:Y:S01]  /*a2e0*/  @!P1 IMAD.MOV R35, RZ, RZ, -R35 ;  /* 0x000000ffff239224 */ /* 0x000fe200078e0a23 */
[----:B------:R-:W-:-:S02]  /*a2f0*/  ISETP.GE.AND P1, PT, R14, RZ, PT ;  /* 0x000000ff0e00720c */ /* 0x000fc40003f26270 */
[----:B------:R-:W-:Y:S01]  /*a300*/  IABS R41, R4 ;  /* 0x0000000400297213 */ /* 0x000fe20000000000 */
[--C-:B------:R-:W-:Y:S01]  /*a310*/  @!P5 IMAD.IADD R38, R38, 0x1, -R0.reuse ;  /* 0x000000012626d824 */ /* 0x100fe200078e0a00 */
[C---:B------:R-:W-:Y:S02]  /*a320*/  LOP3.LUT R14, R3.reuse, 0x1b8, RZ, 0xfc, !PT ;  /* 0x000001b8030e7812 */ /* 0x040fe400078efcff */
[----:B------:R-:W-:Y:S01]  /*a330*/  ISETP.GE.AND P5, PT, R4, RZ, PT ;  /* 0x000000ff0400720c */ /* 0x000fe20003fa6270 */
[--C-:B------:R-:W-:Y:S01]  /*a340*/  @!P6 IMAD.IADD R40, R40, 0x1, -R0.reuse ;  /* 0x000000012828e824 */ /* 0x100fe200078e0a00 */
[----:B------:R-:W-:Y:S01]  /*a350*/  IABS R13, R14 ;  /* 0x0000000e000d7213 */ /* 0x000fe20000000000 */
[----:B------:R-:W-:Y:S01]  /*a360*/  IMAD.HI.U32 R4, R2, R41, RZ ;  /* 0x0000002902047227 */ /* 0x000fe200078e00ff */
[----:B------:R-:W-:Y:S02]  /*a370*/  LOP3.LUT R17, R3, 0x1b4, RZ, 0xfc, !PT ;  /* 0x000001b403117812 */ /* 0x000fe400078efcff */
[C---:B------:R-:W-:Y:S01]  /*a380*/  ISETP.GT.U32.AND P6, PT, R0.reuse, R40, PT ;  /* 0x000000280000720c */ /* 0x040fe20003fc4070 */
[----:B------:R-:W-:Y:S01]  /*a390*/  @!P2 IMAD.IADD R39, R39, 0x1, -R0 ;  /* 0x000000012727a824 */ /* 0x000fe200078e0a00 */
[C---:B------:R-:W-:Y:S01]  /*a3a0*/  ISETP.GT.U32.AND P2, PT, R0.reuse, R38, PT ;  /* 0x000000260000720c */ /* 0x040fe20003f44070 */
[----:B------:R-:W-:Y:S01]  /*a3b0*/  IMAD.MOV R7, RZ, RZ, -R4 ;  /* 0x000000ffff077224 */ /* 0x000fe200078e0a04 */
[----:B------:R-:W-:Y:S01]  /*a3c0*/  IABS R15, R17 ;  /* 0x00000011000f7213 */ /* 0x000fe20000000000 */
[----:B------:R-:W-:Y:S01]  /*a3d0*/  @!P4 IMAD.MOV R37, RZ, RZ, -R37 ;  /* 0x000000ffff25c224 */ /* 0x000fe200078e0a25 */
[----:B------:R-:W-:Y:S01]  /*a3e0*/  ISETP.GT.U32.AND P4, PT, R0, R39, PT ;  /* 0x000000270000720c */ /* 0x000fe20003f84070 */
[----:B------:R-:W-:-:S04]  /*a3f0*/  IMAD.HI.U32 R4, R2, R13, RZ ;  /* 0x0000000d02047227 */ /* 0x000fc800078e00ff */
[----:B------:R-:W-:Y:S02]  /*a400*/  IMAD.MOV R42, RZ, RZ, -R4 ;  /* 0x000000ffff2a7224 */ /* 0x000fe400078e0a04 */
[----:B------:R-:W-:-:S04]  /*a410*/  IMAD.HI.U32 R4, R2, R43, RZ ;  /* 0x0000002b02047227 */ /* 0x000fc800078e00ff */
[C---:B------:R-:W-:Y:S02]  /*a420*/  IMAD R41, R0.reuse, R7, R41 ;  /* 0x0000000700297224 */ /* 0x040fe400078e0229 */
[----:B------:R-:W-:Y:S02]  /*a430*/  IMAD R42, R0, R42, R13 ;  /* 0x0000002a002a7224 */ /* 0x000fe400078e020d */
[----:B------:R-:W-:-:S04]  /*a440*/  IMAD.HI.U32 R7, R2, R15, RZ ;  /* 0x0000000f02077227 */ /* 0x000fc800078e00ff */
[----:B------:R-:W-:Y:S02]  /*a450*/  IMAD.MOV R4, RZ, RZ, -R4 ;  /* 0x000000ffff047224 */ /* 0x000fe400078e0a04 */
[--C-:B------:R-:W-:Y:S01]  /*a460*/  @!P2 IMAD.IADD R38, R38, 0x1, -R0.reuse ;  /* 0x000000012626a824 */ /* 0x100fe200078e0a00 */
[----:B------:R-:W-:Y:S01]  /*a470*/  ISETP.GT.U32.AND P2, PT, R0, R41, PT ;  /* 0x000000290000720c */ /* 0x000fe20003f44070 */
[--C-:B------:R-:W-:Y:S01]  /*a480*/  @!P6 IMAD.IADD R40, R40, 0x1, -R0.reuse ;  /* 0x000000012828e824 */ /* 0x100fe200078e0a00 */
[----:B------:R-:W-:Y:S01]  /*a490*/  ISETP.GT.U32.AND P6, PT, R0, R42, PT ;  /* 0x0000002a0000720c */ /* 0x000fe20003fc4070 */
[----:B------:R-:W-:Y:S01]  /*a4a0*/  @!P4 IMAD.IADD R39, R39, 0x1, -R0 ;  /* 0x000000012727c824 */ /* 0x000fe200078e0a00 */
[----:B------:R-:W-:Y:S01]  /*a4b0*/  ISETP.GE.AND P4, PT, R14, RZ, PT ;  /* 0x000000ff0e00720c */ /* 0x000fe20003f86270 */
[----:B------:R-:W-:Y:S01]  /*a4c0*/  IMAD.MOV R7, RZ, RZ, -R7 ;  /* 0x000000ffff077224 */ /* 0x000fe200078e0a07 */
[----:B------:R-:W-:Y:S01]  /*a4d0*/  LOP3.LUT R14, R3, 0x1b2, RZ, 0xfc, !PT ;  /* 0x000001b2030e7812 */ /* 0x000fe200078efcff */
[----:B------:R-:W-:-:S02]  /*a4e0*/  IMAD R43, R0, R4, R43 ;  /* 0x00000004002b7224 */ /* 0x000fc400078e022b */
[C---:B------:R-:W-:Y:S01]  /*a4f0*/  IMAD R44, R0.reuse, R7, R15 ;  /* 0x00000007002c7224 */ /* 0x040fe200078e020f */
[----:B------:R-:W-:Y:S01]  /*a500*/  IABS R45, R14 ;  /* 0x0000000e002d7213 */ /* 0x000fe20000000000 */
[----:B------:R-:W-:Y:S01]  /*a510*/  @!P0 IMAD.MOV R39, RZ, RZ, -R39 ;  /* 0x000000ffff278224 */ /* 0x000fe200078e0a27 */
[C---:B------:R-:W-:Y:S01]  /*a520*/  ISETP.GT.U32.AND P0, PT, R0.reuse, R43, PT ;  /* 0x0000002b0000720c */ /* 0x040fe20003f04070 */
[----:B------:R-:W-:Y:S01]  /*a530*/  @!P1 IMAD.MOV R40, RZ, RZ, -R40 ;  /* 0x000000ffff289224 */ /* 0x000fe200078e0a28 */
[----:B------:R-:W-:Y:S01]  /*a540*/  ISETP.GT.U32.AND P1, PT, R0, R44, PT ;  /* 0x0000002c0000720c */ /* 0x000fe20003f24070 */
[----:B------:R-:W-:Y:S01]  /*a550*/  VIADD R4, R6, 0x1ae ;  /* 0x000001ae06047836 */ /* 0x000fe20000000000 */
[----:B------:R-:W-:Y:S01]  /*a560*/  LOP3.LUT R15, R3, 0x1b0, RZ, 0xfc, !PT ;  /* 0x000001b0030f7812 */ /* 0x000fe200078efcff */
[--C-:B------:R-:W-:Y:S02]  /*a570*/  @!P2 IMAD.IADD R41, R41, 0x1, -R0.reuse ;  /* 0x000000012929a824 */ /* 0x100fe400078e0a00 */
[----:B------:R-:W-:Y:S01]  /*a580*/  @!P6 IMAD.IADD R42, R42, 0x1, -R0 ;  /* 0x000000012a2ae824 */ /* 0x000fe200078e0a00 */
[----:B------:R-:W-:Y:S01]  /*a590*/  ISETP.GE.AND P2, PT, R4, RZ, PT ;  /* 0x000000ff0400720c */ /* 0x000fe20003f46270 */
[----:B------:R-:W-:Y:S01]  /*a5a0*/  @!P3 IMAD.MOV R38, RZ, RZ, -R38 ;  /* 0x000000ffff26b224 */ /* 0x000fe200078e0a26 */
[----:B------:R-:W-:Y:S01]  /*a5b0*/  IABS R47, R4 ;  /* 0x00000004002f7213 */ /* 0x000fe20000000000 */
[----:B------:R-:W-:Y:S01]  /*a5c0*/  IMAD.HI.U32 R4, R2, R45, RZ ;  /* 0x0000002d02047227 */ /* 0x000fe200078e00ff */
[----:B------:R-:W-:-:S02]  /*a5d0*/  ISETP.GT.U32.AND P6, PT, R0, R42, PT ;  /* 0x0000002a0000720c */ /* 0x000fc40003fc4070 */
[----:B------:R-:W-:Y:S01]  /*a5e0*/  IABS R13, R15 ;  /* 0x0000000f000d7213 */ /* 0x000fe20000000000 */
[----:B------:R-:W-:Y:S01]  /*a5f0*/  @!P0 IMAD.IADD R43, R43, 0x1, -R0 ;  /* 0x000000012b2b8824 */ /* 0x000fe200078e0a00 */
[----:B------:R-:W-:Y:S01]  /*a600*/  ISETP.GT.U32.AND P3, PT, R0, R41, PT ;  /* 0x000000290000720c */ /* 0x000fe20003f64070 */
[----:B------:R-:W-:Y:S01]  /*a610*/  IMAD.MOV R4, RZ, RZ, -R4 ;  /* 0x000000ffff047224 */ /* 0x000fe200078e0a04 */
[----:B------:R-:W-:Y:S01]  /*a620*/  ISETP.GE.AND P0, PT, R17, RZ, PT ;  /* 0x000000ff1100720c */ /* 0x000fe20003f06270 */
[----:B------:R-:W-:Y:S01]  /*a630*/  @!P1 IMAD.IADD R44, R44, 0x1, -R0 ;  /* 0x000000012c2c9824 */ /* 0x000fe200078e0a00 */
[C---:B------:R-:W-:Y:S01]  /*a640*/  ISETP.GT.U32.AND P1, PT, R0.reuse, R43, PT ;  /* 0x0000002b0000720c */ /* 0x040fe20003f24070 */
[----:B------:R-:W-:Y:S01]  /*a650*/  IMAD R45, R0, R4, R45 ;  /* 0x00000004002d7224 */ /* 0x000fe200078e022d */
[----:B------:R-:W-:Y:S01]  /*a660*/  LOP3.LUT R17, R3, 0x1aa, RZ, 0xfc, !PT ;  /* 0x000001aa03117812 */ /* 0x000fe200078efcff */
[----:B------:R-:W-:-:S03]  /*a670*/  IMAD.HI.U32 R4, R2, R13, RZ ;  /* 0x0000000d02047227 */ /* 0x000fc600078e00ff */
[----:B------:R-:W-:Y:S01]  /*a680*/  IABS R49, R17 ;  /* 0x0000001100317213 */ /* 0x000fe20000000000 */
[----:B------:R-:W-:Y:S02]  /*a690*/  IMAD.MOV R4, RZ, RZ, -R4 ;  /* 0x000000ffff047224 */ /* 0x000fe400078e0a04 */
[--C-:B------:R-:W-:Y:S01]  /*a6a0*/  @!P6 IMAD.IADD R42, R42, 0x1, -R0.reuse ;  /* 0x000000012a2ae824 */ /* 0x100fe200078e0a00 */
[----:B------:R-:W-:Y:S01]  /*a6b0*/  ISETP.GT.U32.AND P6, PT, R0, R45, PT ;  /* 0x0000002d0000720c */ /* 0x000fe20003fc4070 */
[--C-:B------:R-:W-:Y:S01]  /*a6c0*/  @!P3 IMAD.IADD R41, R41, 0x1, -R0.reuse ;  /* 0x000000012929b824 */ /* 0x100fe200078e0a00 */
[----:B------:R-:W-:Y:S01]  /*a6d0*/  ISETP.GE.AND P3, PT, R16, RZ, PT ;  /* 0x000000ff1000720c */ /* 0x000fe20003f66270 */
[C---:B------:R-:W-:Y:S01]  /*a6e0*/  IMAD R46, R0.reuse, R4, R13 ;  /* 0x00000004002e7224 */ /* 0x040fe200078e020d */
[----:B------:R-:W-:Y:S01]  /*a6f0*/  LOP3.LUT R16, R3, 0x1ac, RZ, 0xfc, !PT ;  /* 0x000001ac03107812 */ /* 0x000fe200078efcff */
[----:B------:R-:W-:Y:S01]  /*a700*/  @!P5 IMAD.MOV R41, RZ, RZ, -R41 ;  /* 0x000000ffff29d224 */ /* 0x000fe200078e0a29 */
[C---:B------:R-:W-:Y:S01]  /*a710*/  ISETP.GT.U32.AND P5, PT, R0.reuse, R44, PT ;  /* 0x0000002c0000720c */ /* 0x040fe20003fa4070 */
[----:B------:R-:W-:Y:S01]  /*a720*/  @!P1 IMAD.IADD R43, R43, 0x1, -R0 ;  /* 0x000000012b2b9824 */ /* 0x000fe200078e0a00 */
[----:B------:R-:W-:Y:S01]  /*a730*/  ISETP.GT.U32.AND P1, PT, R0, R46, PT ;  /* 0x0000002e0000720c */ /* 0x000fe20003f24070 */
[----:B------:R-:W-:Y:S01]  /*a740*/  IMAD.HI.U32 R7, R2, R47, RZ ;  /* 0x0000002f02077227 */ /* 0x000fe200078e00ff */
[----:B------:R-:W-:-:S03]  /*a750*/  IABS R13, R16 ;  /* 0x00000010000d7213 */ /* 0x000fc60000000000 */
[----:B------:R-:W-:Y:S02]  /*a760*/  IMAD.MOV R7, RZ, RZ, -R7 ;  /* 0x000000ffff077224 */ /* 0x000fe400078e0a07 */
[----:B------:R-:W-:Y:S02]  /*a770*/  @!P6 IMAD.IADD R45, R45, 0x1, -R0 ;  /* 0x000000012d2de824 */ /* 0x000fe400078e0a00 */
[----:B------:R-:W-:-:S03]  /*a780*/  IMAD.HI.U32 R4, R2, R13, RZ ;  /* 0x0000000d02047227 */ /* 0x000fc600078e00ff */
[C---:B------:R-:W-:Y:S01]  /*a790*/  ISETP.GT.U32.AND P6, PT, R0.reuse, R45, PT ;  /* 0x0000002d0000720c */ /* 0x040fe20003fc4070 */
[----:B------:R-:W-:Y:S02]  /*a7a0*/  IMAD R47, R0, R7, R47 ;  /* 0x00000007002f7224 */ /* 0x000fe400078e022f */
[----:B------:R-:W-:-:S04]  /*a7b0*/  IMAD.HI.U32 R7, R2, R49, RZ ;  /* 0x0000003102077227 */ /* 0x000fc800078e00ff */
[----:B------:R-:W-:Y:S01]  /*a7c0*/  @!P5 IMAD.IADD R44, R44, 0x1, -R0 ;  /* 0x000000012c2cd824 */ /* 0x000fe200078e0a00 */
[----:B------:R-:W-:Y:S01]  /*a7d0*/  ISETP.GE.AND P5, PT, R15, RZ, PT ;  /* 0x000000ff0f00720c */ /* 0x000fe20003fa6270 */
[----:B------:R-:W-:Y:S02]  /*a7e0*/  IMAD.MOV R4, RZ, RZ, -R4 ;  /* 0x000000ffff047224 */ /* 0x000fe400078e0a04 */
[----:B------:R-:W-:Y:S01]  /*a7f0*/  @!P1 IMAD.IADD R46, R46, 0x1, -R0 ;  /* 0x000000012e2e9824 */ /* 0x000fe200078e0a00 */
[----:B------:R-:W-:Y:S01]  /*a800*/  ISETP.GE.AND P1, PT, R17, RZ, PT ;  /* 0x000000ff1100720c */ /* 0x000fe20003f26270 */
[----:B------:R-:W-:Y:S01]  /*a810*/  @!P4 IMAD.MOV R42, RZ, RZ, -R42 ;  /* 0x000000ffff2ac224 */ /* 0x000fe200078e0a2a */
[----:B------:R-:W-:Y:S01]  /*a820*/  ISETP.GE.AND P4, PT, R14, RZ, PT ;  /* 0x000000ff0e00720c */ /* 0x000fe20003f86270 */
[----:B------:R-:W-:Y:S01]  /*a830*/  IMAD.MOV R7, RZ, RZ, -R7 ;  /* 0x000000ffff077224 */ /* 0x000fe200078e0a07 */
[C---:B------:R-:W-:Y:S01]  /*a840*/  LOP3.LUT R14, R3.reuse, 0x1a6, RZ, 0xfc, !PT ;  /* 0x000001a6030e7812 */ /* 0x040fe200078efcff */
[C---:B------:R-:W-:Y:S01]  /*a850*/  IMAD R48, R0.reuse, R4, R13 ;  /* 0x0000000400307224 */ /* 0x040fe200078e020d */
[----:B------:R-:W-:Y:S01]  /*a860*/  LOP3.LUT R13, R3, 0x1a8, RZ, 0xfc, !PT ;  /* 0x000001a8030d7812 */ /* 0x000fe200078efcff */
[----:B------:R-:W-:Y:S01]  /*a870*/  @!P0 IMAD.MOV R44, RZ, RZ, -R44 ;  /* 0x000000ffff2c8224 */ /* 0x000fe200078e0a2c */
[C---:B------:R-:W-:Y:S01]  /*a880*/  ISETP.GT.U32.AND P0, PT, R0.reuse, R46, PT ;  /* 0x0000002e0000720c */ /* 0x040fe20003f04070 */
[C---:B------:R-:W-:Y:S01]  /*a890*/  IMAD R49, R0.reuse, R7, R49 ;  /* 0x0000000700317224 */ /* 0x040fe200078e0231 */
[----:B------:R-:W-:Y:S01]  /*a8a0*/  IABS R7, R13 ;  /* 0x0000000d00077213 */ /* 0x000fe20000000000 */
[----:B------:R-:W-:Y:S01]  /*a8b0*/  @!P3 IMAD.MOV R43, RZ, RZ, -R43 ;  /* 0x000000ffff2bb224 */ /* 0x000fe200078e0a2b */
[----:B------:R-:W-:Y:S01]  /*a8c0*/  ISETP.GT.U32.AND P3, PT, R0, R47, PT ;  /* 0x0000002f0000720c */ /* 0x000fe20003f64070 */
[----:B------:R-:W-:Y:S01]  /*a8d0*/  @!P6 IMAD.IADD R45, R45, 0x1, -R0 ;  /* 0x000000012d2de824 */ /* 0x000fe200078e0a00 */
[----:B------:R-:W-:Y:S01]  /*a8e0*/  ISETP.GE.AND P6, PT, R16, RZ, PT ;  /* 0x000000ff1000720c */ /* 0x000fe20003fc6270 */
[----:B------:R-:W-:Y:S01]  /*a8f0*/  IMAD.HI.U32 R4, R2, R7, RZ ;  /* 0x0000000702047227 */ /* 0x000fe200078e00ff */
[----:B------:R-:W-:-:S02]  /*a900*/  LOP3.LUT R16, R3, 0x1a4, RZ, 0xfc, !PT ;  /* 0x000001a403107812 */ /* 0x000fc400078efcff */
[----:B------:R-:W-:Y:S01]  /*a910*/  IABS R51, R14 ;  /* 0x0000000e00337213 */ /* 0x000fe20000000000 */
[----:B------:R-:W-:Y:S01]  /*a920*/  @!P4 IMAD.MOV R45, RZ, RZ, -R45 ;  /* 0x000000ffff2dc224 */ /* 0x000fe200078e0a2d */
[----:B------:R-:W-:Y:S01]  /*a930*/  ISETP.GT.U32.AND P4, PT, R0, R48, PT ;  /* 0x000000300000720c */ /* 0x000fe20003f84070 */
[----:B------:R-:W-:Y:S01]  /*a940*/  @!P0 IMAD.IADD R46, R46, 0x1, -R0 ;  /* 0x000000012e2e8824 */ /* 0x000fe200078e0a00 */
[C---:B------:R-:W-:Y:S01]  /*a950*/  ISETP.GT.U32.AND P0, PT, R0.reuse, R49, PT ;  /* 0x000000310000720c */ /* 0x040fe20003f04070 */
[----:B------:R-:W-:Y:S01]  /*a960*/  IMAD.MOV R4, RZ, RZ, -R4 ;  /* 0x000000ffff047224 */ /* 0x000fe200078e0a04 */
[----:B------:R-:W-:Y:S01]  /*a970*/  IABS R15, R16 ;  /* 0x00000010000f7213 */ /* 0x000fe20000000000 */
[----:B------:R-:W-:Y:S02]  /*a980*/  @!P3 IMAD.IADD R47, R47, 0x1, -R0 ;  /* 0x000000012f2fb824 */ /* 0x000fe400078e0a00 */
[C---:B------:R-:W-:Y:S02]  /*a990*/  IMAD R50, R0.reuse, R4, R7 ;  /* 0x0000000400327224 */ /* 0x040fe400078e0207 */
[----:B------:R-:W-:Y:S01]  /*a9a0*/  @!P5 IMAD.MOV R46, RZ, RZ, -R46 ;  /* 0x000000ffff2ed224 */ /* 0x000fe200078e0a2e */
[----:B------:R-:W-:Y:S01]  /*a9b0*/  ISETP.GT.U32.AND P3, PT, R0, R47, PT ;  /* 0x0000002f0000720c */ /* 0x000fe20003f64070 */
[----:B------:R-:W-:Y:S01]  /*a9c0*/  IMAD.HI.U32 R4, R2, R51, RZ ;  /* 0x0000003302047227 */ /* 0x000fe200078e00ff */
[----:B------:R-:W-:-:S03]  /*a9d0*/  ISETP.GT.U32.AND P5, PT, R0, R50, PT ;  /* 0x000000320000720c */ /* 0x000fc60003fa4070 */
[--C-:B------:R-:W-:Y:S02]  /*a9e0*/  @!P4 IMAD.IADD R48, R48, 0x1, -R0.reuse ;  /* 0x000000013030c824 */ /* 0x100fe400078e0a00 */
[----:B------:R-:W-:Y:S02]  /*a9f0*/  @!P0 IMAD.IADD R49, R49, 0x1, -R0 ;  /* 0x0000000131318824 */ /* 0x000fe400078e0a00 */
[----:B------:R-:W-:Y:S01]  /*aa00*/  IMAD.HI.U32 R7, R2, R15, RZ ;  /* 0x0000000f02077227 */ /* 0x000fe200078e00ff */
[C---:B------:R-:W-:Y:S02]  /*aa10*/  ISETP.GT.U32.AND P4, PT, R0.reuse, R48, PT ;  /* 0x000000300000720c */ /* 0x040fe40003f84070 */
[----:B------:R-:W-:Y:S01]  /*aa20*/  ISETP.GT.U32.AND P0, PT, R0, R49, PT ;  /* 0x000000310000720c */ /* 0x000fe20003f04070 */
[----:B------:R-:W-:Y:S02]  /*aa30*/  IMAD.MOV R4, RZ, RZ, -R4 ;  /* 0x000000ffff047224 */ /* 0x000fe400078e0a04 */
[----:B------:R-:W-:-:S02]  /*aa40*/  @!P5 IMAD.IADD R50, R50, 0x1, -R0 ;  /* 0x000000013232d824 */ /* 0x000fc400078e0a00 */
[----:B------:R-:W-:Y:S01]  /*aa50*/  @!P3 IMAD.IADD R47, R47, 0x1, -R0 ;  /* 0x000000012f2fb824 */ /* 0x000fe200078e0a00 */
[----:B------:R-:W-:Y:S01]  /*aa60*/  ISETP.GE.AND P3, PT, R13, RZ, PT ;  /* 0x000000ff0d00720c */ /* 0x000fe20003f66270 */
[----:B------:R-:W-:Y:S01]  /*aa70*/  IMAD.MOV R7, RZ, RZ, -R7 ;  /* 0x000000ffff077224 */ /* 0x000fe200078e0a07 */
[----:B------:R-:W-:Y:S01]  /*aa80*/  ISETP.GT.U32.AND P5, PT, R0, R50, PT ;  /* 0x000000320000720c */ /* 0x000fe20003fa4070 */
[----:B------:R-:W-:-:S04]  /*aa90*/  IMAD.HI.U32 R13, R2, R53, RZ ;  /* 0x00000035020d7227 */ /* 0x000fc800078e00ff */
        /* <DEDUP_REMOVED lines=21> */
[----:B------:R-:W-:Y:S01]  /*abf0*/  @!P6 IMAD.IADD R52, R52, 0x1, -R0 ;  /* 0x000000013434e824 */ /* 0x000fe200078e0a00 */
[----:B------:R-:W-:Y:S01]  /*ac00*/  IABS R15, R14 ;  /* 0x0000000e000f7213 */ /* 0x000fe20000000000 */
[----:B------:R-:W-:Y:S01]  /*ac10*/  IMAD.HI.U32 R13, R2, R17, RZ ;  /* 0x00000011020d7227 */ /* 0x000fe200078e00ff */
[----:B------:R-:W-:-:S02]  /*ac20*/  ISETP.GT.U32.AND P0, PT, R0, R51, PT ;  /* 0x000000330000720c */ /* 0x000fc40003f04070 */
[----:B------:R-:W-:Y:S01]  /*ac30*/  ISETP.GE.AND P1, PT, R4, RZ, PT ;  /* 0x000000ff0400720c */ /* 0x000fe20003f26270 */
[----:B------:R-:W-:Y:S01]  /*ac40*/  @!P5 IMAD.IADD R53, R53, 0x1, -R0 ;  /* 0x000000013535d824 */ /* 0x000fe200078e0a00 */
[----:B------:R-:W-:Y:S01]  /*ac50*/  ISETP.GT.U32.AND P6, PT, R0, R52, PT ;  /* 0x000000340000720c */ /* 0x000fe20003fc4070 */
[----:B------:R-:W-:-:S03]  /*ac60*/  IMAD.HI.U32 R4, R2, R15, RZ ;  /* 0x0000000f02047227 */ /* 0x000fc600078e00ff */
[----:B------:R-:W-:Y:S01]  /*ac70*/  ISETP.GT.U32.AND P5, PT, R0, R53, PT ;  /* 0x000000350000720c */ /* 0x000fe20003fa4070 */
[----:B------:R-:W-:-:S04]  /*ac80*/  IMAD.HI.U32 R7, R2, R55, RZ ;  /* 0x0000003702077227 */ /* 0x000fc800078e00ff */
[----:B------:R-:W-:Y:S02]  /*ac90*/  IMAD.MOV R4, RZ, RZ, -R4 ;  /* 0x000000ffff047224 */ /* 0x000fe400078e0a04 */
        /* <DEDUP_REMOVED lines=36> */
[----:B------:R-:W-:Y:S02]  /*aee0*/  IMAD.MOV R4, RZ, RZ, -R4 ;  /* 0x000000ffff047224 */ /* 0x000fe400078e0a04 */
        /* <DEDUP_REMOVED lines=20> */
[----:B------:R-:W-:Y:S02]  /*b030*/  IMAD.MOV R60, RZ, RZ, -R4 ;  /* 0x000000ffff3c7224 */ /* 0x000fe400078e0a04 */
[----:B------:R-:W-:-:S04]  /*b040*/  IMAD.HI.U32 R7, R2, R61, RZ ;  /* 0x0000003d02077227 */ /* 0x000fc800078e00ff */
[C---:B------:R-:W-:Y:S02]  /*b050*/  IMAD R60, R0.reuse, R60, R13 ;  /* 0x0000003c003c7224 */ /* 0x040fe400078e020d */
[----:B------:R-:W-:Y:S02]  /*b060*/  IMAD.MOV R7, RZ, RZ, -R7 ;  /* 0x000000ffff077224 */ /* 0x000fe400078e0a07 */
[----:B------:R-:W-:Y:S01]  /*b070*/  @!P3 IMAD.MOV R53, RZ, RZ, -R53 ;  /* 0x000000ffff35b224 */ /* 0x000fe200078e0a35 */
[----:B------:R-:W-:Y:S01]  /*b080*/  ISETP.GT.U32.AND P3, PT, R0, R56, PT ;  /* 0x000000380000720c */ /* 0x000fe20003f64070 */
[--C-:B------:R-:W-:Y:S01]  /*b090*/  @!P5 IMAD.IADD R58, R58, 0x1, -R0.reuse ;  /* 0x000000013a3ad824 */ /* 0x100fe200078e0a00 */
[C---:B------:R-:W-:Y:S01]  /*b0a0*/  ISETP.GT.U32.AND P5, PT, R0.reuse, R60, PT ;  /* 0x0000003c0000720c */ /* 0x040fe20003fa4070 */
[----:B------:R-:W-:Y:S01]  /*b0b0*/  IMAD R61, R0, R7, R61 ;  /* 0x00000007003d7224 */ /* 0x000fe200078e023d */
[----:B------:R-:W-:Y:S01]  /*b0c0*/  LOP3.LUT R7, R3, 0x190, RZ, 0xfc, !PT ;  /* 0x0000019003077812 */ /* 0x000fe200078efcff */
[----:B------:R-:W-:-:S02]  /*b0d0*/  @!P0 IMAD.IADD R57, R57, 0x1, -R0 ;  /* 0x0000000139398824 */ /* 0x000fc400078e0a00 */
[--C-:B------:R-:W-:Y:S01]  /*b0e0*/  @!P1 IMAD.IADD R59, R59, 0x1, -R0.reuse ;  /* 0x000000013b3b9824 */ /* 0x100fe200078e0a00 */
[----:B------:R-:W-:Y:S01]  /*b0f0*/  IABS R13, R7 ;  /* 0x00000007000d7213 */ /* 0x000fe20000000000 */
[----:B------:R-:W-:Y:S01]  /*b100*/  @!P6 IMAD.MOV R57, RZ, RZ, -R57 ;  /* 0x000000ffff39e224 */ /* 0x000fe200078e0a39 */
[----:B------:R-:W-:Y:S01]  /*b110*/  ISETP.GT.U32.AND P6, PT, R0, R61, PT ;  /* 0x0000003d0000720c */ /* 0x000fe20003fc4070 */
[----:B------:R-:W-:Y:S01]  /*b120*/  VIADD R4, R6, 0x18e ;  /* 0x0000018e06047836 */ /* 0x000fe20000000000 */
[----:B------:R-:W-:Y:S01]  /*b130*/  ISETP.GT.U32.AND P1, PT, R0, R59, PT ;  /* 0x0000003b0000720c */ /* 0x000fe20003f24070 */
[--C-:B------:R-:W-:Y:S01]  /*b140*/  @!P3 IMAD.IADD R56, R56, 0x1, -R0.reuse ;  /* 0x000000013838b824 */ /* 0x100fe200078e0a00 */
[----:B------:R-:W-:Y:S01]  /*b150*/  ISETP.GE.AND P3, PT, R14, RZ, PT ;  /* 0x000000ff0e00720c */ /* 0x000fe20003f66270 */
[----:B------:R-:W-:Y:S01]  /*b160*/  @!P5 IMAD.IADD R60, R60, 0x1, -R0 ;  /* 0x000000013c3cd824 */ /* 0x000fe200078e0a00 */
[----:B------:R-:W-:Y:S01]  /*b170*/  LOP3.LUT R14, R3, 0x18c, RZ, 0xfc, !PT ;  /* 0x0000018c030e7812 */ /* 0x000fe200078efcff */
[----:B------:R-:W-:Y:S01]  /*b180*/  @!P4 IMAD.MOV R56, RZ, RZ, -R56 ;  /* 0x000000ffff38c224 */ /* 0x000fe200078e0a38 */
[----:B------:R-:W-:-:S02]  /*b190*/  ISETP.GE.AND P0, PT, R4, RZ, PT ;  /* 0x000000ff0400720c */ /* 0x000fc40003f06270 */
[----:B------:R-:W-:Y:S01]  /*b1a0*/  IABS R63, R4 ;  /* 0x00000004003f7213 */ /* 0x000fe20000000000 */
[----:B------:R-:W-:Y:S01]  /*b1b0*/  IMAD.HI.U32 R4, R2, R13, RZ ;  /* 0x0000000d02047227 */ /* 0x000fe200078e00ff */
[----:B------:R-:W-:Y:S02]  /*b1c0*/  ISETP.GT.U32.AND P5, PT, R0, R60, PT ;  /* 0x0000003c0000720c */ /* 0x000fe40003fa4070 */
[----:B------:R-:W-:Y:S01]  /*b1d0*/  IABS R15, R14 ;  /* 0x0000000e000f7213 */ /* 0x000fe20000000000 */
[----:B------:R-:W-:Y:S01]  /*b1e0*/  @!P6 IMAD.IADD R61, R61, 0x1, -R0 ;  /* 0x000000013d3de824 */ /* 0x000fe200078e0a00 */
[----:B------:R-:W-:Y:S01]  /*b1f0*/  ISETP.GE.AND P4, PT, R16, RZ, PT ;  /* 0x000000ff1000720c */ /* 0x000fe20003f86270 */
[----:B------:R-:W-:Y:S01]  /*b200*/  IMAD.MOV R62, RZ, RZ, -R4 ;  /* 0x000000ffff3e7224 */ /* 0x000fe200078e0a04 */
[----:B------:R-:W-:Y:S01]  /*b210*/  LOP3.LUT R16, R3, 0x186, RZ, 0xfc, !PT ;  /* 0x0000018603107812 */ /* 0x000fe200078efcff */
[----:B------:R-:W-:Y:S01]  /*b220*/  @!P1 IMAD.IADD R59, R59, 0x1, -R0 ;  /* 0x000000013b3b9824 */ /* 0x000fe200078e0a00 */
[----:B------:R-:W-:Y:S01]  /*b230*/  ISETP.GE.AND P1, PT, R7, RZ, PT ;  /* 0x000000ff0700720c */ /* 0x000fe20003f26270 */
[----:B------:R-:W-:Y:S01]  /*b240*/  IMAD.HI.U32 R4, R2, R63, RZ ;  /* 0x0000003f02047227 */ /* 0x000fe200078e00ff */
[----:B------:R-:W-:-:S02]  /*b250*/  ISETP.GT.U32.AND P6, PT, R0, R61, PT ;  /* 0x0000003d0000720c */ /* 0x000fc40003fc4070 */
[----:B------:R-:W-:Y:S01]  /*b260*/  IABS R67, R16 ;  /* 0x0000001000437213 */ /* 0x000fe20000000000 */
[----:B------:R-:W-:-:S04]  /*b270*/  IMAD.HI.U32 R7, R2, R15, RZ ;  /* 0x0000000f02077227 */ /* 0x000fc800078e00ff */
[----:B------:R-:W-:Y:S02]  /*b280*/  IMAD R62, R0, R62, R13 ;  /* 0x0000003e003e7224 */ /* 0x000fe400078e020d */
[----:B------:R-:W-:Y:S02]  /*b290*/  IMAD.MOV R4, RZ, RZ, -R4 ;  /* 0x000000ffff047224 */ /* 0x000fe400078e0a04 */
[----:B------:R-:W-:Y:S02]  /*b2a0*/  IMAD.MOV R7, RZ, RZ, -R7 ;  /* 0x000000ffff077224 */ /* 0x000fe400078e0a07 */
[----:B------:R-:W-:Y:S01]  /*b2b0*/  @!P5 IMAD.IADD R60, R60, 0x1, -R0 ;  /* 0x000000013c3cd824 */ /* 0x000fe200078e0a00 */
[C---:B------:R-:W-:Y:S01]  /*b2c0*/  ISETP.GT.U32.AND P5, PT, R0.reuse, R62, PT ;  /* 0x0000003e0000720c */ /* 0x040fe20003fa4070 */
[C---:B------:R-:W-:Y:S01]  /*b2d0*/  IMAD R63, R0.reuse, R4, R63 ;  /* 0x00000004003f7224 */ /* 0x040fe200078e023f */
[----:B------:R-:W-:Y:S01]  /*b2e0*/  LOP3.LUT R4, R3, 0x18a, RZ, 0xfc, !PT ;  /* 0x0000018a03047812 */ /* 0x000fe200078efcff */
[----:B------:R-:W-:-:S02]  /*b2f0*/  IMAD R64, R0, R7, R15 ;  /* 0x0000000700407224 */ /* 0x000fc400078e020f */
[----:B------:R-:W-:Y:S01]  /*b300*/  @!P4 IMAD.MOV R60, RZ, RZ, -R60 ;  /* 0x000000ffff3cc224 */ /* 0x000fe200078e0a3c */
[C---:B------:R-:W-:Y:S01]  /*b310*/  ISETP.GT.U32.AND P4, PT, R0.reuse, R63, PT ;  /* 0x0000003f0000720c */ /* 0x040fe20003f84070 */
[----:B------:R-:W-:Y:S01]  /*b320*/  @!P6 IMAD.IADD R61, R61, 0x1, -R0 ;  /* 0x000000013d3de824 */ /* 0x000fe200078e0a00 */
[----:B------:R-:W-:Y:S01]  /*b330*/  ISETP.GT.U32.AND P6, PT, R0, R64, PT ;  /* 0x000000400000720c */ /* 0x000fe20003fc4070 */
[----:B------:R-:W-:Y:S01]  /*b340*/  @!P3 IMAD.MOV R58, RZ, RZ, -R58 ;  /* 0x000000ffff3ab224 */ /* 0x000fe200078e0a3a */
[----:B------:R-:W-:Y:S01]  /*b350*/  ISETP.GE.AND P3, PT, R17, RZ, PT ;  /* 0x000000ff1100720c */ /* 0x000fe20003f66270 */
[----:B------:R-:W-:Y:S01]  /*b360*/  @!P2 IMAD.MOV R59, RZ, RZ, -R59 ;  /* 0x000000ffff3ba224 */ /* 0x000fe200078e0a3b */
[----:B------:R-:W-:Y:S01]  /*b370*/  ISETP.GE.AND P2, PT, R14, RZ, PT ;  /* 0x000000ff0e00720c */ /* 0x000fe20003f46270 */
[----:B------:R-:W-:Y:S01]  /*b380*/  @!P5 IMAD.IADD R62, R62, 0x1, -R0 ;  /* 0x000000013e3ed824 */ /* 0x000fe200078e0a00 */
[----:B------:R-:W-:Y:S02]  /*b390*/  IABS R65, R4 ;  /* 0x0000000400417213 */ /* 0x000fe40000000000 */
[----:B------:R-:W-:-:S02]  /*b3a0*/  LOP3.LUT R14, R3, 0x188, RZ, 0xfc, !PT ;  /* 0x00000188030e7812 */ /* 0x000fc400078efcff */
[----:B------:R-:W-:Y:S01]  /*b3b0*/  ISETP.GE.AND P5, PT, R4, RZ, PT ;  /* 0x000000ff0400720c */ /* 0x000fe20003fa6270 */
[--C-:B------:R-:W-:Y:S01]  /*b3c0*/  @!P4 IMAD.IADD R63, R63, 0x1, -R0.reuse ;  /* 0x000000013f3fc824 */ /* 0x100fe200078e0a00 */
[----:B------:R-:W-:Y:S01]  /*b3d0*/  ISETP.GT.U32.AND P4, PT, R0, R62, PT ;  /* 0x0000003e0000720c */ /* 0x000fe20003f84070 */
[----:B------:R-:W-:Y:S01]  /*b3e0*/  @!P6 IMAD.IADD R64, R64, 0x1, -R0 ;  /* 0x000000014040e824 */ /* 0x000fe200078e0a00 */
[----:B------:R-:W-:Y:S01]  /*b3f0*/  IABS R13, R14 ;  /* 0x0000000e000d7213 */ /* 0x000fe20000000000 */
[----:B------:R-:W-:Y:S01]  /*b400*/  IMAD.HI.U32 R4, R2, R65, RZ ;  /* 0x0000004102047227 */ /* 0x000fe200078e00ff */
[----:B------:R-:W-:Y:S02]  /*b410*/  LOP3.LUT R17, R3, 0x184, RZ, 0xfc, !PT ;  /* 0x0000018403117812 */ /* 0x000fe400078efcff */
[C---:B------:R-:W-:Y:S01]  /*b420*/  ISETP.GT.U32.AND P6, PT, R0.reuse, R64, PT ;  /* 0x000000400000720c */ /* 0x040fe20003fc4070 */
[----:B------:R-:W-:Y:S01]  /*b430*/  IMAD.MOV R7, RZ, RZ, -R4 ;  /* 0x000000ffff077224 */ /* 0x000fe200078e0a04 */
[----:B------:R-:W-:Y:S01]  /*b440*/  IABS R15, R17 ;  /* 0x00000011000f7213 */ /* 0x000fe20000000000 */
[----:B------:R-:W-:Y:S01]  /*b450*/  @!P3 IMAD.MOV R61, RZ, RZ, -R61 ;  /* 0x000000ffff3db224 */ /* 0x000fe200078e0a3d */
[----:B------:R-:W-:Y:S01]  /*b460*/  ISETP.GT.U32.AND P3, PT, R0, R63, PT ;  /* 0x0000003f0000720c */ /* 0x000fe20003f64070 */
[----:B------:R-:W-:-:S04]  /*b470*/  IMAD.HI.U32 R4, R2, R13, RZ ;  /* 0x0000000d02047227 */ /* 0x000fc800078e00ff */
[----:B------:R-:W-:Y:S02]  /*b480*/  IMAD R65, R0, R7, R65 ;  /* 0x0000000700417224 */ /* 0x000fe400078e0241 */
[----:B------:R-:W-:Y:S02]  /*b490*/  IMAD.MOV R66, RZ, RZ, -R4 ;  /* 0x000000ffff427224 */ /* 0x000fe400078e0a04 */
[----:B------:R-:W-:-:S04]  /*b4a0*/  IMAD.HI.U32 R4, R2, R67, RZ ;  /* 0x0000004302047227 */ /* 0x000fc800078e00ff */
[----:B------:R-:W-:Y:S01]  /*b4b0*/  @!P4 IMAD.IADD R62, R62, 0x1, -R0 ;  /* 0x000000013e3ec824 */ /* 0x000fe200078e0a00 */
[C---:B------:R-:W-:Y:S01]  /*b4c0*/  ISETP.GT.U32.AND P4, PT, R0.reuse, R65, PT ;  /* 0x000000410000720c */ /* 0x040fe20003f84070 */
[----:B------:R-:W-:Y:S02]  /*b4d0*/  IMAD R66, R0, R66, R13 ;  /* 0x0000004200427224 */ /* 0x000fe400078e020d */
[----:B------:R-:W-:-:S04]  /*b4e0*/  IMAD.HI.U32 R7, R2, R15, RZ ;  /* 0x0000000f02077227 */ /* 0x000fc800078e00ff */
[----:B------:R-:W-:Y:S02]  /*b4f0*/  IMAD.MOV R4, RZ, RZ, -R4 ;  /* 0x000000ffff047224 */ /* 0x000fe400078e0a04 */
[--C-:B------:R-:W-:Y:S01]  /*b500*/  @!P6 IMAD.IADD R64, R64, 0x1, -R0.reuse ;  /* 0x000000014040e824 */ /* 0x100fe200078e0a00 */
[----:B------:R-:W-:Y:S01]  /*b510*/  ISETP.GT.U32.AND P6, PT, R0, R66, PT ;  /* 0x000000420000720c */ /* 0x000fe20003fc4070 */
[--C-:B------:R-:W-:Y:S01]  /*b520*/  @!P3 IMAD.IADD R63, R63, 0x1, -R0.reuse ;  /* 0x000000013f3fb824 */ /* 0x100fe200078e0a00 */
[----:B------:R-:W-:Y:S01]  /*b530*/  ISETP.GE.AND P3, PT, R14, RZ, PT ;  /* 0x000000ff0e00720c */ /* 0x000fe20003f66270 */
[----:B------:R-:W-:Y:S01]  /*b540*/  IMAD.MOV R7, RZ, RZ, -R7 ;  /* 0x000000ffff077224 */ /* 0x000fe200078e0a07 */
[----:B------:R-:W-:Y:S01]  /*b550*/  LOP3.LUT R14, R3, 0x182, RZ, 0xfc, !PT ;  /* 0x00000182030e7812 */ /* 0x000fe200078efcff */
[C---:B------:R-:W-:Y:S02]  /*b560*/  IMAD R67, R0.reuse, R4, R67 ;  /* 0x0000000400437224 */ /* 0x040fe400078e0243 */
[C---:B------:R-:W-:Y:S01]  /*b570*/  IMAD R68, R0.reuse, R7, R15 ;  /* 0x0000000700447224 */ /* 0x040fe200078e020f */
[----:B------:R-:W-:Y:S01]  /*b580*/  IABS R69, R14 ;  /* 0x0000000e00457213 */ /* 0x000fe20000000000 */
[----:B------:R-:W-:Y:S01]  /*b590*/  @!P0 IMAD.MOV R63, RZ, RZ, -R63 ;  /* 0x000000ffff3f8224 */ /* 0x000fe200078e0a3f */
[C---:B------:R-:W-:Y:S01]  /*b5a0*/  ISETP.GT.U32.AND P0, PT, R0.reuse, R67, PT ;  /* 0x000000430000720c */ /* 0x040fe20003f04070 */
[----:B------:R-:W-:Y:S01]  /*b5b0*/  @!P4 IMAD.IADD R65, R65, 0x1, -R0 ;  /* 0x000000014141c824 */ /* 0x000fe200078e0a00 */
[----:B------:R-:W-:Y:S01]  /*b5c0*/  LOP3.LUT R15, R3, 0x180, RZ, 0xfc, !PT ;  /* 0x00000180030f7812 */ /* 0x000fe200078efcff */
[----:B------:R-:W-:Y:S01]  /*b5d0*/  @!P2 IMAD.MOV R64, RZ, RZ, -R64 ;  /* 0x000000ffff40a224 */ /* 0x000fe200078e0a40 */
[----:B------:R-:W-:Y:S01]  /*b5e0*/  ISETP.GT.U32.AND P2, PT, R0, R68, PT ;  /* 0x000000440000720c */ /* 0x000fe20003f44070 */
[----:B------:R-:W-:Y:S01]  /*b5f0*/  VIADD R4, R6, 0x17e ;  /* 0x0000017e06047836 */ /* 0x000fe20000000000 */
[----:B------:R-:W-:Y:S01]  /*b600*/  IABS R13, R15 ;  /* 0x0000000f000d7213 */ /* 0x000fe20000000000 */
[----:B------:R-:W-:Y:S01]  /*b610*/  @!P1 IMAD.MOV R62, RZ, RZ, -R62 ;  /* 0x000000ffff3e9224 */ /* 0x000fe200078e0a3e */
[----:B------:R-:W-:Y:S01]  /*b620*/  ISETP.GT.U32.AND P1, PT, R0, R65, PT ;  /* 0x000000410000720c */ /* 0x000fe20003f24070 */
[----:B------:R-:W-:Y:S01]  /*b630*/  @!P6 IMAD.IADD R66, R66, 0x1, -R0 ;  /* 0x000000014242e824 */ /* 0x000fe200078e0a00 */
[----:B------:R-:W-:-:S02]  /*b640*/  ISETP.GE.AND P4, PT, R4, RZ, PT ;  /* 0x000000ff0400720c */ /* 0x000fc40003f86270 */
[----:B------:R-:W-:Y:S01]  /*b650*/  IABS R71, R4 ;  /* 0x0000000400477213 */ /* 0x000fe20000000000 */
[----:B------:R-:W-:Y:S01]  /*b660*/  IMAD.HI.U32 R4, R2, R69, RZ ;  /* 0x0000004502047227 */ /* 0x000fe200078e00ff */
[----:B------:R-:W-:-:S03]  /*b670*/  ISETP.GT.U32.AND P6, PT, R0, R66, PT ;  /* 0x000000420000720c */ /* 0x000fc60003fc4070 */
[----:B------:R-:W-:Y:S01]  /*b680*/  @!P0 IMAD.IADD R67, R67, 0x1, -R0 ;  /* 0x0000000143438824 */ /* 0x000fe200078e0a00 */
[----:B------:R-:W-:Y:S01]  /*b690*/  ISETP.GE.AND P0, PT, R17, RZ, PT ;  /* 0x000000ff1100720c */ /* 0x000fe20003f06270 */
[----:B------:R-:W-:Y:S01]  /*b6a0*/  IMAD.MOV R4, RZ, RZ, -R4 ;  /* 0x000000ffff047224 */ /* 0x000fe200078e0a04 */
[----:B------:R-:W-:Y:S01]  /*b6b0*/  LOP3.LUT R17, R3, 0x17a, RZ, 0xfc, !PT ;  /* 0x0000017a03117812 */ /* 0x000fe200078efcff */
[----:B------:R-:W-:Y:S01]  /*b6c0*/  @!P2 IMAD.IADD R68, R68, 0x1, -R0 ;  /* 0x000000014444a824 */ /* 0x000fe200078e0a00 */
[C---:B------:R-:W-:Y:S01]  /*b6d0*/  ISETP.GT.U32.AND P2, PT, R0.reuse, R67, PT ;  /* 0x000000430000720c */ /* 0x040fe20003f44070 */
[----:B------:R-:W-:Y:S01]  /*b6e0*/  IMAD R69, R0, R4, R69 ;  /* 0x0000000400457224 */ /* 0x000fe200078e0245 */
[----:B------:R-:W-:Y:S01]  /*b6f0*/  IABS R73, R17 ;  /* 0x0000001100497213 */ /* 0x000fe20000000000 */
[----:B------:R-:W-:-:S04]  /*b700*/  IMAD.HI.U32 R4, R2, R13, RZ ;  /* 0x0000000d02047227 */ /* 0x000fc800078e00ff */
[----:B------:R-:W-:Y:S01]  /*b710*/  @!P1 IMAD.IADD R65, R65, 0x1, -R0 ;  /* 0x0000000141419824 */ /* 0x000fe200078e0a00 */
[----:B------:R-:W-:Y:S01]  /*b720*/  ISETP.GE.AND P1, PT, R16, RZ, PT ;  /* 0x000000ff1000720c */ /* 0x000fe20003f26270 */
[----:B------:R-:W-:Y:S01]  /*b730*/  IMAD.HI.U32 R7, R2, R71, RZ ;  /* 0x0000004702077227 */ /* 0x000fe200078e00ff */
[----:B------:R-:W-:-:S03]  /*b740*/  LOP3.LUT R16, R3, 0x17c, RZ, 0xfc, !PT ;  /* 0x0000017c03107812 */ /* 0x000fc600078efcff */
[----:B------:R-:W-:Y:S02]  /*b750*/  IMAD.MOV R4, RZ, RZ, -R4 ;  /* 0x000000ffff047224 */ /* 0x000fe400078e0a04 */
[--C-:B------:R-:W-:Y:S01]  /*b760*/  @!P6 IMAD.IADD R66, R66, 0x1, -R0.reuse ;  /* 0x000000014242e824 */ /* 0x100fe200078e0a00 */
[C---:B------:R-:W-:Y:S01]  /*b770*/  ISETP.GT.U32.AND P6, PT, R0.reuse, R69, PT ;  /* 0x000000450000720c */ /* 0x040fe20003fc4070 */
[----:B------:R-:W-:Y:S02]  /*b780*/  IMAD.MOV R7, RZ, RZ, -R7 ;  /* 0x000000ffff077224 */ /* 0x000fe400078e0a07 */
[C---:B------:R-:W-:Y:S01]  /*b790*/  IMAD R70, R0.reuse, R4, R13 ;  /* 0x0000000400467224 */ /* 0x040fe200078e020d */
[----:B------:R-:W-:Y:S01]  /*b7a0*/  IABS R13, R16 ;  /* 0x00000010000d7213 */ /* 0x000fe20000000000 */
[C---:B------:R-:W-:Y:S02]  /*b7b0*/  IMAD R71, R0.reuse, R7, R71 ;  /* 0x0000000700477224 */ /* 0x040fe400078e0247 */
[----:B------:R-:W-:Y:S01]  /*b7c0*/  @!P2 IMAD.IADD R67, R67, 0x1, -R0 ;  /* 0x000000014343a824 */ /* 0x000fe200078e0a00 */
[----:B------:R-:W-:Y:S01]  /*b7d0*/  ISETP.GT.U32.AND P2, PT, R0, R70, PT ;  /* 0x000000460000720c */ /* 0x000fe20003f44070 */
[----:B------:R-:W-:-:S04]  /*b7e0*/  IMAD.HI.U32 R4, R2, R13, RZ ;  /* 0x0000000d02047227 */ /* 0x000fc800078e00ff */
[----:B------:R-:W-:Y:S01]  /*b7f0*/  @!P1 IMAD.MOV R67, RZ, RZ, -R67 ;  /* 0x000000ffff439224 */ /* 0x000fe200078e0a43 */
[C---:B------:R-:W-:Y:S01]  /*b800*/  ISETP.GT.U32.AND P1, PT, R0.reuse, R71, PT ;  /* 0x000000470000720c */ /* 0x040fe20003f24070 */
[----:B------:R-:W-:Y:S02]  /*b810*/  @!P6 IMAD.IADD R69, R69, 0x1, -R0 ;  /* 0x000000014545e824 */ /* 0x000fe400078e0a00 */
[----:B------:R-:W-:Y:S01]  /*b820*/  @!P5 IMAD.MOV R65, RZ, RZ, -R65 ;  /* 0x000000ffff41d224 */ /* 0x000fe200078e0a41 */
[----:B------:R-:W-:Y:S01]  /*b830*/  ISETP.GT.U32.AND P5, PT, R0, R68, PT ;  /* 0x000000440000720c */ /* 0x000fe20003fa4070 */
[----:B------:R-:W-:Y:S01]  /*b840*/  IMAD.HI.U32 R7, R2, R73, RZ ;  /* 0x0000004902077227 */ /* 0x000fe200078e00ff */
[----:B------:R-:W-:-:S03]  /*b850*/  ISETP.GT.U32.AND P6, PT, R0, R69, PT ;  /* 0x000000450000720c */ /* 0x000fc60003fc4070 */
        /* <DEDUP_REMOVED lines=9> */
[--C-:B------:R-:W-:Y:S01]  /*b8f0*/  @!P1 IMAD.IADD R71, R71, 0x1, -R0.reuse ;  /* 0x0000000147479824 */ /* 0x100fe200078e0a00 */
[C---:B------:R-:W-:Y:S01]  /*b900*/  ISETP.GT.U32.AND P1, PT, R0.reuse, R70, PT ;  /* 0x000000460000720c */ /* 0x040fe20003f24070 */
[----:B------:R-:W-:Y:S01]  /*b910*/  IMAD R73, R0, R7, R73 ;  /* 0x0000000700497224 */ /* 0x000fe200078e0249 */
[----:B------:R-:W-:Y:S01]  /*b920*/  IABS R7, R13 ;  /* 0x0000000d00077213 */ /* 0x000fe20000000000 */
[--C-:B------:R-:W-:Y:S01]  /*b930*/  @!P5 IMAD.IADD R68, R68, 0x1, -R0.reuse ;  /* 0x000000014444d824 */ /* 0x100fe200078e0a00 */
[----:B------:R-:W-:Y:S01]  /*b940*/  ISETP.GE.AND P5, PT, R15, RZ, PT ;  /* 0x000000ff0f00720c */ /* 0x000fe20003fa6270 */
        /* <DEDUP_REMOVED lines=11> */
[----:B------:R-:W-:Y:S02]  /*ba00*/  @!P5 IMAD.MOV R70, RZ, RZ, -R70 ;  /* 0x000000ffff46d224 */ /* 0x000fe400078e0a46 */
        /* <DEDUP_REMOVED lines=144> */
[C---:B------:R-:W-:Y:S02]  /*c310*/  IMAD R86, R0.reuse, R86, R13 ;  /* 0x0000005600567224 */ /* 0x040fe400078e020d */
[----:B------:R-:W-:Y:S02]  /*c320*/  IMAD.MOV R4, RZ, RZ, -R4 ;  /* 0x000000ffff047224 */ /* 0x000fe400078e0a04 */
[----:B------:R-:W-:Y:S02]  /*c330*/  IMAD R88, R0, R7, R15 ;  /* 0x0000000700587224 */ /* 0x000fe400078e020f */
[--C-:B------:R-:W-:Y:S01]  /*c340*/  @!P5 IMAD.IADD R84, R84, 0x1, -R0.reuse ;  /* 0x000000015454d824 */ /* 0x100fe200078e0a00 */
[----:B------:R-:W-:Y:S01]  /*c350*/  ISETP.GE.AND P5, PT, R14, RZ, PT ;  /* 0x000000ff0e00720c */ /* 0x000fe20003fa6270 */
[----:B------:R-:W-:Y:S01]  /*c360*/  @!P4 IMAD.MOV R83, RZ, RZ, -R83 ;  /* 0x000000ffff53c224 */ /* 0x000fe200078e0a53 */
        /* <DEDUP_REMOVED lines=8> */
[----:B------:R-:W-:-:S02]  /*c3f0*/  ISETP.GE.AND P0, PT, R17, RZ, PT ;  /* 0x000000ff1100720c */ /* 0x000fc40003f06270 */
[----:B------:R-:W-:Y:S02]  /*c400*/  IABS R89, R4 ;  /* 0x0000000400597213 */ /* 0x000fe40000000000 */
[C---:B------:R-:W-:Y:S01]  /*c410*/  LOP3.LUT R14, R3.reuse, 0x158, RZ, 0xfc, !PT ;  /* 0x00000158030e7812 */ /* 0x040fe200078efcff */
[--C-:B------:R-:W-:Y:S01]  /*c420*/  @!P4 IMAD.IADD R86, R86, 0x1, -R0.reuse ;  /* 0x000000015656c824 */ /* 0x100fe200078e0a00 */
[----:B------:R-:W-:Y:S01]  /*c430*/  ISETP.GE.AND P4, PT, R4, RZ, PT ;  /* 0x000000ff0400720c */ /* 0x000fe20003f86270 */
[----:B------:R-:W-:Y:S01]  /*c440*/  IMAD.HI.U32 R4, R2, R89, RZ ;  /* 0x0000005902047227 */ /* 0x000fe200078e00ff */
[----:B------:R-:W-:Y:S02]  /*c450*/  IABS R13, R14 ;  /* 0x0000000e000d7213 */ /* 0x000fe40000000000 */
[----:B------:R-:W-:Y:S01]  /*c460*/  LOP3.LUT R17, R3, 0x154, RZ, 0xfc, !PT ;  /* 0x0000015403117812 */ /* 0x000fe200078efcff */
[--C-:B------:R-:W-:Y:S02]  /*c470*/  @!P6 IMAD.IADD R88, R88, 0x1, -R0.reuse ;  /* 0x000000015858e824 */ /* 0x100fe400078e0a00 */
[----:B------:R-:W-:Y:S01]  /*c480*/  @!P3 IMAD.IADD R87, R87, 0x1, -R0 ;  /* 0x000000015757b824 */ /* 0x000fe200078e0a00 */
[C---:B------:R-:W-:Y:S01]  /*c490*/  ISETP.GT.U32.AND P3, PT, R0.reuse, R86, PT ;  /* 0x000000560000720c */ /* 0x040fe20003f64070 */
[----:B------:R-:W-:Y:S01]  /*c4a0*/  IMAD.MOV R7, RZ, RZ, -R4 ;  /* 0x000000ffff077224 */ /* 0x000fe200078e0a04 */
[----:B------:R-:W-:Y:S01]  /*c4b0*/  ISETP.GT.U32.AND P6, PT, R0, R88, PT ;  /* 0x000000580000720c */ /* 0x000fe20003fc4070 */
[----:B------:R-:W-:Y:S01]  /*c4c0*/  IMAD.HI.U32 R4, R2, R13, RZ ;  /* 0x0000000d02047227 */ /* 0x000fe200078e00ff */
[----:B------:R-:W-:-:S03]  /*c4d0*/  IABS R15, R17 ;  /* 0x00000011000f7213 */ /* 0x000fc60000000000 */
[----:B------:R-:W-:Y:S01]  /*c4e0*/  @!P0 IMAD.MOV R85, RZ, RZ, -R85 ;  /* 0x000000ffff558224 */ /* 0x000fe200078e0a55 */
[C---:B------:R-:W-:Y:S01]  /*c4f0*/  ISETP.GT.U32.AND P0, PT, R0.reuse, R87, PT ;  /* 0x000000570000720c */ /* 0x040fe20003f04070 */
[----:B------:R-:W-:Y:S02]  /*c500*/  IMAD.MOV R90, RZ, RZ, -R4 ;  /* 0x000000ffff5a7224 */ /* 0x000fe400078e0a04 */
[----:B------:R-:W-:Y:S02]  /*c510*/  IMAD R89, R0, R7, R89 ;  /* 0x0000000700597224 */ /* 0x000fe400078e0259 */
[----:B------:R-:W-:-:S04]  /*c520*/  IMAD.HI.U32 R4, R2, R91, RZ ;  /* 0x0000005b02047227 */ /* 0x000fc800078e00ff */
[----:B------:R-:W-:Y:S02]  /*c530*/  IMAD R90, R0, R90, R13 ;  /* 0x0000005a005a7224 */ /* 0x000fe400078e020d */
[----:B------:R-:W-:Y:S01]  /*c540*/  @!P3 IMAD.IADD R86, R86, 0x1, -R0 ;  /* 0x000000015656b824 */ /* 0x000fe200078e0a00 */
[----:B------:R-:W-:Y:S01]  /*c550*/  ISETP.GT.U32.AND P3, PT, R0, R89, PT ;  /* 0x000000590000720c */ /* 0x000fe20003f64070 */
        /* <DEDUP_REMOVED lines=19> */
[----:B------:R-:W-:-:S02]  /*c690*/  @!P6 IMAD.IADD R90, R90, 0x1, -R0 ;  /* 0x000000015a5ae824 */ /* 0x000fc400078e0a00 */
[----:B------:R-:W-:Y:S01]  /*c6a0*/  @!P2 IMAD.MOV R86, RZ, RZ, -R86 ;  /* 0x000000ffff56a224 */ /* 0x000fe200078e0a56 */
[----:B------:R-:W-:Y:S02]  /*c6b0*/  ISETP.GT.U32.AND P2, PT, R0, R89, PT ;  /* 0x000000590000720c */ /* 0x000fe40003f44070 */
[----:B------:R-:W-:Y:S01]  /*c6c0*/  ISETP.GE.AND P3, PT, R4, RZ, PT ;  /* 0x000000ff0400720c */ /* 0x000fe20003f66270 */
[----:B------:R-:W-:Y:S01]  /*c6d0*/  @!P1 IMAD.IADD R91, R91, 0x1, -R0 ;  /* 0x000000015b5b9824 */ /* 0x000fe200078e0a00 */
[----:B------:R-:W-:Y:S01]  /*c6e0*/  IABS R95, R4 ;  /* 0x00000004005f7213 */ /* 0x000fe20000000000 */
[----:B------:R-:W-:Y:S01]  /*c6f0*/  IMAD.HI.U32 R4, R2, R93, RZ ;  /* 0x0000005d02047227 */ /* 0x000fe200078e00ff */
[----:B------:R-:W-:Y:S02]  /*c700*/  ISETP.GT.U32.AND P6, PT, R0, R90, PT ;  /* 0x0000005a0000720c */ /* 0x000fe40003fc4070 */
        /* <DEDUP_REMOVED lines=55> */
[----:B------:R-:W-:Y:S01]  /*ca80*/  @!P1 IMAD.MOV R92, RZ, RZ, -R92 ;  /* 0x000000ffff5c9224 */ /* 0x000fe200078e0a5c */
[C---:B------:R-:W-:Y:S01]  /*ca90*/  ISETP.GT.U32.AND P1, PT, R0.reuse, R95, PT ;  /* 0x0000005f0000720c */ /* 0x040fe20003f24070 */
[----:B------:R-:W-:Y:S02]  /*caa0*/  IMAD R98, R0, R4, R7 ;  /* 0x0000000400627224 */ /* 0x000fe400078e0207 */
[----:B------:R-:W-:-:S02]  /*cab0*/  @!P4 IMAD.MOV R94, RZ, RZ, -R94 ;  /* 0x000000ffff5ec224 */ /* 0x000fc400078e0a5e */
        /* <DEDUP_REMOVED lines=9> */
[----:B------:R-:W-:Y:S02]  /*cb50*/  IMAD.MOV R7, RZ, RZ, -R7 ;  /* 0x000000ffff077224 */ /* 0x000fe400078e0a07 */
[----:B------:R-:W-:Y:S01]  /*cb60*/  @!P1 IMAD.IADD R95, R95, 0x1, -R0 ;  /* 0x000000015f5f9824 */ /* 0x000fe200078e0a00 */
[----:B------:R-:W-:Y:S01]  /*cb70*/  ISETP.GE.AND P1, PT, R13, RZ, PT ;  /* 0x000000ff0d00720c */ /* 0x000fe20003f26270 */
[----:B------:R-:W-:Y:S01]  /*cb80*/  IMAD.HI.U32 R13, R2, R101, RZ ;  /* 0x00000065020d7227 */ /* 0x000fe200078e00ff */
[----:B------:R-:W-:-:S03]  /*cb90*/  ISETP.GT.U32.AND P4, PT, R0, R98, PT ;  /* 0x000000620000720c */ /* 0x000fc60003f84070 */
        /* <DEDUP_REMOVED lines=26> */
[----:B------:R-:W-:Y:S01]  /*cd40*/  IMAD.HI.U32 R4, R2, R15, RZ ;  /* 0x0000000f02047227 */ /* 0x000fe200078e00ff */
[----:B------:R-:W-:-:S03]  /*cd50*/  ISETP.GT.U32.AND P6, PT, R0, R100, PT ;  /* 0x000000640000720c */ /* 0x000fc60003fc4070 */
[----:B------:R-:W-:Y:S02]  /*cd60*/  @!P4 IMAD.IADD R101, R101, 0x1, -R0 ;  /* 0x000000016565c824 */ /* 0x000fe400078e0a00 */
[----:B------:R-:W-:-:S03]  /*cd70*/  IMAD.HI.U32 R7, R2, R103, RZ ;  /* 0x0000006702077227 */ /* 0x000fc600078e00ff */
[C---:B------:R-:W-:Y:S01]  /*cd80*/  ISETP.GT.U32.AND P4, PT, R0.reuse, R101, PT ;  /* 0x000000650000720c */ /* 0x040fe20003f84070 */
        /* <DEDUP_REMOVED lines=53> */
[----:B------:R-:W-:Y:S01]  /*d0e0*/  @!P5 IMAD.MOV R103, RZ, RZ, -R103 ;  /* 0x000000ffff67d224 */ /* 0x000fe200078e0a67 */
[----:B------:R-:W-:Y:S01]  /*d0f0*/  ISETP.GT.U32.AND P2, PT, R0, R105, PT ;  /* 0x000000690000720c */ /* 0x000fe20003f44070 */
[----:B------:R-:W-:Y:S01]  /*d100*/  IMAD.HI.U32 R4, R2, R13, RZ ;  /* 0x0000000d02047227 */ /* 0x000fe200078e00ff */
[----:B------:R-:W-:-:S02]  /*d110*/  ISETP.GT.U32.AND P4, PT, R0, R106, PT ;  /* 0x0000006a0000720c */ /* 0x000fc40003f84070 */
[----:B------:R-:W-:Y:S01]  /*d120*/  ISETP.GT.U32.AND P5, PT, R0, R107, PT ;  /* 0x0000006b0000720c */ /* 0x000fe20003fa4070 */
[----:B------:R-:W-:-:S04]  /*d130*/  IMAD.HI.U32 R7, R2, R109, RZ ;  /* 0x0000006d02077227 */ /* 0x000fc800078e00ff */
[----:B------:R-:W-:Y:S02]  /*d140*/  IMAD.MOV R108, RZ, RZ, -R4 ;  /* 0x000000ffff6c7224 */ /* 0x000fe400078e0a04 */
[----:B------:R-:W-:Y:S02]  /*d150*/  IMAD.MOV R7, RZ, RZ, -R7 ;  /* 0x000000ffff077224 */ /* 0x000fe400078e0a07 */
[----:B------:R-:W-:Y:S01]  /*d160*/  @!P1 IMAD.MOV R101, RZ, RZ, -R101 ;  /* 0x000000ffff659224 */ /* 0x000fe200078e0a65 */
[C---:B------:R-:W-:Y:S01]  /*d170*/  ISETP.GT.U32.AND P1, PT, R0.reuse, R104, PT ;  /* 0x000000680000720c */ /* 0x040fe20003f24070 */
[C---:B------:R-:W-:Y:S02]  /*d180*/  IMAD R108, R0.reuse, R108, R13 ;  /* 0x0000006c006c7224 */ /* 0x040fe400078e020d */
        /* <DEDUP_REMOVED lines=9> */
[----:B------:R-:W-:Y:S01]  /*d220*/  @!P1 IMAD.IADD R104, R104, 0x1, -R0 ;  /* 0x0000000168689824 */ /* 0x000fe200078e0a00 */
[----:B------:R-:W-:Y:S01]  /*d230*/  ISETP.GT.U32.AND P5, PT, R0, R107, PT ;  /* 0x0000006b0000720c */ /* 0x000fe20003fa4070 */
[----:B------:R-:W-:Y:S01]  /*d240*/  VIADD R4, R6, 0x12e ;  /* 0x0000012e06047836 */ /* 0x000fe20000000000 */
[----:B------:R-:W-:Y:S01]  /*d250*/  ISETP.GE.AND P1, PT, R14, RZ, PT ;  /* 0x000000ff0e00720c */ /* 0x000fe20003f26270 */
[----:B------:R-:W-:Y:S01]  /*d260*/  @!P0 IMAD.MOV R104, RZ, RZ, -R104 ;  /* 0x000000ffff688224 */ /* 0x000fe200078e0a68 */
[----:B------:R-:W-:-:S02]  /*d270*/  LOP3.LUT R14, R3, 0x12c, RZ, 0xfc, !PT ;  /* 0x0000012c030e7812 */ /* 0x000fc400078efcff */
[----:B------:R-:W-:Y:S01]  /*d280*/  ISETP.GE.AND P2, PT, R4, RZ, PT ;  /* 0x000000ff0400720c */ /* 0x000fe20003f46270 */
[--C-:B------:R-:W-:Y:S01]  /*d290*/  @!P4 IMAD.IADD R108, R108, 0x1, -R0.reuse ;  /* 0x000000016c6cc824 */ /* 0x100fe200078e0a00 */
[----:B------:R-:W-:Y:S02]  /*d2a0*/  IABS R15, R14 ;  /* 0x0000000e000f7213 */ /* 0x000fe40000000000 */
[----:B------:R-:W-:Y:S01]  /*d2b0*/  IABS R111, R4 ;  /* 0x00000004006f7213 */ /* 0x000fe20000000000 */
[--C-:B------:R-:W-:Y:S01]  /*d2c0*/  @!P6 IMAD.IADD R109, R109, 0x1, -R0.reuse ;  /* 0x000000016d6de824 */ /* 0x100fe200078e0a00 */
[----:B------:R-:W-:Y:S01]  /*d2d0*/  ISETP.GT.U32.AND P4, PT, R0, R108, PT ;  /* 0x0000006c0000720c */ /* 0x000fe20003f84070 */
[----:B------:R-:W-:Y:S01]  /*d2e0*/  @!P5 IMAD.IADD R107, R107, 0x1, -R0 ;  /* 0x000000016b6bd824 */ /* 0x000fe200078e0a00 */
[----:B------:R-:W-:Y:S01]  /*d2f0*/  ISETP.GE.AND P5, PT, R7, RZ, PT ;  /* 0x000000ff0700720c */ /* 0x000fe20003fa6270 */
[----:B------:R-:W-:Y:S01]  /*d300*/  IMAD.HI.U32 R4, R2, R13, RZ ;  /* 0x0000000d02047227 */ /* 0x000fe200078e00ff */
[----:B------:R-:W-:-:S02]  /*d310*/  ISETP.GT.U32.AND P6, PT, R0, R109, PT ;  /* 0x0000006d0000720c */ /* 0x000fc40003fc4070 */
[----:B------:R-:W-:Y:S01]  /*d320*/  ISETP.GE.AND P0, PT, R16, RZ, PT ;  /* 0x000000ff1000720c */ /* 0x000fe20003f06270 */
[----:B------:R-:W-:Y:S01]  /*d330*/  IMAD.HI.U32 R7, R2, R15, RZ ;  /* 0x0000000f02077227 */ /* 0x000fe200078e00ff */
[----:B------:R-:W-:-:S03]  /*d340*/  LOP3.LUT R16, R3, 0x126, RZ, 0xfc, !PT ;  /* 0x0000012603107812 */ /* 0x000fc600078efcff */
[----:B------:R-:W-:Y:S01]  /*d350*/  IMAD.MOV R110, RZ, RZ, -R4 ;  /* 0x000000ffff6e7224 */ /* 0x000fe200078e0a04 */
[----:B------:R-:W-:Y:S01]  /*d360*/  IABS R115, R16 ;  /* 0x0000001000737213 */ /* 0x000fe20000000000 */
[----:B------:R-:W-:Y:S02]  /*d370*/  IMAD.MOV R7, RZ, RZ, -R7 ;  /* 0x000000ffff077224 */ /* 0x000fe400078e0a07 */
[----:B------:R-:W-:Y:S02]  /*d380*/  IMAD R110, R0, R110, R13 ;  /* 0x0000006e006e7224 */ /* 0x000fe400078e020d */
[----:B------:R-:W-:-:S04]  /*d390*/  IMAD.HI.U32 R4, R2, R111, RZ ;  /* 0x0000006f02047227 */ /* 0x000fc800078e00ff */
[----:B------:R-:W-:Y:S02]  /*d3a0*/  IMAD R112, R0, R7, R15 ;  /* 0x0000000700707224 */ /* 0x000fe400078e020f */
[----:B------:R-:W-:Y:S01]  /*d3b0*/  @!P4 IMAD.IADD R108, R108, 0x1, -R0 ;  /* 0x000000016c6cc824 */ /* 0x000fe200078e0a00 */
[C---:B------:R-:W-:Y:S01]  /*d3c0*/  ISETP.GT.U32.AND P4, PT, R0.reuse, R110, PT ;  /* 0x0000006e0000720c */ /* 0x040fe20003f84070 */
[----:B------:R-:W-:Y:S02]  /*d3d0*/  IMAD.MOV R4, RZ, RZ, -R4 ;  /* 0x000000ffff047224 */ /* 0x000fe400078e0a04 */
[----:B------:R-:W-:Y:S01]  /*d3e0*/  @!P6 IMAD.IADD R109, R109, 0x1, -R0 ;  /* 0x000000016d6de824 */ /* 0x000fe200078e0a00 */
[C---:B------:R-:W-:Y:S01]  /*d3f0*/  ISETP.GT.U32.AND P6, PT, R0.reuse, R112, PT ;  /* 0x000000700000720c */ /* 0x040fe20003fc4070 */
[----:B------:R-:W-:Y:S01]  /*d400*/  IMAD R111, R0, R4, R111 ;  /* 0x00000004006f7224 */ /* 0x000fe200078e026f */
[----:B------:R-:W-:Y:S01]  /*d410*/  LOP3.LUT R4, R3, 0x12a, RZ, 0xfc, !PT ;  /* 0x0000012a03047812 */ /* 0x000fe200078efcff */
[----:B------:R-:W-:-:S02]  /*d420*/  @!P0 IMAD.MOV R108, RZ, RZ, -R108 ;  /* 0x000000ffff6c8224 */ /* 0x000fc400078e0a6c */
[----:B------:R-:W-:Y:S01]  /*d430*/  @!P3 IMAD.MOV R107, RZ, RZ, -R107 ;  /* 0x000000ffff6bb224 */ /* 0x000fe200078e0a6b */
[----:B------:R-:W-:Y:S01]  /*d440*/  ISETP.GT.U32.AND P0, PT, R0, R111, PT ;  /* 0x0000006f0000720c */ /* 0x000fe20003f04070 */
[----:B------:R-:W-:Y:S01]  /*d450*/  @!P1 IMAD.MOV R106, RZ, RZ, -R106 ;  /* 0x000000ffff6a9224 */ /* 0x000fe200078e0a6a */
[----:B------:R-:W-:Y:S01]  /*d460*/  ISETP.GE.AND P3, PT, R14, RZ, PT ;  /* 0x000000ff0e00720c */ /* 0x000fe20003f66270 */
[--C-:B------:R-:W-:Y:S01]  /*d470*/  @!P4 IMAD.IADD R110, R110, 0x1, -R0.reuse ;  /* 0x000000016e6ec824 */ /* 0x100fe200078e0a00 */
[----:B------:R-:W-:Y:S02]  /*d480*/  IABS R113, R4 ;  /* 0x0000000400717213 */ /* 0x000fe40000000000 */
[----:B------:R-:W-:Y:S01]  /*d490*/  LOP3.LUT R14, R3, 0x128, RZ, 0xfc, !PT ;  /* 0x00000128030e7812 */ /* 0x000fe200078efcff */
[----:B------:R-:W-:Y:S01]  /*d4a0*/  @!P6 IMAD.IADD R112, R112, 0x1, -R0 ;  /* 0x000000017070e824 */ /* 0x000fe200078e0a00 */
[----:B------:R-:W-:Y:S02]  /*d4b0*/  ISETP.GE.AND P1, PT, R17, RZ, PT ;  /* 0x000000ff1100720c */ /* 0x000fe40003f26270 */
[----:B------:R-:W-:Y:S01]  /*d4c0*/  ISETP.GE.AND P4, PT, R4, RZ, PT ;  /* 0x000000ff0400720c */ /* 0x000fe20003f86270 */
[----:B------:R-:W-:Y:S01]  /*d4d0*/  IMAD.HI.U32 R4, R2, R113, RZ ;  /* 0x0000007102047227 */ /* 0x000fe200078e00ff */
[----:B------:R-:W-:-:S02]  /*d4e0*/  IABS R13, R14 ;  /* 0x0000000e000d7213 */ /* 0x000fc40000000000 */
[----:B------:R-:W-:Y:S01]  /*d4f0*/  ISETP.GT.U32.AND P6, PT, R0, R112, PT ;  /* 0x000000700000720c */ /* 0x000fe20003fc4070 */
[----:B------:R-:W-:Y:S01]  /*d500*/  IMAD.MOV R7, RZ, RZ, -R4 ;  /* 0x000000ffff077224 */ /* 0x000fe200078e0a04 */
[----:B------:R-:W-:Y:S01]  /*d510*/  LOP3.LUT R17, R3, 0x124, RZ, 0xfc, !PT ;  /* 0x0000012403117812 */ /* 0x000fe200078efcff */
[----:B------:R-:W-:-:S03]  /*d520*/  IMAD.HI.U32 R4, R2, R13, RZ ;  /* 0x0000000d02047227 */ /* 0x000fc600078e00ff */
[----:B------:R-:W-:Y:S01]  /*d530*/  IABS R15, R17 ;  /* 0x00000011000f7213 */ /* 0x000fe20000000000 */
[----:B------:R-:W-:Y:S01]  /*d540*/  @!P0 IMAD.IADD R111, R111, 0x1, -R0 ;  /* 0x000000016f6f8824 */ /* 0x000fe200078e0a00 */
[C---:B------:R-:W-:Y:S01]  /*d550*/  ISETP.GT.U32.AND P0, PT, R0.reuse, R110, PT ;  /* 0x0000006e0000720c */ /* 0x040fe20003f04070 */
[----:B------:R-:W-:Y:S02]  /*d560*/  IMAD.MOV R114, RZ, RZ, -R4 ;  /* 0x000000ffff727224 */ /* 0x000fe400078e0a04 */
[----:B------:R-:W-:Y:S01]  /*d570*/  @!P1 IMAD.MOV R109, RZ, RZ, -R109 ;  /* 0x000000ffff6d9224 */ /* 0x000fe200078e0a6d */
[C---:B------:R-:W-:Y:S01]  /*d580*/  ISETP.GT.U32.AND P1, PT, R0.reuse, R111, PT ;  /* 0x0000006f0000720c */ /* 0x040fe20003f24070 */
[C---:B------:R-:W-:Y:S02]  /*d590*/  IMAD R114, R0.reuse, R114, R13 ;  /* 0x0000007200727224 */ /* 0x040fe400078e020d */
[----:B------:R-:W-:Y:S02]  /*d5a0*/  IMAD R113, R0, R7, R113 ;  /* 0x0000000700717224 */ /* 0x000fe400078e0271 */
[----:B------:R-:W-:Y:S01]  /*d5b0*/  @!P6 IMAD.IADD R112, R112, 0x1, -R0 ;  /* 0x000000017070e824 */ /* 0x000fe200078e0a00 */
[----:B------:R-:W-:Y:S01]  /*d5c0*/  ISETP.GT.U32.AND P6, PT, R0, R114, PT ;  /* 0x000000720000720c */ /* 0x000fe20003fc4070 */
[----:B------:R-:W-:-:S04]  /*d5d0*/  IMAD.HI.U32 R4, R2, R115, RZ ;  /* 0x0000007302047227 */ /* 0x000fc800078e00ff */
[----:B------:R-:W-:Y:S01]  /*d5e0*/  @!P0 IMAD.IADD R110, R110, 0x1, -R0 ;  /* 0x000000016e6e8824 */ /* 0x000fe200078e0a00 */
[----:B------:R-:W-:Y:S01]  /*d5f0*/  ISETP.GT.U32.AND P0, PT, R0, R113, PT ;  /* 0x000000710000720c */ /* 0x000fe20003f04070 */
[----:B------:R-:W-:-:S04]  /*d600*/  IMAD.HI.U32 R7, R2, R15, RZ ;  /* 0x0000000f02077227 */ /* 0x000fc800078e00ff */
[----:B------:R-:W-:Y:S02]  /*d610*/  IMAD.MOV R4, RZ, RZ, -R4 ;  /* 0x000000ffff047224 */ /* 0x000fe400078e0a04 */
[--C-:B------:R-:W-:Y:S01]  /*d620*/  @!P1 IMAD.IADD R111, R111, 0x1, -R0.reuse ;  /* 0x000000016f6f9824 */ /* 0x100fe200078e0a00 */
[----:B------:R-:W-:Y:S01]  /*d630*/  ISETP.GE.AND P1, PT, R14, RZ, PT ;  /* 0x000000ff0e00720c */ /* 0x000fe20003f26270 */
[----:B------:R-:W-:Y:S01]  /*d640*/  IMAD.MOV R7, RZ, RZ, -R7 ;  /* 0x000000ffff077224 */ /* 0x000fe200078e0a07 */
[C---:B------:R-:W-:Y:S01]  /*d650*/  LOP3.LUT R14, R3.reuse, 0x122, RZ, 0xfc, !PT ;  /* 0x00000122030e7812 */ /* 0x040fe200078efcff */
[----:B------:R-:W-:Y:S02]  /*d660*/  IMAD R115, R0, R4, R115 ;  /* 0x0000000400737224 */ /* 0x000fe400078e0273 */
[----:B------:R-:W-:Y:S01]  /*d670*/  VIADD R4, R6, 0x11e ;  /* 0x0000011e06047836 */ /* 0x000fe20000000000 */
[----:B------:R-:W-:Y:S01]  /*d680*/  IABS R117, R14 ;  /* 0x0000000e00757213 */ /* 0x000fe20000000000 */
[----:B------:R-:W-:Y:S01]  /*d690*/  IMAD R116, R0, R7, R15 ;  /* 0x0000000700747224 */ /* 0x000fe200078e020f */
[----:B------:R-:W-:Y:S01]  /*d6a0*/  LOP3.LUT R15, R3, 0x120, RZ, 0xfc, !PT ;  /* 0x00000120030f7812 */ /* 0x000fe200078efcff */
[--C-:B------:R-:W-:Y:S01]  /*d6b0*/  @!P6 IMAD.IADD R114, R114, 0x1, -R0.reuse ;  /* 0x000000017272e824 */ /* 0x100fe200078e0a00 */
[----:B------:R-:W-:Y:S01]  /*d6c0*/  IABS R119, R4 ;  /* 0x0000000400777213 */ /* 0x000fe20000000000 */
[----:B------:R-:W-:Y:S01]  /*d6d0*/  @!P2 IMAD.MOV R111, RZ, RZ, -R111 ;  /* 0x000000ffff6fa224 */ /* 0x000fe200078e0a6f */
[----:B------:R-:W-:Y:S01]  /*d6e0*/  ISETP.GT.U32.AND P2, PT, R0, R115, PT ;  /* 0x000000730000720c */ /* 0x000fe20003f44070 */
[----:B------:R-:W-:Y:S01]  /*d6f0*/  @!P0 IMAD.IADD R113, R113, 0x1, -R0 ;  /* 0x0000000171718824 */ /* 0x000fe200078e0a00 */
[----:B------:R-:W-:Y:S01]  /*d700*/  ISETP.GE.AND P0, PT, R4, RZ, PT ;  /* 0x000000ff0400720c */ /* 0x000fe20003f06270 */
[----:B------:R-:W-:Y:S01]  /*d710*/  @!P3 IMAD.MOV R112, RZ, RZ, -R112 ;  /* 0x000000ffff70b224 */ /* 0x000fe200078e0a70 */
[----:B------:R-:W-:Y:S01]  /*d720*/  ISETP.GT.U32.AND P6, PT, R0, R114, PT ;  /* 0x000000720000720c */ /* 0x000fe20003fc4070 */
[----:B------:R-:W-:Y:S01]  /*d730*/  IMAD.HI.U32 R4, R2, R117, RZ ;  /* 0x0000007502047227 */ /* 0x000fe200078e00ff */
[----:B------:R-:W-:-:S02]  /*d740*/  ISETP.GT.U32.AND P3, PT, R0, R116, PT ;  /* 0x000000740000720c */ /* 0x000fc40003f64070 */
[----:B------:R-:W-:Y:S01]  /*d750*/  IABS R13, R15 ;  /* 0x0000000f000d7213 */ /* 0x000fe20000000000 */
[----:B------:R-:W-:Y:S02]  /*d760*/  IMAD.MOV R4, RZ, RZ, -R4 ;  /* 0x000000ffff047224 */ /* 0x000fe400078e0a04 */
[----:B------:R-:W-:Y:S01]  /*d770*/  @!P5 IMAD.MOV R110, RZ, RZ, -R110 ;  /* 0x000000ffff6ed224 */ /* 0x000fe200078e0a6e */
[C---:B------:R-:W-:Y:S01]  /*d780*/  ISETP.GT.U32.AND P5, PT, R0.reuse, R113, PT ;  /* 0x000000710000720c */ /* 0x040fe20003fa4070 */
[----:B------:R-:W-:Y:S02]  /*d790*/  IMAD R117, R0, R4, R117 ;  /* 0x0000000400757224 */ /* 0x000fe400078e0275 */
[--C-:B------:R-:W-:Y:S01]  /*d7a0*/  @!P2 IMAD.IADD R115, R115, 0x1, -R0.reuse ;  /* 0x000000017373a824 */ /* 0x100fe200078e0a00 */
[----:B------:R-:W-:Y:S01]  /*d7b0*/  ISETP.GE.AND P2, PT, R17, RZ, PT ;  /* 0x000000ff1100720c */ /* 0x000fe20003f46270 */
[--C-:B------:R-:W-:Y:S01]  /*d7c0*/  @!P6 IMAD.IADD R114, R114, 0x1, -R0.reuse ;  /* 0x000000017272e824 */ /* 0x100fe200078e0a00 */
[----:B------:R-:W-:Y:S01]  /*d7d0*/  ISETP.GT.U32.AND P6, PT, R0, R117, PT ;  /* 0x000000750000720c */ /* 0x000fe20003fc4070 */
[----:B------:R-:W-:Y:S01]  /*d7e0*/  @!P3 IMAD.IADD R116, R116, 0x1, -R0 ;  /* 0x000000017474b824 */ /* 0x000fe200078e0a00 */
[----:B------:R-:W-:Y:S01]  /*d7f0*/  ISETP.GT.U32.AND P3, PT, R0, R115, PT ;  /* 0x000000730000720c */ /* 0x000fe20003f64070 */
[----:B------:R-:W-:Y:S01]  /*d800*/  IMAD.HI.U32 R4, R2, R13, RZ ;  /* 0x0000000d02047227 */ /* 0x000fe200078e00ff */
[----:B------:R-:W-:-:S03]  /*d810*/  LOP3.LUT R17, R3, 0x11a, RZ, 0xfc, !PT ;  /* 0x0000011a03117812 */ /* 0x000fc600078efcff */
[----:B------:R-:W-:Y:S01]  /*d820*/  IMAD.MOV R4, RZ, RZ, -R4 ;  /* 0x000000ffff047224 */ /* 0x000fe200078e0a04 */
[----:B------:R-:W-:Y:S01]  /*d830*/  IABS R121, R17 ;  /* 0x0000001100797213 */ /* 0x000fe20000000000 */
[--C-:B------:R-:W-:Y:S01]  /*d840*/  @!P5 IMAD.IADD R113, R113, 0x1, -R0.reuse ;  /* 0x000000017171d824 */ /* 0x100fe200078e0a00 */
[----:B------:R-:W-:Y:S01]  /*d850*/  ISETP.GE.AND P5, PT, R16, RZ, PT ;  /* 0x000000ff1000720c */ /* 0x000fe20003fa6270 */
[C---:B------:R-:W-:Y:S01]  /*d860*/  IMAD R118, R0.reuse, R4, R13 ;  /* 0x0000000400767224 */ /* 0x040fe200078e020d */
[----:B------:R-:W-:Y:S01]  /*d870*/  LOP3.LUT R16, R3, 0x11c, RZ, 0xfc, !PT ;  /* 0x0000011c03107812 */ /* 0x000fe200078efcff */
[--C-:B------:R-:W-:Y:S01]  /*d880*/  @!P6 IMAD.IADD R117, R117, 0x1, -R0.reuse ;  /* 0x000000017575e824 */ /* 0x100fe200078e0a00 */
[C---:B------:R-:W-:Y:S01]  /*d890*/  ISETP.GT.U32.AND P6, PT, R0.reuse, R116, PT ;  /* 0x000000740000720c */ /* 0x040fe20003fc4070 */
[----:B------:R-:W-:Y:S01]  /*d8a0*/  @!P3 IMAD.IADD R115, R115, 0x1, -R0 ;  /* 0x000000017373b824 */ /* 0x000fe200078e0a00 */
[----:B------:R-:W-:Y:S01]  /*d8b0*/  ISETP.GT.U32.AND P3, PT, R0, R118, PT ;  /* 0x000000760000720c */ /* 0x000fe20003f64070 */
[----:B------:R-:W-:Y:S01]  /*d8c0*/  IMAD.HI.U32 R7, R2, R119, RZ ;  /* 0x0000007702077227 */ /* 0x000fe200078e00ff */
[----:B------:R-:W-:-:S03]  /*d8d0*/  IABS R13, R16 ;  /* 0x00000010000d7213 */ /* 0x000fc60000000000 */
[----:B------:R-:W-:Y:S02]  /*d8e0*/  IMAD.MOV R7, RZ, RZ, -R7 ;  /* 0x000000ffff077224 */ /* 0x000fe400078e0a07 */
[----:B------:R-:W-:-:S04]  /*d8f0*/  IMAD.HI.U32 R4, R2, R13, RZ ;  /* 0x0000000d02047227 */ /* 0x000fc800078e00ff */
[C---:B------:R-:W-:Y:S02]  /*d900*/  IMAD R119, R0.reuse, R7, R119 ;  /* 0x0000000700777224 */ /* 0x040fe400078e0277 */
[----:B------:R-:W-:Y:S01]  /*d910*/  @!P4 IMAD.MOV R113, RZ, RZ, -R113 ;  /* 0x000000ffff71c224 */ /* 0x000fe200078e0a71 */
[----:B------:R-:W-:Y:S01]  /*d920*/  ISETP.GT.U32.AND P4, PT, R0, R117, PT ;  /* 0x000000750000720c */ /* 0x000fe20003f84070 */
        /* <DEDUP_REMOVED lines=116> */
[C---:B------:R-:W-:Y:S02]  /*e070*/  IMAD R129, R0.reuse, R7, R129 ;  /* 0x0000000700817224 */ /* 0x040fe400078e0281 */
        /* <DEDUP_REMOVED lines=81> */
[----:B------:R-:W-:Y:S01]  /*e590*/  ISETP.GT.U32.AND P1, PT, R0, R134, PT ;  /* 0x000000860000720c */ /* 0x000fe20003f24070 */
[----:B------:R-:W-:Y:S01]  /*e5a0*/  IMAD.MOV R7, RZ, RZ, -R4 ;  /* 0x000000ffff077224 */ /* 0x000fe200078e0a04 */
[----:B------:R-:W-:Y:S01]  /*e5b0*/  IABS R15, R17 ;  /* 0x00000011000f7213 */ /* 0x000fe20000000000 */
[----:B------:R-:W-:-:S04]  /*e5c0*/  IMAD.HI.U32 R4, R2, R13, RZ ;  /* 0x0000000d02047227 */ /* 0x000fc800078e00ff */
        /* <DEDUP_REMOVED lines=27> */
[----:B------:R-:W-:Y:S01]  /*e780*/  @!P4 IMAD.IADD R138, R138, 0x1, -R0 ;  /* 0x000000018a8ac824 */ /* 0x000fe200078e0a00 */
[----:B------:R-:W-:Y:S01]  /*e790*/  ISETP.GT.U32.AND P4, PT, R0, R137, PT ;  /* 0x000000890000720c */ /* 0x000fe20003f84070 */
[----:B------:R-:W-:Y:S01]  /*e7a0*/  @!P3 IMAD.MOV R134, RZ, RZ, -R134 ;  /* 0x000000ffff86b224 */ /* 0x000fe200078e0a86 */
        /* <DEDUP_REMOVED lines=62> */
[----:B------:R-:W-:Y:S01]  /*eb90*/  IMAD R146, R0, R4, R7 ;  /* 0x0000000400927224 */ /* 0x000fe200078e0207 */
[----:B------:R-:W-:Y:S01]  /*eba0*/  LOP3.LUT R17, R3, 0xe2, RZ, 0xfc, !PT ;  /* 0x000000e203117812 */ /* 0x000fe200078efcff */
[----:B------:R-:W-:-:S02]  /*ebb0*/  @!P6 IMAD.MOV R142, RZ, RZ, -R142 ;  /* 0x000000ffff8ee224 */ /* 0x000fc400078e0a8e */
[----:B------:R-:W-:Y:S01]  /*ebc0*/  IMAD.HI.U32 R4, R2, R147, RZ ;  /* 0x0000009302047227 */ /* 0x000fe200078e00ff */
[----:B------:R-:W-:Y:S02]  /*ebd0*/  ISETP.GT.U32.AND P6, PT, R0, R146, PT ;  /* 0x000000920000720c */ /* 0x000fe40003fc4070 */
[----:B------:R-:W-:Y:S01]  /*ebe0*/  IABS R149, R17 ;  /* 0x0000001100957213 */ /* 0x000fe20000000000 */
[--C-:B------:R-:W-:Y:S02]  /*ebf0*/  @!P5 IMAD.IADD R144, R144, 0x1, -R0.reuse ;  /* 0x000000019090d824 */ /* 0x100fe400078e0a00 */
[----:B------:R-:W-:Y:S02]  /*ec00*/  @!P4 IMAD.IADD R145, R145, 0x1, -R0 ;  /* 0x000000019191c824 */ /* 0x000fe400078e0a00 */
[----:B------:R-:W-:Y:S01]  /*ec10*/  IMAD.HI.U32 R7, R2, R15, RZ ;  /* 0x0000000f02077227 */ /* 0x000fe200078e00ff */
[C---:B------:R-:W-:Y:S02]  /*ec20*/  ISETP.GT.U32.AND P5, PT, R0.reuse, R144, PT ;  /* 0x000000900000720c */ /* 0x040fe40003fa4070 */
[----:B------:R-:W-:Y:S01]  /*ec30*/  ISETP.GT.U32.AND P4, PT, R0, R145, PT ;  /* 0x000000910000720c */ /* 0x000fe20003f84070 */
[----:B------:R-:W-:-:S02]  /*ec40*/  IMAD.MOV R4, RZ, RZ, -R4 ;  /* 0x000000ffff047224 */ /* 0x000fc400078e0a04 */
[--C-:B------:R-:W-:Y:S02]  /*ec50*/  @!P6 IMAD.IADD R146, R146, 0x1, -R0.reuse ;  /* 0x000000019292e824 */ /* 0x100fe400078e0a00 */
        /* <DEDUP_REMOVED lines=43> */
[C---:B------:R-:W-:Y:S01]  /*ef10*/  LOP3.LUT R14, R3.reuse, 0xd6, RZ, 0xfc, !PT ;  /* 0x000000d6030e7812 */ /* 0x040fe200078efcff */
[----:B------:R-:W-:Y:S01]  /*ef20*/  IMAD R151, R0, R7, R151 ;  /* 0x0000000700977224 */ /* 0x000fe200078e0297 */
[----:B------:R-:W-:Y:S01]  /*ef30*/  IABS R7, R4 ;  /* 0x0000000400077213 */ /* 0x000fe20000000000 */
[--C-:B------:R-:W-:Y:S01]  /*ef40*/  @!P3 IMAD.IADD R148, R148, 0x1, -R0.reuse ;  /* 0x000000019494b824 */ /* 0x100fe200078e0a00 */
[C---:B------:R-:W-:Y:S01]  /*ef50*/  ISETP.GT.U32.AND P3, PT, R0.reuse, R150, PT ;  /* 0x000000960000720c */ /* 0x040fe20003f64070 */
[C---:B------:R-:W-:Y:S01]  /*ef60*/  IMAD R153, R0.reuse, R13, R153 ;  /* 0x0000000d00997224 */ /* 0x040fe200078e0299 */
[----:B------:R-:W-:Y:S01]  /*ef70*/  LOP3.LUT R13, R3, 0xd8, RZ, 0xfc, !PT ;  /* 0x000000d8030d7812 */ /* 0x000fe200078efcff */
[----:B------:R-:W-:Y:S01]  /*ef80*/  @!P1 IMAD.MOV R147, RZ, RZ, -R147 ;  /* 0x000000ffff939224 */ /* 0x000fe200078e0a93 */
[C---:B------:R-:W-:Y:S01]  /*ef90*/  ISETP.GT.U32.AND P1, PT, R0.reuse, R151, PT ;  /* 0x000000970000720c */ /* 0x040fe20003f24070 */
[----:B------:R-:W-:Y:S01]  /*efa0*/  @!P6 IMAD.IADD R149, R149, 0x1, -R0 ;  /* 0x000000019595e824 */ /* 0x000fe200078e0a00 */
[----:B------:R-:W-:Y:S01]  /*efb0*/  ISETP.GT.U32.AND P6, PT, R0, R153, PT ;  /* 0x000000990000720c */ /* 0x000fe20003fc4070 */
[----:B------:R-:W-:Y:S01]  /*efc0*/  @!P2 IMAD.MOV R146, RZ, RZ, -R146 ;  /* 0x000000ffff92a224 */ /* 0x000fe200078e0a92 */
[----:B------:R-:W-:Y:S01]  /*efd0*/  IABS R155, R13 ;  /* 0x0000000d009b7213 */ /* 0x000fe20000000000 */
[----:B------:R-:W-:Y:S01]  /*efe0*/  @!P5 IMAD.MOV R148, RZ, RZ, -R148 ;  /* 0x000000ffff94d224 */ /* 0x000fe200078e0a94 */
[----:B------:R-:W-:-:S02]  /*eff0*/  ISETP.GE.AND P2, PT, R17, RZ, PT ;  /* 0x000000ff1100720c */ /* 0x000fc40003f46270 */
[----:B------:R-:W-:Y:S01]  /*f000*/  ISETP.GE.AND P5, PT, R16, RZ, PT ;  /* 0x000000ff1000720c */ /* 0x000fe20003fa6270 */
[--C-:B------:R-:W-:Y:S01]  /*f010*/  @!P3 IMAD.IADD R150, R150, 0x1, -R0.reuse ;  /* 0x000000019696b824 */ /* 0x100fe200078e0a00 */
[----:B------:R-:W-:Y:S01]  /*f020*/  ISETP.GE.AND P3, PT, R4, RZ, PT ;  /* 0x000000ff0400720c */ /* 0x000fe20003f66270 */
[----:B------:R-:W-:Y:S01]  /*f030*/  IMAD.HI.U32 R4, R2, R7, RZ ;  /* 0x0000000702047227 */ /* 0x000fe200078e00ff */
[C---:B------:R-:W-:Y:S02]  /*f040*/  LOP3.LUT R16, R3.reuse, 0xd4, RZ, 0xfc, !PT ;  /* 0x000000d403107812 */ /* 0x040fe400078efcff */
[----:B------:R-:W-:Y:S01]  /*f050*/  LOP3.LUT R17, R3, 0xd2, RZ, 0xfc, !PT ;  /* 0x000000d203117812 */ /* 0x000fe200078efcff */
[--C-:B------:R-:W-:Y:S01]  /*f060*/  @!P1 IMAD.IADD R151, R151, 0x1, -R0.reuse ;  /* 0x0000000197979824 */ /* 0x100fe200078e0a00 */
[C---:B------:R-:W-:Y:S01]  /*f070*/  ISETP.GT.U32.AND P1, PT, R0.reuse, R150, PT ;  /* 0x000000960000720c */ /* 0x040fe20003f24070 */
[----:B------:R-:W-:Y:S01]  /*f080*/  @!P6 IMAD.IADD R153, R153, 0x1, -R0 ;  /* 0x000000019999e824 */ /* 0x000fe200078e0a00 */
[----:B------:R-:W-:Y:S01]  /*f090*/  IABS R157, R16 ;  /* 0x00000010009d7213 */ /* 0x000fe20000000000 */
[----:B------:R-:W-:Y:S01]  /*f0a0*/  IMAD.MOV R154, RZ, RZ, -R4 ;  /* 0x000000ffff9a7224 */ /* 0x000fe200078e0a04 */
[----:B------:R-:W-:Y:S01]  /*f0b0*/  ISETP.GT.U32.AND P6, PT, R0, R151, PT ;  /* 0x000000970000720c */ /* 0x000fe20003fc4070 */
[----:B------:R-:W-:Y:S01]  /*f0c0*/  IMAD.HI.U32 R4, R2, R155, RZ ;  /* 0x0000009b02047227 */ /* 0x000fe200078e00ff */
[----:B------:R-:W-:-:S03]  /*f0d0*/  IABS R15, R17 ;  /* 0x00000011000f7213 */ /* 0x000fc60000000000 */
[----:B------:R-:W-:Y:S02]  /*f0e0*/  IMAD.MOV R4, RZ, RZ, -R4 ;  /* 0x000000ffff047224 */ /* 0x000fe400078e0a04 */
[C---:B------:R-:W-:Y:S01]  /*f0f0*/  IMAD R154, R0.reuse, R154, R7 ;  /* 0x0000009a009a7224 */ /* 0x040fe200078e0207 */
[----:B------:R-:W-:Y:S01]  /*f100*/  IABS R7, R14 ;  /* 0x0000000e00077213 */ /* 0x000fe20000000000 */
[----:B------:R-:W-:Y:S02]  /*f110*/  IMAD R155, R0, R4, R155 ;  /* 0x00000004009b7224 */ /* 0x000fe400078e029b */
[--C-:B------:R-:W-:Y:S01]  /*f120*/  @!P1 IMAD.IADD R150, R150, 0x1, -R0.reuse ;  /* 0x0000000196969824 */ /* 0x100fe200078e0a00 */
[C---:B------:R-:W-:Y:S01]  /*f130*/  ISETP.GT.U32.AND P1, PT, R0.reuse, R154, PT ;  /* 0x0000009a0000720c */ /* 0x040fe20003f24070 */
[----:B------:R-:W-:Y:S01]  /*f140*/  @!P6 IMAD.IADD R151, R151, 0x1, -R0 ;  /* 0x000000019797e824 */ /* 0x000fe200078e0a00 */
[----:B------:R-:W-:Y:S01]  /*f150*/  ISETP.GT.U32.AND P6, PT, R0, R155, PT ;  /* 0x0000009b0000720c */ /* 0x000fe20003fc4070 */
[----:B------:R-:W-:-:S04]  /*f160*/  IMAD.HI.U32 R4, R2, R7, RZ ;  /* 0x0000000702047227 */ /* 0x000fc800078e00ff */
[----:B------:R-:W-:Y:S01]  /*f170*/  @!P2 IMAD.MOV R149, RZ, RZ, -R149 ;  /* 0x000000ffff95a224 */ /* 0x000fe200078e0a95 */
[----:B------:R-:W-:Y:S01]  /*f180*/  ISETP.GT.U32.AND P2, PT, R0, R153, PT ;  /* 0x000000990000720c */ /* 0x000fe20003f44070 */
[----:B------:R-:W-:Y:S02]  /*f190*/  IMAD.MOV R4, RZ, RZ, -R4 ;  /* 0x000000ffff047224 */ /* 0x000fe400078e0a04 */
[----:B------:R-:W-:Y:S02]  /*f1a0*/  @!P4 IMAD.MOV R150, RZ, RZ, -R150 ;  /* 0x000000ffff96c224 */ /* 0x000fe400078e0a96 */
[--C-:B------:R-:W-:Y:S01]  /*f1b0*/  @!P1 IMAD.IADD R154, R154, 0x1, -R0.reuse ;  /* 0x000000019a9a9824 */ /* 0x100fe200078e0a00 */
[----:B------:R-:W-:Y:S01]  /*f1c0*/  ISETP.GE.AND P1, PT, R14, RZ, PT ;  /* 0x000000ff0e00720c */ /* 0x000fe20003f26270 */
[----:B------:R-:W-:Y:S01]  /*f1d0*/  @!P6 IMAD.IADD R155, R155, 0x1, -R0 ;  /* 0x000000019b9be824 */ /* 0x000fe200078e0a00 */
[----:B------:R-:W-:Y:S01]  /*f1e0*/  LOP3.LUT R14, R3, 0xcc, RZ, 0xfc, !PT ;  /* 0x000000cc030e7812 */ /* 0x000fe200078efcff */
[C---:B------:R-:W-:Y:S01]  /*f1f0*/  IMAD R156, R0.reuse, R4, R7 ;  /* 0x00000004009c7224 */ /* 0x040fe200078e0207 */
[C---:B------:R-:W-:Y:S01]  /*f200*/  ISETP.GT.U32.AND P6, PT, R0.reuse, R154, PT ;  /* 0x0000009a0000720c */ /* 0x040fe20003fc4070 */
[----:B------:R-:W-:Y:S01]  /*f210*/  @!P0 IMAD.MOV R151, RZ, RZ, -R151 ;  /* 0x000000ffff978224 */ /* 0x000fe200078e0a97 */
[----:B------:R-:W-:Y:S01]  /*f220*/  ISETP.GT.U32.AND P4, PT, R0, R155, PT ;  /* 0x0000009b0000720c */ /* 0x000fe20003f84070 */
[----:B------:R-:W-:Y:S01]  /*f230*/  IMAD.HI.U32 R4, R2, R157, RZ ;  /* 0x0000009d02047227 */ /* 0x000fe200078e00ff */
[----:B------:R-:W-:-:S02]  /*f240*/  ISETP.GT.U32.AND P0, PT, R0, R156, PT ;  /* 0x0000009c0000720c */ /* 0x000fc40003f04070 */
[----:B------:R-:W-:Y:S01]  /*f250*/  IABS R161, R14 ;  /* 0x0000000e00a17213 */ /* 0x000fe20000000000 */
[----:B------:R-:W-:-:S04]  /*f260*/  IMAD.HI.U32 R7, R2, R15, RZ ;  /* 0x0000000f02077227 */ /* 0x000fc800078e00ff */
[----:B------:R-:W-:Y:S01]  /*f270*/  @!P2 IMAD.IADD R153, R153, 0x1, -R0 ;  /* 0x000000019999a824 */ /* 0x000fe200078e0a00 */
[----:B------:R-:W-:Y:S01]  /*f280*/  ISETP.GE.AND P2, PT, R13, RZ, PT ;  /* 0x000000ff0d00720c */ /* 0x000fe20003f46270 */
[----:B------:R-:W-:Y:S02]  /*f290*/  IMAD.MOV R13, RZ, RZ, -R4 ;  /* 0x000000ffff0d7224 */ /* 0x000fe400078e0a04 */
[----:B------:R-:W-:Y:S02]  /*f2a0*/  IMAD.MOV R7, RZ, RZ, -R7 ;  /* 0x000000ffff077224 */ /* 0x000fe400078e0a07 */
[C---:B------:R-:W-:Y:S02]  /*f2b0*/  IMAD R157, R0.reuse, R13, R157 ;  /* 0x0000000d009d7224 */ /* 0x040fe400078e029d */
[----:B------:R-:W-:Y:S01]  /*f2c0*/  IMAD R158, R0, R7, R15 ;  /* 0x00000007009e7224 */ /* 0x000fe200078e020f */
[----:B------:R-:W-:Y:S01]  /*f2d0*/  LOP3.LUT R7, R3, 0xd0, RZ, 0xfc, !PT ;  /* 0x000000d003077812 */ /* 0x000fe200078efcff */
[----:B------:R-:W-:-:S02]  /*f2e0*/  @!P6 IMAD.IADD R154, R154, 0x1, -R0 ;  /* 0x000000019a9ae824 */ /* 0x000fc400078e0a00 */
[--C-:B------:R-:W-:Y:S01]  /*f2f0*/  @!P4 IMAD.IADD R155, R155, 0x1, -R0.reuse ;  /* 0x000000019b9bc824 */ /* 0x100fe200078e0a00 */
[----:B------:R-:W-:Y:S01]  /*f300*/  ISETP.GT.U32.AND P4, PT, R0, R157, PT ;  /* 0x0000009d0000720c */ /* 0x000fe20003f84070 */
[----:B------:R-:W-:Y:S01]  /*f310*/  @!P0 IMAD.IADD R156, R156, 0x1, -R0 ;  /* 0x000000019c9c8824 */ /* 0x000fe200078e0a00 */
[----:B------:R-:W-:Y:S01]  /*f320*/  IABS R159, R7 ;  /* 0x00000007009f7213 */ /* 0x000fe20000000000 */
[----:B------:R-:W-:Y:S01]  /*f330*/  @!P3 IMAD.MOV R154, RZ, RZ, -R154 ;  /* 0x000000ffff9ab224 */ /* 0x000fe200078e0a9a */
[----:B------:R-:W-:Y:S01]  /*f340*/  ISETP.GT.U32.AND P3, PT, R0, R158, PT ;  /* 0x0000009e0000720c */ /* 0x000fe20003f64070 */
[----:B------:R-:W-:Y:S01]  /*f350*/  VIADD R4, R6, 0xce ;  /* 0x000000ce06047836 */ /* 0x000fe20000000000 */
[----:B------:R-:W-:Y:S01]  /*f360*/  ISETP.GT.U32.AND P0, PT, R0, R156, PT ;  /* 0x0000009c0000720c */ /* 0x000fe20003f04070 */
[----:B------:R-:W-:Y:S01]  /*f370*/  @!P5 IMAD.MOV R153, RZ, RZ, -R153 ;  /* 0x000000ffff99d224 */ /* 0x000fe200078e0a99 */
[----:B------:R-:W-:Y:S01]  /*f380*/  ISETP.GE.AND P5, PT, R16, RZ, PT ;  /* 0x000000ff1000720c */ /* 0x000fe20003fa6270 */
[----:B------:R-:W-:Y:S01]  /*f390*/  @!P2 IMAD.MOV R155, RZ, RZ, -R155 ;  /* 0x000000ffff9ba224 */ /* 0x000fe200078e0a9b */
[----:B------:R-:W-:-:S02]  /*f3a0*/  ISETP.GE.AND P6, PT, R4, RZ, PT ;  /* 0x000000ff0400720c */ /* 0x000fc40003fc6270 */
[----:B------:R-:W-:Y:S01]  /*f3b0*/  IABS R15, R4 ;  /* 0x00000004000f7213 */ /* 0x000fe20000000000 */
[--C-:B------:R-:W-:Y:S01]  /*f3c0*/  @!P4 IMAD.IADD R157, R157, 0x1, -R0.reuse ;  /* 0x000000019d9dc824 */ /* 0x100fe200078e0a00 */
[----:B------:R-:W-:Y:S01]  /*f3d0*/  ISETP.GE.AND P2, PT, R17, RZ, PT ;  /* 0x000000ff1100720c */ /* 0x000fe20003f46270 */
[----:B------:R-:W-:Y:S01]  /*f3e0*/  IMAD.HI.U32 R4, R2, R159, RZ ;  /* 0x0000009f02047227 */ /* 0x000fe200078e00ff */
[C---:B------:R-:W-:Y:S02]  /*f3f0*/  LOP3.LUT R16, R3.reuse, 0xc6, RZ, 0xfc, !PT ;  /* 0x000000c603107812 */ /* 0x040fe400078efcff */
[----:B------:R-:W-:Y:S01]  /*f400*/  ISETP.GT.U32.AND P4, PT, R0, R157, PT ;  /* 0x0000009d0000720c */ /* 0x000fe20003f84070 */
[--C-:B------:R-:W-:Y:S01]  /*f410*/  @!P3 IMAD.IADD R158, R158, 0x1, -R0.reuse ;  /* 0x000000019e9eb824 */ /* 0x100fe200078e0a00 */
[----:B------:R-:W-:Y:S01]  /*f420*/  LOP3.LUT R17, R3, 0xc4, RZ, 0xfc, !PT ;  /* 0x000000c403117812 */ /* 0x000fe200078efcff */
[----:B------:R-:W-:Y:S01]  /*f430*/  @!P0 IMAD.IADD R156, R156, 0x1, -R0 ;  /* 0x000000019c9c8824 */ /* 0x000fe200078e0a00 */
[----:B------:R-:W-:Y:S01]  /*f440*/  ISETP.GE.AND P0, PT, R7, RZ, PT ;  /* 0x000000ff0700720c */ /* 0x000fe20003f06270 */
[----:B------:R-:W-:Y:S01]  /*f450*/  IMAD.HI.U32 R7, R2, R161, RZ ;  /* 0x000000a102077227 */ /* 0x000fe200078e00ff */
[----:B------:R-:W-:-:S02]  /*f460*/  ISETP.GT.U32.AND P3, PT, R0, R158, PT ;  /* 0x0000009e0000720c */ /* 0x000fc40003f64070 */
[----:B------:R-:W-:Y:S01]  /*f470*/  IABS R165, R17 ;  /* 0x0000001100a57213 */ /* 0x000fe20000000000 */
[----:B------:R-:W-:Y:S02]  /*f480*/  IMAD.MOV R13, RZ, RZ, -R4 ;  /* 0x000000ffff0d7224 */ /* 0x000fe400078e0a04 */
[----:B------:R-:W-:-:S04]  /*f490*/  IMAD.HI.U32 R4, R2, R15, RZ ;  /* 0x0000000f02047227 */ /* 0x000fc800078e00ff */
[----:B------:R-:W-:Y:S02]  /*f4a0*/  IMAD.MOV R7, RZ, RZ, -R7 ;  /* 0x000000ffff077224 */ /* 0x000fe400078e0a07 */
[C---:B------:R-:W-:Y:S02]  /*f4b0*/  IMAD R159, R0.reuse, R13, R159 ;  /* 0x0000000d009f7224 */ /* 0x040fe400078e029f */
[----:B------:R-:W-:Y:S02]  /*f4c0*/  IMAD.MOV R4, RZ, RZ, -R4 ;  /* 0x000000ffff047224 */ /* 0x000fe400078e0a04 */
[C---:B------:R-:W-:Y:S02]  /*f4d0*/  IMAD R161, R0.reuse, R7, R161 ;  /* 0x0000000700a17224 */ /* 0x040fe400078e02a1 */
[--C-:B------:R-:W-:Y:S01]  /*f4e0*/  @!P4 IMAD.IADD R157, R157, 0x1, -R0.reuse ;  /* 0x000000019d9dc824 */ /* 0x100fe200078e0a00 */
[C---:B------:R-:W-:Y:S01]  /*f4f0*/  ISETP.GT.U32.AND P4, PT, R0.reuse, R159, PT ;  /* 0x0000009f0000720c */ /* 0x040fe20003f84070 */
[----:B------:R-:W-:Y:S01]  /*f500*/  IMAD R160, R0, R4, R15 ;  /* 0x0000000400a07224 */ /* 0x000fe200078e020f */
        /* <DEDUP_REMOVED lines=8> */
[----:B------:R-:W-:-:S02]  /*f590*/  IABS R7, R4 ;  /* 0x0000000400077213 */ /* 0x000fc40000000000 */
[----:B------:R-:W-:Y:S01]  /*f5a0*/  LOP3.LUT R14, R3, 0xc8, RZ, 0xfc, !PT ;  /* 0x000000c8030e7812 */ /* 0x000fe200078efcff */
[--C-:B------:R-:W-:Y:S01]  /*f5b0*/  @!P4 IMAD.IADD R159, R159, 0x1, -R0.reuse ;  /* 0x000000019f9fc824 */ /* 0x100fe200078e0a00 */
[----:B------:R-:W-:Y:S01]  /*f5c0*/  ISETP.GE.AND P4, PT, R4, RZ, PT ;  /* 0x000000ff0400720c */ /* 0x000fe20003f86270 */
[----:B------:R-:W-:Y:S01]  /*f5d0*/  IMAD.HI.U32 R4, R2, R7, RZ ;  /* 0x0000000702047227 */ /* 0x000fe200078e00ff */
[----:B------:R-:W-:Y:S02]  /*f5e0*/  IABS R163, R14 ;  /* 0x0000000e00a37213 */ /* 0x000fe40000000000 */
[----:B------:R-:W-:Y:S01]  /*f5f0*/  IABS R15, R16 ;  /* 0x00000010000f7213 */ /* 0x000fe20000000000 */
[--C-:B------:R-:W-:Y:S02]  /*f600*/  @!P3 IMAD.IADD R161, R161, 0x1, -R0.reuse ;  /* 0x00000001a1a1b824 */ /* 0x100fe400078e0a00 */
[----:B------:R-:W-:Y:S01]  /*f610*/  @!P5 IMAD.IADD R160, R160, 0x1, -R0 ;  /* 0x00000001a0a0d824 */ /* 0x000fe200078e0a00 */
[C---:B------:R-:W-:Y:S01]  /*f620*/  ISETP.GT.U32.AND P5, PT, R0.reuse, R159, PT ;  /* 0x0000009f0000720c */ /* 0x040fe20003fa4070 */
[----:B------:R-:W-:Y:S01]  /*f630*/  IMAD.MOV R162, RZ, RZ, -R4 ;  /* 0x000000ffffa27224 */ /* 0x000fe200078e0a04 */
[----:B------:R-:W-:Y:S01]  /*f640*/  ISETP.GT.U32.AND P2, PT, R0, R161, PT ;  /* 0x000000a10000720c */ /* 0x000fe20003f44070 */
[----:B------:R-:W-:Y:S01]  /*f650*/  IMAD.HI.U32 R4, R2, R163, RZ ;  /* 0x000000a302047227 */ /* 0x000fe200078e00ff */
[----:B------:R-:W-:-:S03]  /*f660*/  ISETP.GT.U32.AND P3, PT, R0, R160, PT ;  /* 0x000000a00000720c */ /* 0x000fc60003f64070 */
[----:B------:R-:W-:Y:S02]  /*f670*/  IMAD.MOV R13, RZ, RZ, -R4 ;  /* 0x000000ffff0d7224 */ /* 0x000fe400078e0a04 */
[----:B------:R-:W-:-:S04]  /*f680*/  IMAD.HI.U32 R4, R2, R15, RZ ;  /* 0x0000000f02047227 */ /* 0x000fc800078e00ff */
[C---:B------:R-:W-:Y:S02]  /*f690*/  IMAD R163, R0.reuse, R13, R163 ;  /* 0x0000000d00a37224 */ /* 0x040fe400078e02a3 */
[----:B------:R-:W-:Y:S02]  /*f6a0*/  IMAD R162, R0, R162, R7 ;  /* 0x000000a200a27224 */ /* 0x000fe400078e0207 */
[----:B------:R-:W-:-:S04]  /*f6b0*/  IMAD.HI.U32 R7, R2, R165, RZ ;  /* 0x000000a502077227 */ /* 0x000fc800078e00ff */
[----:B------:R-:W-:Y:S02]  /*f6c0*/  IMAD.MOV R4, RZ, RZ, -R4 ;  /* 0x000000ffff047224 */ /* 0x000fe400078e0a04 */
[--C-:B------:R-:W-:Y:S01]  /*f6d0*/  @!P2 IMAD.IADD R161, R161, 0x1, -R0.reuse ;  /* 0x00000001a1a1a824 */ /* 0x100fe200078e0a00 */
[C---:B------:R-:W-:Y:S01]  /*f6e0*/  ISETP.GT.U32.AND P2, PT, R0.reuse, R163, PT ;  /* 0x000000a30000720c */ /* 0x040fe20003f44070 */
[--C-:B------:R-:W-:Y:S01]  /*f6f0*/  @!P5 IMAD.IADD R159, R159, 0x1, -R0.reuse ;  /* 0x000000019f9fd824 */ /* 0x100fe200078e0a00 */
[----:B------:R-:W-:Y:S01]  /*f700*/  ISETP.GT.U32.AND P5, PT, R0, R162, PT ;  /* 0x000000a20000720c */ /* 0x000fe20003fa4070 */
[----:B------:R-:W-:Y:S01]  /*f710*/  @!P3 IMAD.IADD R160, R160, 0x1, -R0 ;  /* 0x00000001a0a0b824 */ /* 0x000fe200078e0a00 */
[----:B------:R-:W-:Y:S01]  /*f720*/  ISETP.GE.AND P3, PT, R14, RZ, PT ;  /* 0x000000ff0e00720c */ /* 0x000fe20003f66270 */
[----:B------:R-:W-:Y:S01]  /*f730*/  IMAD.MOV R7, RZ, RZ, -R7 ;  /* 0x000000ffff077224 */ /* 0x000fe200078e0a07 */
[C---:B------:R-:W-:Y:S01]  /*f740*/  LOP3.LUT R14, R3.reuse, 0xc2, RZ, 0xfc, !PT ;  /* 0x000000c2030e7812 */ /* 0x040fe200078efcff */
[C---:B------:R-:W-:Y:S01]  /*f750*/  IMAD R164, R0.reuse, R4, R15 ;  /* 0x0000000400a47224 */ /* 0x040fe200078e020f */
[----:B------:R-:W-:Y:S01]  /*f760*/  LOP3.LUT R15, R3, 0xc0, RZ, 0xfc, !PT ;  /* 0x000000c0030f7812 */ /* 0x000fe200078efcff */
[C---:B------:R-:W-:Y:S01]  /*f770*/  IMAD R165, R0.reuse, R7, R165 ;  /* 0x0000000700a57224 */ /* 0x040fe200078e02a5 */
[----:B------:R-:W-:Y:S01]  /*f780*/  IABS R7, R14 ;  /* 0x0000000e00077213 */ /* 0x000fe20000000000 */
[----:B------:R-:W-:Y:S01]  /*f790*/  @!P6 IMAD.MOV R160, RZ, RZ, -R160 ;  /* 0x000000ffffa0e224 */ /* 0x000fe200078e0aa0 */
[C---:B------:R-:W-:Y:S01]  /*f7a0*/  ISETP.GT.U32.AND P6, PT, R0.reuse, R164, PT ;  /* 0x000000a40000720c */ /* 0x040fe20003fc4070 */
[----:B------:R-:W-:Y:S01]  /*f7b0*/  @!P1 IMAD.MOV R161, RZ, RZ, -R161 ;  /* 0x000000ffffa19224 */ /* 0x000fe200078e0aa1 */
[----:B------:R-:W-:Y:S01]  /*f7c0*/  ISETP.GT.U32.AND P1, PT, R0, R165, PT ;  /* 0x000000a50000720c */ /* 0x000fe20003f24070 */
[----:B------:R-:W-:Y:S01]  /*f7d0*/  VIADD R4, R6, 0xbe ;  /* 0x000000be06047836 */ /* 0x000fe20000000000 */
[----:B------:R-:W-:Y:S01]  /*f7e0*/  IABS R167, R15 ;  /* 0x0000000f00a77213 */ /* 0x000fe20000000000 */
[----:B------:R-:W-:-:S02]  /*f7f0*/  @!P2 IMAD.IADD R163, R163, 0x1, -R0 ;  /* 0x00000001a3a3a824 */ /* 0x000fc400078e0a00 */
[--C-:B------:R-:W-:Y:S01]  /*f800*/  @!P5 IMAD.IADD R162, R162, 0x1, -R0.reuse ;  /* 0x00000001a2a2d824 */ /* 0x100fe200078e0a00 */
[----:B------:R-:W-:Y:S01]  /*f810*/  ISETP.GE.AND P5, PT, R4, RZ, PT ;  /* 0x000000ff0400720c */ /* 0x000fe20003fa6270 */
[----:B------:R-:W-:Y:S01]  /*f820*/  @!P0 IMAD.MOV R159, RZ, RZ, -R159 ;  /* 0x000000ffff9f8224 */ /* 0x000fe200078e0a9f */
[----:B------:R-:W-:Y:S01]  /*f830*/  IABS R13, R4 ;  /* 0x00000004000d7213 */ /* 0x000fe20000000000 */
[----:B------:R-:W-:Y:S01]  /*f840*/  IMAD.HI.U32 R4, R2, R7, RZ ;  /* 0x0000000702047227 */ /* 0x000fe200078e00ff */
[C---:B------:R-:W-:Y:S02]  /*f850*/  ISETP.GT.U32.AND P0, PT, R0.reuse, R163, PT ;  /* 0x000000a30000720c */ /* 0x040fe40003f04070 */
[----:B------:R-:W-:Y:S01]  /*f860*/  ISETP.GT.U32.AND P2, PT, R0, R162, PT ;  /* 0x000000a20000720c */ /* 0x000fe20003f44070 */
[----:B------:R-:W-:Y:S01]  /*f870*/  @!P6 IMAD.IADD R164, R164, 0x1, -R0 ;  /* 0x00000001a4a4e824 */ /* 0x000fe200078e0a00 */
[----:B------:R-:W-:Y:S01]  /*f880*/  ISETP.GE.AND P6, PT, R17, RZ, PT ;  /* 0x000000ff1100720c */ /* 0x000fe20003fc6270 */
[----:B------:R-:W-:Y:S01]  /*f890*/  IMAD.MOV R4, RZ, RZ, -R4 ;  /* 0x000000ffff047224 */ /* 0x000fe200078e0a04 */
[----:B------:R-:W-:Y:S01]  /*f8a0*/  LOP3.LUT R17, R3, 0xba, RZ, 0xfc, !PT ;  /* 0x000000ba03117812 */ /* 0x000fe200078efcff */
[----:B------:R-:W-:Y:S01]  /*f8b0*/  @!P1 IMAD.IADD R165, R165, 0x1, -R0 ;  /* 0x00000001a5a59824 */ /* 0x000fe200078e0a00 */
[C---:B------:R-:W-:Y:S01]  /*f8c0*/  ISETP.GT.U32.AND P1, PT, R0.reuse, R164, PT ;  /* 0x000000a40000720c */ /* 0x040fe20003f24070 */
[----:B------:R-:W-:-:S02]  /*f8d0*/  IMAD R166, R0, R4, R7 ;  /* 0x0000000400a67224 */ /* 0x000fc400078e0207 */
[----:B------:R-:W-:-:S04]  /*f8e0*/  IMAD.HI.U32 R4, R2, R167, RZ ;  /* 0x000000a702047227 */ /* 0x000fc800078e00ff */
[----:B------:R-:W-:Y:S01]  /*f8f0*/  @!P0 IMAD.IADD R163, R163, 0x1, -R0 ;  /* 0x00000001a3a38824 */ /* 0x000fe200078e0a00 */
[----:B------:R-:W-:Y:S01]  /*f900*/  ISETP.GT.U32.AND P0, PT, R0, R166, PT ;  /* 0x000000a60000720c */ /* 0x000fe20003f04070 */
[----:B------:R-:W-:Y:S02]  /*f910*/  IMAD.MOV R4, RZ, RZ, -R4 ;  /* 0x000000ffff047224 */ /* 0x000fe400078e0a04 */
[----:B------:R-:W-:Y:S01]  /*f920*/  @!P2 IMAD.IADD R162, R162, 0x1, -R0 ;  /* 0x00000001a2a2a824 */ /* 0x000fe200078e0a00 */
[----:B------:R-:W-:Y:S01]  /*f930*/  ISETP.GE.AND P2, PT, R16, RZ, PT ;  /* 0x000000ff1000720c */ /* 0x000fe20003f46270 */
[----:B------:R-:W-:Y:S01]  /*f940*/  IMAD.HI.U32 R7, R2, R13, RZ ;  /* 0x0000000d02077227 */ /* 0x000fe200078e00ff */
[----:B------:R-:W-:-:S03]  /*f950*/  LOP3.LUT R16, R3, 0xbc, RZ, 0xfc, !PT ;  /* 0x000000bc03107812 */ /* 0x000fc600078efcff */
[C---:B------:R-:W-:Y:S01]  /*f960*/  IMAD R167, R0.reuse, R4, R167 ;  /* 0x0000000400a77224 */ /* 0x040fe200078e02a7 */
[----:B------:R-:W-:Y:S01]  /*f970*/  IABS R169, R16 ;  /* 0x0000001000a97213 */ /* 0x000fe20000000000 */
[----:B------:R-:W-:Y:S02]  /*f980*/  IMAD.MOV R7, RZ, RZ, -R7 ;  /* 0x000000ffff077224 */ /* 0x000fe400078e0a07 */
[----:B------:R-:W-:Y:S01]  /*f990*/  @!P4 IMAD.MOV R162, RZ, RZ, -R162 ;  /* 0x000000ffffa2c224 */ /* 0x000fe200078e0aa2 */
[----:B------:R-:W-:Y:S01]  /*f9a0*/  ISETP.GT.U32.AND P4, PT, R0, R165, PT ;  /* 0x000000a50000720c */ /* 0x000fe20003f84070 */
[--C-:B------:R-:W-:Y:S01]  /*f9b0*/  @!P1 IMAD.IADD R164, R164, 0x1, -R0.reuse ;  /* 0x00000001a4a49824 */ /* 0x100fe200078e0a00 */
[C---:B------:R-:W-:Y:S01]  /*f9c0*/  ISETP.GT.U32.AND P1, PT, R0.reuse, R167, PT ;  /* 0x000000a70000720c */ /* 0x040fe20003f24070 */
[----:B------:R-:W-:Y:S01]  /*f9d0*/  IMAD R168, R0, R7, R13 ;  /* 0x0000000700a87224 */ /* 0x000fe200078e020d */
[----:B------:R-:W-:Y:S01]  /*f9e0*/  IABS R13, R17 ;  /* 0x00000011000d7213 */ /* 0x000fe20000000000 */
[----:B------:R-:W-:-:S02]  /*f9f0*/  @!P0 IMAD.IADD R166, R166, 0x1, -R0 ;  /* 0x00000001a6a68824 */ /* 0x000fc400078e0a00 */
[----:B------:R-:W-:Y:S01]  /*fa00*/  @!P3 IMAD.MOV R163, RZ, RZ, -R163 ;  /* 0x000000ffffa3b224 */ /* 0x000fe200078e0aa3 */
[----:B------:R-:W-:Y:S01]  /*fa10*/  ISETP.GE.AND P3, PT, R14, RZ, PT ;  /* 0x000000ff0e00720c */ /* 0x000fe20003f66270 */
[----:B------:R-:W-:Y:S01]  /*fa20*/  IMAD.HI.U32 R7, R2, R13, RZ ;  /* 0x0000000d02077227 */ /* 0x000fe200078e00ff */
[----:B------:R-:W-:Y:S02]  /*fa30*/  ISETP.GT.U32.AND P0, PT, R0, R166, PT ;  /* 0x000000a60000720c */ /* 0x000fe40003f04070 */
[----:B------:R-:W-:Y:S01]  /*fa40*/  LOP3.LUT R14, R3, 0xb6, RZ, 0xfc, !PT ;  /* 0x000000b6030e7812 */ /* 0x000fe200078efcff */
[--C-:B------:R-:W-:Y:S01]  /*fa50*/  @!P4 IMAD.IADD R165, R165, 0x1, -R0.reuse ;  /* 0x00000001a5a5c824 */ /* 0x100fe200078e0a00 */
[----:B------:R-:W-:Y:S01]  /*fa60*/  ISETP.GE.AND P4, PT, R15, RZ, PT ;  /* 0x000000ff0f00720c */ /* 0x000fe20003f86270 */
[----:B------:R-:W-:Y:S01]  /*fa70*/  IMAD.MOV R7, RZ, RZ, -R7 ;  /* 0x000000ffff077224 */ /* 0x000fe200078e0a07 */
[----:B------:R-:W-:Y:S01]  /*fa80*/  IABS R15, R14 ;  /* 0x0000000e000f7213 */ /* 0x000fe20000000000 */
[----:B------:R-:W-:Y:S01]  /*fa90*/  @!P1 IMAD.IADD R167, R167, 0x1, -R0 ;  /* 0x00000001a7a79824 */ /* 0x000fe200078e0a00 */
[----:B------:R-:W-:Y:S01]  /*faa0*/  ISETP.GE.AND P1, PT, R17, RZ, PT ;  /* 0x000000ff1100720c */ /* 0x000fe20003f26270 */
[----:B------:R-:W-:Y:S01]  /*fab0*/  IMAD.HI.U32 R4, R2, R169, RZ ;  /* 0x000000a902047227 */ /* 0x000fe200078e00ff */
[----:B------:R-:W-:-:S03]  /*fac0*/  IABS R17, R18 ;  /* 0x0000001200117213 */ /* 0x000fc60000000000 */
[----:B------:R-:W-:Y:S01]  /*fad0*/  @!P2 IMAD.MOV R164, RZ, RZ, -R164 ;  /* 0x000000ffffa4a224 */ /* 0x000fe200078e0aa4 */
[C---:B------:R-:W-:Y:S01]  /*fae0*/  ISETP.GT.U32.AND P2, PT, R0.reuse, R168, PT ;  /* 0x000000a80000720c */ /* 0x040fe20003f44070 */
[C---:B------:R-:W-:Y:S01]  /*faf0*/  IMAD R170, R0.reuse, R7, R13 ;  /* 0x0000000700aa7224 */ /* 0x040fe200078e020d */
[C---:B------:R-:W-:Y:S01]  /*fb00*/  LOP3.LUT R7, R3.reuse, 0xb8, RZ, 0xfc, !PT ;  /* 0x000000b803077812 */ /* 0x040fe200078efcff */
[----:B------:R-:W-:Y:S01]  /*fb10*/  @!P6 IMAD.MOV R165, RZ, RZ, -R165 ;  /* 0x000000ffffa5e224 */ /* 0x000fe200078e0aa5 */
[----:B------:R-:W-:Y:S01]  /*fb20*/  ISETP.GT.U32.AND P6, PT, R0, R167, PT ;  /* 0x000000a70000720c */ /* 0x000fe20003fc4070 */
[----:B------:R-:W-:Y:S01]  /*fb30*/  IMAD.MOV R4, RZ, RZ, -R4 ;  /* 0x000000ffff047224 */ /* 0x000fe200078e0a04 */
[----:B------:R-:W-:Y:S01]  /*fb40*/  IABS R171, R7 ;  /* 0x0000000700ab7213 */ /* 0x000fe20000000000 */
[----:B------:R-:W-:Y:S01]  /*fb50*/  @!P0 IMAD.IADD R166, R166, 0x1, -R0 ;  /* 0x00000001a6a68824 */ /* 0x000fe200078e0a00 */
[----:B------:R-:W-:Y:S01]  /*fb60*/  ISETP.GE.AND P0, PT, R16, RZ, PT ;  /* 0x000000ff1000720c */ /* 0x000fe20003f06270 */
[----:B------:R-:W-:Y:S01]  /*fb70*/  IMAD R169, R0, R4, R169 ;  /* 0x0000000400a97224 */ /* 0x000fe200078e02a9 */
[----:B------:R-:W-:Y:S01]  /*fb80*/  LOP3.LUT R16, R3, 0xb4, RZ, 0xfc, !PT ;  /* 0x000000b403107812 */ /* 0x000fe200078efcff */
[----:B------:R-:W-:-:S02]  /*fb90*/  @!P3 IMAD.MOV R166, RZ, RZ, -R166 ;  /* 0x000000ffffa6b224 */ /* 0x000fc400078e0aa6 */
[----:B------:R-:W-:Y:S01]  /*fba0*/  IMAD.HI.U32 R4, R2, R171, RZ ;  /* 0x000000ab02047227 */ /* 0x000fe200078e00ff */
[----:B------:R-:W-:Y:S02]  /*fbb0*/  ISETP.GT.U32.AND P3, PT, R0, R169, PT ;  /* 0x000000a90000720c */ /* 0x000fe40003f64070 */
[----:B------:R-:W-:Y:S01]  /*fbc0*/  IABS R173, R16 ;  /* 0x0000001000ad7213 */ /* 0x000fe20000000000 */
[--C-:B------:R-:W-:Y:S02]  /*fbd0*/  @!P2 IMAD.IADD R168, R168, 0x1, -R0.reuse ;  /* 0x00000001a8a8a824 */ /* 0x100fe400078e0a00 */
[----:B------:R-:W-:Y:S01]  /*fbe0*/  @!P6 IMAD.IADD R167, R167, 0x1, -R0 ;  /* 0x00000001a7a7e824 */ /* 0x000fe200078e0a00 */
[C---:B------:R-:W-:Y:S01]  /*fbf0*/  ISETP.GT.U32.AND P6, PT, R0.reuse, R170, PT ;  /* 0x000000aa0000720c */ /* 0x040fe20003fc4070 */
[----:B------:R-:W-:Y:S01]  /*fc00*/  IMAD.MOV R4, RZ, RZ, -R4 ;  /* 0x000000ffff047224 */ /* 0x000fe200078e0a04 */
[----:B------:R-:W-:Y:S01]  /*fc10*/  ISETP.GT.U32.AND P2, PT, R0, R168, PT ;  /* 0x000000a80000720c */ /* 0x000fe20003f44070 */
[----:B------:R-:W-:-:S02]  /*fc20*/  @!P4 IMAD.MOV R167, RZ, RZ, -R167 ;  /* 0x000000ffffa7c224 */ /* 0x000fc400078e0aa7 */
[----:B------:R-:W-:Y:S02]  /*fc30*/  IMAD R171, R0, R4, R171 ;  /* 0x0000000400ab7224 */ /* 0x000fe400078e02ab */
[--C-:B------:R-:W-:Y:S02]  /*fc40*/  @!P3 IMAD.IADD R169, R169, 0x1, -R0.reuse ;  /* 0x00000001a9a9b824 */ /* 0x100fe400078e0a00 */
[----:B------:R-:W-:Y:S01]  /*fc50*/  IMAD.HI.U32 R4, R2, R15, RZ ;  /* 0x0000000f02047227 */ /* 0x000fe200078e00ff */
[C---:B------:R-:W-:Y:S02]  /*fc60*/  ISETP.GT.U32.AND P4, PT, R0.reuse, R171, PT ;  /* 0x000000ab0000720c */ /* 0x040fe40003f84070 */
[----:B------:R-:W-:Y:S01]  /*fc70*/  ISETP.GT.U32.AND P3, PT, R0, R169, PT ;  /* 0x000000a90000720c */ /* 0x000fe20003f64070 */
[--C-:B------:R-:W-:Y:S02]  /*fc80*/  @!P6 IMAD.IADD R170, R170, 0x1, -R0.reuse ;  /* 0x00000001aaaae824 */ /* 0x100fe400078e0a00 */
[----:B------:R-:W-:Y:S01]  /*fc90*/  @!P2 IMAD.IADD R168, R168, 0x1, -R0 ;  /* 0x00000001a8a8a824 */ /* 0x000fe200078e0a00 */
[----:B------:R-:W-:Y:S01]  /*fca0*/  ISETP.GE.AND P2, PT, R7, RZ, PT ;  /* 0x000000ff0700720c */ /* 0x000fe20003f46270 */
[----:B------:R-:W-:Y:S01]  /*fcb0*/  IMAD.HI.U32 R7, R2, R173, RZ ;  /* 0x000000ad02077227 */ /* 0x000fe200078e00ff */
[----:B------:R-:W-:-:S03]  /*fcc0*/  ISETP.GT.U32.AND P6, PT, R0, R170, PT ;  /* 0x000000aa0000720c */ /* 0x000fc60003fc4070 */
[----:B------:R-:W-:Y:S02]  /*fcd0*/  IMAD.MOV R4, RZ, RZ, -R4 ;  /* 0x000000ffff047224 */ /* 0x000fe400078e0a04 */
[----:B------:R-:W-:Y:S02]  /*fce0*/  @!P4 IMAD.IADD R171, R171, 0x1, -R0 ;  /* 0x00000001ababc824 */ /* 0x000fe400078e0a00 */
[----:B------:R-:W-:Y:S02]  /*fcf0*/  IMAD.MOV R7, RZ, RZ, -R7 ;  /* 0x000000ffff077224 */ /* 0x000fe400078e0a07 */
[----:B------:R-:W-:Y:S01]  /*fd00*/  IMAD.HI.U32 R13, R2, R17, RZ ;  /* 0x00000011020d7227 */ /* 0x000fe200078e00ff */
[----:B------:R-:W-:-:S03]  /*fd10*/  ISETP.GT.U32.AND P4, PT, R0, R171, PT ;  /* 0x000000ab0000720c */ /* 0x000fc60003f84070 */
[--C-:B------:R-:W-:Y:S01]  /*fd20*/  @!P3 IMAD.IADD R169, R169, 0x1, -R0.reuse ;  /* 0x00000001a9a9b824 */ /* 0x100fe200078e0a00 */
[----:B------:R-:W-:Y:S01]  /*fd30*/  ISETP.GE.AND P3, PT, R16, RZ, PT ;  /* 0x000000ff1000720c */ /* 0x000fe20003f66270 */
[C---:B------:R-:W-:Y:S01]  /*fd40*/  IMAD R172, R0.reuse, R4, R15 ;  /* 0x0000000400ac7224 */ /* 0x040fe200078e020f */
[C---:B------:R-:W-:Y:S01]  /*fd50*/  LOP3.LUT R16, R3.reuse, 0xac, RZ, 0xfc, !PT ;  /* 0x000000ac03107812 */ /* 0x040fe200078efcff */
[----:B------:R-:W-:Y:S02]  /*fd60*/  IMAD R173, R0, R7, R173 ;  /* 0x0000000700ad7224 */ /* 0x000fe400078e02ad */
[----:B------:R-:W-:Y:S01]  /*fd70*/  IMAD.MOV R13, RZ, RZ, -R13 ;  /* 0x000000ffff0d7224 */ /* 0x000fe200078e0a0d */
[----:B------:R-:W-:Y:S01]  /*fd80*/  IABS R177, R16 ;  /* 0x0000001000b17213 */ /* 0x000fe20000000000 */
[--C-:B------:R-:W-:Y:S01]  /*fd90*/  @!P6 IMAD.IADD R170, R170, 0x1, -R0.reuse ;  /* 0x00000001aaaae824 */ /* 0x100fe200078e0a00 */
[C---:B------:R-:W-:Y:S01]  /*fda0*/  ISETP.GT.U32.AND P6, PT, R0.reuse, R172, PT ;  /* 0x000000ac0000720c */ /* 0x040fe20003fc4070 */
[----:B------:R-:W-:Y:S01]  /*fdb0*/  @!P0 IMAD.MOV R169, RZ, RZ, -R169 ;  /* 0x000000ffffa98224 */ /* 0x000fe200078e0aa9 */
[C---:B------:R-:W-:Y:S01]  /*fdc0*/  ISETP.GT.U32.AND P0, PT, R0.reuse, R173, PT ;  /* 0x000000ad0000720c */ /* 0x040fe20003f04070 */
[----:B------:R-:W-:Y:S01]  /*fdd0*/  IMAD R174, R0, R13, R17 ;  /* 0x0000000d00ae7224 */ /* 0x000fe200078e0211 */
[----:B------:R-:W-:Y:S01]  /*fde0*/  LOP3.LUT R17, R3, 0xa2, RZ, 0xfc, !PT ;  /* 0x000000a203117812 */ /* 0x000fe200078efcff */
        /* <DEDUP_REMOVED lines=8> */
[----:B------:R-:W-:Y:S01]  /*fe70*/  ISETP.GE.AND P1, PT, R4, RZ, PT ;  /* 0x000000ff0400720c */ /* 0x000fe20003f26270 */
[----:B------:R-:W-:Y:S01]  /*fe80*/  @!P0 IMAD.IADD R173, R173, 0x1, -R0 ;  /* 0x00000001adad8824 */ /* 0x000fe200078e0a00 */
[----:B------:R-:W-:Y:S01]  /*fe90*/  IABS R175, R14 ;  /* 0x0000000e00af7213 */ /* 0x000fe20000000000 */
[----:B------:R-:W-:Y:S01]  /*fea0*/  IMAD.HI.U32 R13, R2, R177, RZ ;  /* 0x000000b1020d7227 */ /* 0x000fe200078e00ff */
[----:B------:R-:W-:-:S02]  /*feb0*/  IABS R15, R4 ;  /* 0x00000004000f7213 */ /* 0x000fc40000000000 */
[----:B------:R-:W-:Y:S01]  /*fec0*/  ISETP.GT.U32.AND P6, PT, R0, R172, PT ;  /* 0x000000ac0000720c */ /* 0x000fe20003fc4070 */
        /* <DEDUP_REMOVED lines=8> */
[C---:B------:R-:W-:Y:S01]  /*ff50*/  LOP3.LUT R4, R3.reuse, 0xaa, RZ, 0xfc, !PT ;  /* 0x000000aa03047812 */ /* 0x040fe200078efcff */
[--C-:B------:R-:W-:Y:S01]  /*ff60*/  @!P6 IMAD.IADD R172, R172, 0x1, -R0.reuse ;  /* 0x00000001acace824 */ /* 0x100fe200078e0a00 */
[----:B------:R-:W-:Y:S01]  /*ff70*/  ISETP.GE.AND P6, PT, R14, RZ, PT ;  /* 0x000000ff0e00720c */ /* 0x000fe20003fc6270 */
[----:B------:R-:W-:Y:S01]  /*ff80*/  IMAD.MOV R13, RZ, RZ, -R13 ;  /* 0x000000ffff0d7224 */ /* 0x000fe200078e0a0d */
[----:B------:R-:W-:Y:S01]  /*ff90*/  LOP3.LUT R14, R3, 0xa6, RZ, 0xfc, !PT ;  /* 0x000000a6030e7812 */ /* 0x000fe200078efcff */
[C---:B------:R-:W-:Y:S01]  /*ffa0*/  IMAD R176, R0.reuse, R7, R15 ;  /* 0x0000000700b07224 */ /* 0x040fe200078e020f */
[----:B------:R-:W-:Y:S01]  /*ffb0*/  IABS R7, R4 ;  /* 0x0000000400077213 */ /* 0x000fe20000000000 */
[----:B------:R-:W-:Y:S01]  /*ffc0*/  @!P0 IMAD.IADD R173, R173, 0x1, -R0 ;  /* 0x00000001adad8824 */ /* 0x000fe200078e0a00 */
[C---:B------:R-:W-:Y:S01]  /*ffd0*/  ISETP.GT.U32.AND P0, PT, R0.reuse, R175, PT ;  /* 0x000000af0000720c */ /* 0x040fe20003f04070 */
[C---:B------:R-:W-:Y:S01]  /*ffe0*/  IMAD R177, R0.reuse, R13, R177 ;  /* 0x0000000d00b17224 */ /* 0x040fe200078e02b1 */
[----:B------:R-:W-:Y:S01]  /*fff0*/  LOP3.LUT R13, R3, 0xa8, RZ, 0xfc, !PT ;  /* 0x000000a8030d7812 */ /* 0x000fe200078efcff */
[----:B------:R-:W-:Y:S01]  /*10000*/  @!P5 IMAD.MOV R172, RZ, RZ, -R172 ;  /* 0x000000ffffacd224 */ /* 0x000fe200078e0aac */
[----:B------:R-:W-:Y:S01]  /*10010*/  ISETP.GT.U32.AND P5, PT, R0, R176, PT ;  /* 0x000000b00000720c */ /* 0x000fe20003fa4070 */
        /* <DEDUP_REMOVED lines=10> */
[----:B------:R-:W-:Y:S02]  /*100c0*/  LOP3.LUT R16, R3, 0xa4, RZ, 0xfc, !PT ;  /* 0x000000a403107812 */ /* 0x000fe400078efcff */
[----:B------:R-:W-:Y:S01]  /*100d0*/  IABS R15, R17 ;  /* 0x00000011000f7213 */ /* 0x000fe20000000000 */
[--C-:B------:R-:W-:Y:S01]  /*100e0*/  @!P5 IMAD.IADD R176, R176, 0x1, -R0.reuse ;  /* 0x00000001b0b0d824 */ /* 0x100fe200078e0a00 */
[C---:B------:R-:W-:Y:S01]  /*100f0*/  ISETP.GT.U32.AND P5, PT, R0.reuse, R175, PT ;  /* 0x000000af0000720c */ /* 0x040fe20003fa4070 */
[----:B------:R-:W-:Y:S01]  /*10100*/  @!P4 IMAD.IADD R177, R177, 0x1, -R0 ;  /* 0x00000001b1b1c824 */ /* 0x000fe200078e0a00 */
[----:B------:R-:W-:Y:S01]  /*10110*/  IABS R181, R16 ;  /* 0x0000001000b57213 */ /* 0x000fe20000000000 */
[----:B------:R-:W-:Y:S01]  /*10120*/  IMAD.MOV R178, RZ, RZ, -R4 ;  /* 0x000000ffffb27224 */ /* 0x000fe200078e0a04 */
[----:B------:R-:W-:Y:S01]  /*10130*/  ISETP.GT.U32.AND P4, PT, R0, R176, PT ;  /* 0x000000b00000720c */ /* 0x000fe20003f84070 */
[----:B------:R-:W-:Y:S01]  /*10140*/  IMAD.HI.U32 R4, R2, R179, RZ ;  /* 0x000000b302047227 */ /* 0x000fe200078e00ff */
[----:B------:R-:W-:-:S03]  /*10150*/  LOP3.LUT R18, R3, 0x82, RZ, 0xfc, !PT ;  /* 0x0000008203127812 */ /* 0x000fc600078efcff */
[C---:B------:R-:W-:Y:S01]  /*10160*/  IMAD R178, R0.reuse, R178, R7 ;  /* 0x000000b200b27224 */ /* 0x040fe200078e0207 */
[----:B------:R-:W-:Y:S01]  /*10170*/  IABS R7, R14 ;  /* 0x0000000e00077213 */ /* 0x000fe20000000000 */
[----:B------:R-:W-:Y:S02]  /*10180*/  IMAD.MOV R4, RZ, RZ, -R4 ;  /* 0x000000ffff047224 */ /* 0x000fe400078e0a04 */
[--C-:B------:R-:W-:Y:S01]  /*10190*/  @!P5 IMAD.IADD R175, R175, 0x1, -R0.reuse ;  /* 0x00000001afafd824 */ /* 0x100fe200078e0a00 */
[C---:B------:R-:W-:Y:S01]  /*101a0*/  ISETP.GT.U32.AND P5, PT, R0.reuse, R178, PT ;  /* 0x000000b20000720c */ /* 0x040fe20003fa4070 */
[----:B------:R-:W-:Y:S02]  /*101b0*/  IMAD R179, R0, R4, R179 ;  /* 0x0000000400b37224 */ /* 0x000fe400078e02b3 */
[----:B------:R-:W-:Y:S02]  /*101c0*/  @!P4 IMAD.IADD R176, R176, 0x1, -R0 ;  /* 0x00000001b0b0c824 */ /* 0x000fe400078e0a00 */
[----:B------:R-:W-:Y:S01]  /*101d0*/  IMAD.HI.U32 R4, R2, R7, RZ ;  /* 0x0000000702047227 */ /* 0x000fe200078e00ff */
[----:B------:R-:W-:-:S03]  /*101e0*/  ISETP.GT.U32.AND P4, PT, R0, R179, PT ;  /* 0x000000b30000720c */ /* 0x000fc60003f84070 */
[----:B------:R-:W-:Y:S02]  /*101f0*/  IMAD.MOV R4, RZ, RZ, -R4 ;  /* 0x000000ffff047224 */ /* 0x000fe400078e0a04 */
[----:B------:R-:W-:Y:S01]  /*10200*/  @!P2 IMAD.MOV R174, RZ, RZ, -R174 ;  /* 0x000000ffffaea224 */ /* 0x000fe200078e0aae */
[----:B------:R-:W-:Y:S01]  /*10210*/  ISETP.GT.U32.AND P2, PT, R0, R177, PT ;  /* 0x000000b10000720c */ /* 0x000fe20003f44070 */
[----:B------:R-:W-:Y:S01]  /*10220*/  @!P5 IMAD.IADD R178, R178, 0x1, -R0 ;  /* 0x00000001b2b2d824 */ /* 0x000fe200078e0a00 */
[----:B------:R-:W-:Y:S01]  /*10230*/  ISETP.GE.AND P5, PT, R14, RZ, PT ;  /* 0x000000ff0e00720c */ /* 0x000fe20003fa6270 */
[C---:B------:R-:W-:Y:S01]  /*10240*/  IMAD R180, R0.reuse, R4, R7 ;  /* 0x0000000400b47224 */ /* 0x040fe200078e0207 */
[----:B------:R-:W-:Y:S01]  /*10250*/  LOP3.LUT R14, R3, 0x9c, RZ, 0xfc, !PT ;  /* 0x0000009c030e7812 */ /* 0x000fe200078efcff */
[----:B------:R-:W-:Y:S02]  /*10260*/  @!P1 IMAD.MOV R176, RZ, RZ, -R176 ;  /* 0x000000ffffb09224 */ /* 0x000fe400078e0ab0 */
[----:B------:R-:W-:Y:S01]  /*10270*/  @!P4 IMAD.IADD R179, R179, 0x1, -R0 ;  /* 0x00000001b3b3c824 */ /* 0x000fe200078e0a00 */
[----:B------:R-:W-:Y:S01]  /*10280*/  ISETP.GT.U32.AND P4, PT, R0, R178, PT ;  /* 0x000000b20000720c */ /* 0x000fe20003f84070 */
[----:B------:R-:W-:Y:S01]  /*10290*/  IMAD.HI.U32 R7, R2, R15, RZ ;  /* 0x0000000f02077227 */ /* 0x000fe200078e00ff */
[----:B------:R-:W-:-:S02]  /*102a0*/  ISETP.GT.U32.AND P1, PT, R0, R180, PT ;  /* 0x000000b40000720c */ /* 0x000fc40003f24070 */
[----:B------:R-:W-:Y:S01]  /*102b0*/  IABS R185, R14 ;  /* 0x0000000e00b97213 */ /* 0x000fe20000000000 */
[----:B------:R-:W-:Y:S01]  /*102c0*/  @!P6 IMAD.MOV R175, RZ, RZ, -R175 ;  /* 0x000000ffffafe224 */ /* 0x000fe200078e0aaf */
[----:B------:R-:W-:Y:S01]  /*102d0*/  ISETP.GT.U32.AND P6, PT, R0, R179, PT ;  /* 0x000000b30000720c */ /* 0x000fe20003fc4070 */
[----:B------:R-:W-:-:S04]  /*102e0*/  IMAD.HI.U32 R4, R2, R181, RZ ;  /* 0x000000b502047227 */ /* 0x000fc800078e00ff */
[----:B------:R-:W-:Y:S02]  /*102f0*/  IMAD.MOV R7, RZ, RZ, -R7 ;  /* 0x000000ffff077224 */ /* 0x000fe400078e0a07 */
[----:B------:R-:W-:Y:S01]  /*10300*/  @!P2 IMAD.IADD R177, R177, 0x1, -R0 ;  /* 0x00000001b1b1a824 */ /* 0x000fe200078e0a00 */
[----:B------:R-:W-:Y:S01]  /*10310*/  ISETP.GE.AND P2, PT, R13, RZ, PT ;  /* 0x000000ff0d00720c */ /* 0x000fe20003f46270 */
[----:B------:R-:W-:Y:S02]  /*10320*/  IMAD.MOV R13, RZ, RZ, -R4 ;  /* 0x000000ffff0d7224 */ /* 0x000fe400078e0a04 */
[----:B------:R-:W-:Y:S01]  /*10330*/  IMAD R182, R0, R7, R15 ;  /* 0x0000000700b67224 */ /* 0x000fe200078e020f */
[----:B------:R-:W-:Y:S01]  /*10340*/  LOP3.LUT R7, R3, 0xa0, RZ, 0xfc, !PT ;  /* 0x000000a003077812 */ /* 0x000fe200078efcff */
[--C-:B------:R-:W-:Y:S02]  /*10350*/  @!P4 IMAD.IADD R178, R178, 0x1, -R0.reuse ;  /* 0x00000001b2b2c824 */ /* 0x100fe400078e0a00 */
[----:B------:R-:W-:Y:S01]  /*10360*/  IMAD R181, R0, R13, R181 ;  /* 0x0000000d00b57224 */ /* 0x000fe200078e02b5 */
[----:B------:R-:W-:Y:S01]  /*10370*/  IABS R183, R7 ;  /* 0x0000000700b77213 */ /* 0x000fe20000000000 */
[----:B------:R-:W-:-:S02]  /*10380*/  @!P1 IMAD.IADD R180, R180, 0x1, -R0 ;  /* 0x00000001b4b49824 */ /* 0x000fc400078e0a00 */
[----:B------:R-:W-:Y:S01]  /*10390*/  @!P0 IMAD.MOV R178, RZ, RZ, -R178 ;  /* 0x000000ffffb28224 */ /* 0x000fe200078e0ab2 */
[C---:B------:R-:W-:Y:S01]  /*103a0*/  ISETP.GT.U32.AND P0, PT, R0.reuse, R182, PT ;  /* 0x000000b60000720c */ /* 0x040fe20003f04070 */
[----:B------:R-:W-:Y:S01]  /*103b0*/  @!P6 IMAD.IADD R179, R179, 0x1, -R0 ;  /* 0x00000001b3b3e824 */ /* 0x000fe200078e0a00 */
[----:B------:R-:W-:Y:S01]  /*103c0*/  ISETP.GT.U32.AND P6, PT, R0, R181, PT ;  /* 0x000000b50000720c */ /* 0x000fe20003fc4070 */
[----:B------:R-:W-:Y:S01]  /*103d0*/  VIADD R4, R6, 0x9e ;  /* 0x0000009e06047836 */ /* 0x000fe20000000000 */
[----:B------:R-:W-:Y:S01]  /*103e0*/  ISETP.GT.U32.AND P1, PT, R0, R180, PT ;  /* 0x000000b40000720c */ /* 0x000fe20003f24070 */
[----:B------:R-:W-:Y:S02]  /*103f0*/  @!P2 IMAD.MOV R179, RZ, RZ, -R179 ;  /* 0x000000ffffb3a224 */ /* 0x000fe400078e0ab3 */
[----:B------:R-:W-:Y:S01]  /*10400*/  @!P3 IMAD.MOV R177, RZ, RZ, -R177 ;  /* 0x000000ffffb1b224 */ /* 0x000fe200078e0ab1 */
[----:B------:R-:W-:Y:S02]  /*10410*/  ISETP.GE.AND P4, PT, R4, RZ, PT ;  /* 0x000000ff0400720c */ /* 0x000fe40003f86270 */
[----:B------:R-:W-:Y:S01]  /*10420*/  IABS R15, R4 ;  /* 0x00000004000f7213 */ /* 0x000fe20000000000 */
[----:B------:R-:W-:Y:S01]  /*10430*/  IMAD.HI.U32 R4, R2, R183, RZ ;  /* 0x000000b702047227 */ /* 0x000fe200078e00ff */
[----:B------:R-:W-:-:S02]  /*10440*/  ISETP.GE.AND P3, PT, R16, RZ, PT ;  /* 0x000000ff1000720c */ /* 0x000fc40003f66270 */
[----:B------:R-:W-:Y:S01]  /*10450*/  LOP3.LUT R16, R3, 0x96, RZ, 0xfc, !PT ;  /* 0x0000009603107812 */ /* 0x000fe200078efcff */
[--C-:B------:R-:W-:Y:S02]  /*10460*/  @!P0 IMAD.IADD R182, R182, 0x1, -R0.reuse ;  /* 0x00000001b6b68824 */ /* 0x100fe400078e0a00 */
[--C-:B------:R-:W-:Y:S01]  /*10470*/  @!P6 IMAD.IADD R181, R181, 0x1, -R0.reuse ;  /* 0x00000001b5b5e824 */ /* 0x100fe200078e0a00 */
[----:B------:R-:W-:Y:S01]  /*10480*/  ISETP.GE.AND P6, PT, R17, RZ, PT ;  /* 0x000000ff1100720c */ /* 0x000fe20003fc6270 */
[----:B------:R-:W-:Y:S01]  /*10490*/  @!P1 IMAD.IADD R180, R180, 0x1, -R0 ;  /* 0x00000001b4b49824 */ /* 0x000fe200078e0a00 */
[----:B------:R-:W-:Y:S01]  /*104a0*/  ISETP.GE.AND P1, PT, R7, RZ, PT ;  /* 0x000000ff0700720c */ /* 0x000fe20003f26270 */
[----:B------:R-:W-:Y:S01]  /*104b0*/  IMAD.HI.U32 R7, R2, R185, RZ ;  /* 0x000000b902077227 */ /* 0x000fe200078e00ff */
[C---:B------:R-:W-:Y:S02]  /*104c0*/  ISETP.GT.U32.AND P0, PT, R0.reuse, R182, PT ;  /* 0x000000b60000720c */ /* 0x040fe40003f04070 */
[----:B------:R-:W-:Y:S01]  /*104d0*/  ISETP.GT.U32.AND P2, PT, R0, R181, PT ;  /* 0x000000b50000720c */ /* 0x000fe20003f44070 */
[----:B------:R-:W-:Y:S01]  /*104e0*/  IMAD.MOV R13, RZ, RZ, -R4 ;  /* 0x000000ffff0d7224 */ /* 0x000fe200078e0a04 */
[----:B------:R-:W-:Y:S01]  /*104f0*/  LOP3.LUT R17, R3, 0x94, RZ, 0xfc, !PT ;  /* 0x0000009403117812 */ /* 0x000fe200078efcff */
[----:B------:R-:W-:-:S02]  /*10500*/  IMAD.MOV R7, RZ, RZ, -R7 ;  /* 0x000000ffff077224 */ /* 0x000fc400078e0a07 */
[----:B------:R-:W-:Y:S01]  /*10510*/  IMAD R183, R0, R13, R183 ;  /* 0x0000000d00b77224 */ /* 0x000fe200078e02b7 */
[----:B------:R-:W-:Y:S01]  /*10520*/  IABS R189, R17 ;  /* 0x0000001100bd7213 */ /* 0x000fe20000000000 */
[----:B------:R-:W-:-:S04]  /*10530*/  IMAD.HI.U32 R4, R2, R15, RZ ;  /* 0x0000000f02047227 */ /* 0x000fc800078e00ff */
[C---:B------:R-:W-:Y:S02]  /*10540*/  IMAD R185, R0.reuse, R7, R185 ;  /* 0x0000000700b97224 */ /* 0x040fe400078e02b9 */
[----:B------:R-:W-:Y:S01]  /*10550*/  @!P5 IMAD.MOV R180, RZ, RZ, -R180 ;  /* 0x000000ffffb4d224 */ /* 0x000fe200078e0ab4 */
[----:B------:R-:W-:Y:S01]  /*10560*/  ISETP.GT.U32.AND P5, PT, R0, R183, PT ;  /* 0x000000b70000720c */ /* 0x000fe20003fa4070 */
[----:B------:R-:W-:Y:S02]  /*10570*/  IMAD.MOV R4, RZ, RZ, -R4 ;  /* 0x000000ffff047224 */ /* 0x000fe400078e0a04 */
[--C-:B------:R-:W-:Y:S01]  /*10580*/  @!P0 IMAD.IADD R182, R182, 0x1, -R0.reuse ;  /* 0x00000001b6b68824 */ /* 0x100fe200078e0a00 */
[----:B------:R-:W-:Y:S01]  /*10590*/  ISETP.GT.U32.AND P0, PT, R0, R185, PT ;  /* 0x000000b90000720c */ /* 0x000fe20003f04070 */
[----:B------:R-:W-:Y:S01]  /*105a0*/  @!P2 IMAD.IADD R181, R181, 0x1, -R0 ;  /* 0x00000001b5b5a824 */ /* 0x000fe200078e0a00 */
[----:B------:R-:W-:Y:S01]  /*105b0*/  ISETP.GE.AND P2, PT, R14, RZ, PT ;  /* 0x000000ff0e00720c */ /* 0x000fe20003f46270 */
[C---:B------:R-:W-:Y:S01]  /*105c0*/  IMAD R184, R0.reuse, R4, R15 ;  /* 0x0000000400b87224 */ /* 0x040fe200078e020f */
[C---:B------:R-:W-:Y:S01]  /*105d0*/  LOP3.LUT R4, R3.reuse, 0x9a, RZ, 0xfc, !PT ;  /* 0x0000009a03047812 */ /* 0x040fe200078efcff */
[----:B------:R-:W-:Y:S01]  /*105e0*/  @!P3 IMAD.MOV R181, RZ, RZ, -R181 ;  /* 0x000000ffffb5b224 */ /* 0x000fe200078e0ab5 */
[----:B------:R-:W-:Y:S01]  /*105f0*/  LOP3.LUT R14, R3, 0x98, RZ, 0xfc, !PT ;  /* 0x00000098030e7812 */ /* 0x000fe200078efcff */
[----:B------:R-:W-:Y:S01]  /*10600*/  @!P6 IMAD.MOV R182, RZ, RZ, -R182 ;  /* 0x000000ffffb6e224 */ /* 0x000fe200078e0ab6 */
[----:B------:R-:W-:Y:S01]  /*10610*/  ISETP.GT.U32.AND P3, PT, R0, R184, PT ;  /* 0x000000b80000720c */ /* 0x000fe20003f64070 */
[----:B------:R-:W-:Y:S01]  /*10620*/  @!P5 IMAD.IADD R183, R183, 0x1, -R0 ;  /* 0x00000001b7b7d824 */ /* 0x000fe200078e0a00 */
[----:B------:R-:W-:-:S02]  /*10630*/  IABS R7, R4 ;  /* 0x0000000400077213 */ /* 0x000fc40000000000 */
[----:B------:R-:W-:Y:S01]  /*10640*/  ISETP.GE.AND P5, PT, R4, RZ, PT ;  /* 0x000000ff0400720c */ /* 0x000fe20003fa6270 */
[----:B------:R-:W-:Y:S01]  /*10650*/  @!P0 IMAD.IADD R185, R185, 0x1, -R0 ;  /* 0x00000001b9b98824 */ /* 0x000fe200078e0a00 */
[----:B------:R-:W-:Y:S01]  /*10660*/  IABS R187, R14 ;  /* 0x0000000e00bb7213 */ /* 0x000fe20000000000 */
[----:B------:R-:W-:Y:S01]  /*10670*/  IMAD.HI.U32 R4, R2, R7, RZ ;  /* 0x0000000702047227 */ /* 0x000fe200078e00ff */
[----:B------:R-:W-:Y:S02]  /*10680*/  IABS R15, R16 ;  /* 0x00000010000f7213 */ /* 0x000fe40000000000 */
[----:B------:R-:W-:Y:S01]  /*10690*/  ISETP.GT.U32.AND P0, PT, R0, R185, PT ;  /* 0x000000b90000720c */ /* 0x000fe20003f04070 */
[----:B------:R-:W-:Y:S02]  /*106a0*/  IMAD.MOV R186, RZ, RZ, -R4 ;  /* 0x000000ffffba7224 */ /* 0x000fe400078e0a04 */
[----:B------:R-:W-:-:S04]  /*106b0*/  IMAD.HI.U32 R4, R2, R187, RZ ;  /* 0x000000bb02047227 */ /* 0x000fc800078e00ff */
[----:B------:R-:W-:Y:S01]  /*106c0*/  @!P3 IMAD.IADD R184, R184, 0x1, -R0 ;  /* 0x00000001b8b8b824 */ /* 0x000fe200078e0a00 */
[C---:B------:R-:W-:Y:S01]  /*106d0*/  ISETP.GT.U32.AND P3, PT, R0.reuse, R183, PT ;  /* 0x000000b70000720c */ /* 0x040fe20003f64070 */
[----:B------:R-:W-:Y:S02]  /*106e0*/  IMAD.MOV R13, RZ, RZ, -R4 ;  /* 0x000000ffff0d7224 */ /* 0x000fe400078e0a04 */
[C---:B------:R-:W-:Y:S01]  /*106f0*/  IMAD R186, R0.reuse, R186, R7 ;  /* 0x000000ba00ba7224 */ /* 0x040fe200078e0207 */
[C---:B------:R-:W-:Y:S01]  /*10700*/  ISETP.GT.U32.AND P6, PT, R0.reuse, R184, PT ;  /* 0x000000b80000720c */ /* 0x040fe20003fc4070 */
[----:B------:R-:W-:Y:S02]  /*10710*/  IMAD R187, R0, R13, R187 ;  /* 0x0000000d00bb7224 */ /* 0x000fe400078e02bb */
[----:B------:R-:W-:Y:S02]  /*10720*/  @!P0 IMAD.IADD R185, R185, 0x1, -R0 ;  /* 0x00000001b9b98824 */ /* 0x000fe400078e0a00 */
[----:B------:R-:W-:Y:S01]  /*10730*/  IMAD.HI.U32 R4, R2, R15, RZ ;  /* 0x0000000f02047227 */ /* 0x000fe200078e00ff */
[----:B------:R-:W-:-:S03]  /*10740*/  ISETP.GT.U32.AND P0, PT, R0, R187, PT ;  /* 0x000000bb0000720c */ /* 0x000fc60003f04070 */
        /* <DEDUP_REMOVED lines=8> */
[----:B------:R-:W-:Y:S01]  /*107d0*/  IMAD R188, R0, R4, R15 ;  /* 0x0000000400bc7224 */ /* 0x000fe200078e020f */
[----:B------:R-:W-:Y:S01]  /*107e0*/  LOP3.LUT R15, R3, 0x90, RZ, 0xfc, !PT ;  /* 0x00000090030f7812 */ /* 0x000fe200078efcff */
[----:B------:R-:W-:Y:S02]  /*107f0*/  VIADD R4, R6, 0x8e ;  /* 0x0000008e06047836 */ /* 0x000fe40000000000 */
[C---:B------:R-:W-:Y:S01]  /*10800*/  IMAD R189, R0.reuse, R7, R189 ;  /* 0x0000000700bd7224 */ /* 0x040fe200078e02bd */
[----:B------:R-:W-:Y:S01]  /*10810*/  IABS R7, R14 ;  /* 0x0000000e00077213 */ /* 0x000fe20000000000 */
[----:B------:R-:W-:Y:S01]  /*10820*/  @!P0 IMAD.IADD R187, R187, 0x1, -R0 ;  /* 0x00000001bbbb8824 */ /* 0x000fe200078e0a00 */
[----:B------:R-:W-:Y:S01]  /*10830*/  IABS R13, R4 ;  /* 0x00000004000d7213 */ /* 0x000fe20000000000 */
[----:B------:R-:W-:Y:S01]  /*10840*/  @!P4 IMAD.MOV R184, RZ, RZ, -R184 ;  /* 0x000000ffffb8c224 */ /* 0x000fe200078e0ab8 */
[----:B------:R-:W-:Y:S01]  /*10850*/  ISETP.GT.U32.AND P4, PT, R0, R188, PT ;  /* 0x000000bc0000720c */ /* 0x000fe20003f84070 */
[----:B------:R-:W-:Y:S01]  /*10860*/  @!P3 IMAD.IADD R186, R186, 0x1, -R0 ;  /* 0x00000001babab824 */ /* 0x000fe200078e0a00 */
[----:B------:R-:W-:Y:S01]  /*10870*/  ISETP.GE.AND P3, PT, R4, RZ, PT ;  /* 0x000000ff0400720c */ /* 0x000fe20003f66270 */
[----:B------:R-:W-:Y:S01]  /*10880*/  @!P1 IMAD.MOV R183, RZ, RZ, -R183 ;  /* 0x000000ffffb79224 */ /* 0x000fe200078e0ab7 */
[C---:B------:R-:W-:Y:S01]  /*10890*/  ISETP.GT.U32.AND P1, PT, R0.reuse, R187, PT ;  /* 0x000000bb0000720c */ /* 0x040fe20003f24070 */
[----:B------:R-:W-:Y:S01]  /*108a0*/  @!P2 IMAD.MOV R185, RZ, RZ, -R185 ;  /* 0x000000ffffb9a224 */ /* 0x000fe200078e0ab9 */
[----:B------:R-:W-:Y:S01]  /*108b0*/  ISETP.GT.U32.AND P2, PT, R0, R189, PT ;  /* 0x000000bd0000720c */ /* 0x000fe20003f44070 */
[----:B------:R-:W-:Y:S01]  /*108c0*/  IMAD.HI.U32 R4, R2, R7, RZ ;  /* 0x0000000702047227 */ /* 0x000fe200078e00ff */
[----:B------:R-:W-:-:S02]  /*108d0*/  IABS R191, R15 ;  /* 0x0000000f00bf7213 */ /* 0x000fc40000000000 */
[----:B------:R-:W-:Y:S01]  /*108e0*/  ISETP.GT.U32.AND P0, PT, R0, R186, PT ;  /* 0x000000ba0000720c */ /* 0x000fe20003f04070 */
[----:B------:R-:W-:Y:S02]  /*108f0*/  IMAD.MOV R4, RZ, RZ, -R4 ;  /* 0x000000ffff047224 */ /* 0x000fe400078e0a04 */
[--C-:B------:R-:W-:Y:S01]  /*10900*/  @!P4 IMAD.IADD R188, R188, 0x1, -R0.reuse ;  /* 0x00000001bcbcc824 */ /* 0x100fe200078e0a00 */
[----:B------:R-:W-:Y:S01]  /*10910*/  ISETP.GE.AND P4, PT, R17, RZ, PT ;  /* 0x000000ff1100720c */ /* 0x000fe20003f86270 */
[C---:B------:R-:W-:Y:S01]  /*10920*/  IMAD R190, R0.reuse, R4, R7 ;  /* 0x0000000400be7224 */ /* 0x040fe200078e0207 */
[----:B------:R-:W-:Y:S01]  /*10930*/  LOP3.LUT R17, R3, 0x8a, RZ, 0xfc, !PT ;  /* 0x0000008a03117812 */ /* 0x000fe200078efcff */
[--C-:B------:R-:W-:Y:S02]  /*10940*/  @!P1 IMAD.IADD R187, R187, 0x1, -R0.reuse ;  /* 0x00000001bbbb9824 */ /* 0x100fe400078e0a00 */
[----:B------:R-:W-:Y:S01]  /*10950*/  @!P2 IMAD.IADD R189, R189, 0x1, -R0 ;  /* 0x00000001bdbda824 */ /* 0x000fe200078e0a00 */
[----:B------:R-:W-:Y:S01]  /*10960*/  ISETP.GT.U32.AND P1, PT, R0, R190, PT ;  /* 0x000000be0000720c */ /* 0x000fe20003f24070 */
[----:B------:R-:W-:Y:S01]  /*10970*/  IMAD.HI.U32 R4, R2, R191, RZ ;  /* 0x000000bf02047227 */ /* 0x000fe200078e00ff */
[----:B------:R-:W-:-:S03]  /*10980*/  ISETP.GT.U32.AND P2, PT, R0, R188, PT ;  /* 0x000000bc0000720c */ /* 0x000fc60003f44070 */
[----:B------:R-:W-:Y:S02]  /*10990*/  IMAD.MOV R4, RZ, RZ, -R4 ;  /* 0x000000ffff047224 */ /* 0x000fe400078e0a04 */
[----:B------:R-:W-:-:S04]  /*109a0*/  IMAD.HI.U32 R7, R2, R13, RZ ;  /* 0x0000000d02077227 */ /* 0x000fc800078e00ff */
[----:B------:R-:W-:Y:S02]  /*109b0*/  IMAD R191, R0, R4, R191 ;  /* 0x0000000400bf7224 */ /* 0x000fe400078e02bf */
[----:B------:R-:W-:Y:S02]  /*109c0*/  IMAD.MOV R7, RZ, RZ, -R7 ;  /* 0x000000ffff077224 */ /* 0x000fe400078e0a07 */
[--C-:B------:R-:W-:Y:S01]  /*109d0*/  @!P1 IMAD.IADD R190, R190, 0x1, -R0.reuse ;  /* 0x00000001bebe9824 */ /* 0x100fe200078e0a00 */
[----:B------:R-:W-:Y:S01]  /*109e0*/  ISETP.GT.U32.AND P1, PT, R0, R189, PT ;  /* 0x000000bd0000720c */ /* 0x000fe20003f24070 */
[--C-:B------:R-:W-:Y:S01]  /*109f0*/  @!P2 IMAD.IADD R188, R188, 0x1, -R0.reuse ;  /* 0x00000001bcbca824 */ /* 0x100fe200078e0a00 */
[C---:B------:R-:W-:Y:S01]  /*10a00*/  ISETP.GT.U32.AND P2, PT, R0.reuse, R191, PT ;  /* 0x000000bf0000720c */ /* 0x040fe20003f44070 */
[----:B------:R-:W-:Y:S01]  /*10a10*/  IMAD R192, R0, R7, R13 ;  /* 0x0000000700c07224 */ /* 0x000fe200078e020d */
[----:B------:R-:W-:Y:S01]  /*10a20*/  IABS R13, R17 ;  /* 0x00000011000d7213 */ /* 0x000fe20000000000 */
[----:B------:R-:W-:Y:S01]  /*10a30*/  @!P0 IMAD.IADD R186, R186, 0x1, -R0 ;  /* 0x00000001baba8824 */ /* 0x000fe200078e0a00 */
[----:B------:R-:W-:Y:S01]  /*10a40*/  ISETP.GE.AND P0, PT, R16, RZ, PT ;  /* 0x000000ff1000720c */ /* 0x000fe20003f06270 */
[----:B------:R-:W-:Y:S01]  /*10a50*/  @!P6 IMAD.MOV R187, RZ, RZ, -R187 ;  /* 0x000000ffffbbe224 */ /* 0x000fe200078e0abb */
[----:B------:R-:W-:Y:S01]  /*10a60*/  LOP3.LUT R16, R3, 0x8c, RZ, 0xfc, !PT ;  /* 0x0000008c03107812 */ /* 0x000fe200078efcff */
[----:B------:R-:W-:Y:S01]  /*10a70*/  IMAD.HI.U32 R7, R2, R13, RZ ;  /* 0x0000000d02077227 */ /* 0x000fe200078e00ff */
[----:B------:R-:W-:-:S02]  /*10a80*/  ISETP.GE.AND P6, PT, R14, RZ, PT ;  /* 0x000000ff0e00720c */ /* 0x000fc40003fc6270 */
[----:B------:R-:W-:Y:S01]  /*10a90*/  IABS R193, R16 ;  /* 0x0000001000c17213 */ /* 0x000fe20000000000 */
[----:B------:R-:W-:Y:S01]  /*10aa0*/  @!P5 IMAD.MOV R186, RZ, RZ, -R186 ;  /* 0x000000ffffbad224 */ /* 0x000fe200078e0aba */
[C---:B------:R-:W-:Y:S01]  /*10ab0*/  ISETP.GT.U32.AND P5, PT, R0.reuse, R190, PT ;  /* 0x000000be0000720c */ /* 0x040fe20003fa4070 */
[--C-:B------:R-:W-:Y:S01]  /*10ac0*/  @!P1 IMAD.IADD R189, R189, 0x1, -R0.reuse ;  /* 0x00000001bdbd9824 */ /* 0x100fe200078e0a00 */
[----:B------:R-:W-:Y:S01]  /*10ad0*/  ISETP.GE.AND P1, PT, R15, RZ, PT ;  /* 0x000000ff0f00720c */ /* 0x000fe20003f26270 */
[----:B------:R-:W-:Y:S01]  /*10ae0*/  IMAD.MOV R7, RZ, RZ, -R7 ;  /* 0x000000ffff077224 */ /* 0x000fe200078e0a07 */
[----:B------:R-:W-:Y:S01]  /*10af0*/  LOP3.LUT R14, R3, 0x86, RZ, 0xfc, !PT ;  /* 0x00000086030e7812 */ /* 0x000fe200078efcff */
[----:B------:R-:W-:Y:S01]  /*10b00*/  @!P2 IMAD.IADD R191, R191, 0x1, -R0 ;  /* 0x00000001bfbfa824 */ /* 0x000fe200078e0a00 */
[----:B------:R-:W-:Y:S01]  /*10b10*/  ISETP.GE.AND P2, PT, R17, RZ, PT ;  /* 0x000000ff1100720c */ /* 0x000fe20003f46270 */
[C---:B------:R-:W-:Y:S01]  /*10b20*/  IMAD R194, R0.reuse, R7, R13 ;  /* 0x0000000700c27224 */ /* 0x040fe200078e020d */
[----:B------:R-:W-:Y:S01]  /*10b30*/  LOP3.LUT R7, R3, 0x88, RZ, 0xfc, !PT ;  /* 0x0000008803077812 */ /* 0x000fe200078efcff */
[----:B------:R-:W-:Y:S01]  /*10b40*/  @!P4 IMAD.MOV R189, RZ, RZ, -R189 ;  /* 0x000000ffffbdc224 */ /* 0x000fe200078e0abd */
[----:B------:R-:W-:Y:S01]  /*10b50*/  ISETP.GT.U32.AND P4, PT, R0, R191, PT ;  /* 0x000000bf0000720c */ /* 0x000fe20003f84070 */
[----:B------:R-:W-:Y:S01]  /*10b60*/  IMAD.HI.U32 R4, R2, R193, RZ ;  /* 0x000000c102047227 */ /* 0x000fe200078e00ff */
[----:B------:R-:W-:-:S02]  /*10b70*/  IABS R195, R7 ;  /* 0x0000000700c37213 */ /* 0x000fc40000000000 */
[----:B------:R-:W-:Y:S01]  /*10b80*/  IABS R15, R14 ;  /* 0x0000000e000f7213 */ /* 0x000fe20000000000 */
        /* <DEDUP_REMOVED lines=8> */
[----:B------:R-:W-:-:S03]  /*10c10*/  IMAD.HI.U32 R4, R2, R195, RZ ;  /* 0x000000c302047227 */ /* 0x000fc600078e00ff */
[----:B------:R-:W-:Y:S01]  /*10c20*/  IABS R197, R16 ;  /* 0x0000001000c57213 */ /* 0x000fe20000000000 */
[----:B------:R-:W-:Y:S01]  /*10c30*/  @!P6 IMAD.MOV R190, RZ, RZ, -R190 ;  /* 0x000000ffffbee224 */ /* 0x000fe200078e0abe */
[C---:B------:R-:W-:Y:S01]  /*10c40*/  ISETP.GT.U32.AND P6, PT, R0.reuse, R193, PT ;  /* 0x000000c10000720c */ /* 0x040fe20003fc4070 */
[----:B------:R-:W-:Y:S01]  /*10c50*/  @!P4 IMAD.IADD R191, R191, 0x1, -R0 ;  /* 0x00000001bfbfc824 */ /* 0x000fe200078e0a00 */
[----:B------:R-:W-:Y:S01]  /*10c60*/  ISETP.GT.U32.AND P4, PT, R0, R194, PT ;  /* 0x000000c20000720c */ /* 0x000fe20003f84070 */
[----:B------:R-:W-:Y:S02]  /*10c70*/  IMAD.MOV R4, RZ, RZ, -R4 ;  /* 0x000000ffff047224 */ /* 0x000fe400078e0a04 */
        /* <DEDUP_REMOVED lines=8> */
[----:B------:R-:W-:Y:S01]  /*10d00*/  IMAD.MOV R4, RZ, RZ, -R4 ;  /* 0x000000ffff047224 */ /* 0x000fe200078e0a04 */
[----:B------:R-:W-:Y:S01]  /*10d10*/  ISETP.GT.U32.AND P6, PT, R0, R193, PT ;  /* 0x000000c10000720c */ /* 0x000fe20003fc4070 */
[----:B------:R-:W-:Y:S01]  /*10d20*/  IMAD.HI.U32 R13, R2, R17, RZ ;  /* 0x00000011020d7227 */ /* 0x000fe200078e00ff */
[----:B------:R-:W-:-:S03]  /*10d30*/  ISETP.GT.U32.AND P4, PT, R0, R194, PT ;  /* 0x000000c20000720c */ /* 0x000fc60003f84070 */
[--C-:B------:R-:W-:Y:S01]  /*10d40*/  @!P0 IMAD.IADD R192, R192, 0x1, -R0.reuse ;  /* 0x00000001c0c08824 */ /* 0x100fe200078e0a00 */
[----:B------:R-:W-:Y:S01]  /*10d50*/  ISETP.GE.AND P0, PT, R7, RZ, PT ;  /* 0x000000ff0700720c */ /* 0x000fe20003f06270 */
[----:B------:R-:W-:Y:S02]  /*10d60*/  @!P1 IMAD.IADD R195, R195, 0x1, -R0 ;  /* 0x00000001c3c39824 */ /* 0x000fe400078e0a00 */
[----:B------:R-:W-:-:S03]  /*10d70*/  IMAD.HI.U32 R7, R2, R197, RZ ;  /* 0x000000c502077227 */ /* 0x000fc600078e00ff */
[C---:B------:R-:W-:Y:S01]  /*10d80*/  ISETP.GT.U32.AND P1, PT, R0.reuse, R195, PT ;  /* 0x000000c30000720c */ /* 0x040fe20003f24070 */
[----:B------:R-:W-:Y:S02]  /*10d90*/  IMAD.MOV R7, RZ, RZ, -R7 ;  /* 0x000000ffff077224 */ /* 0x000fe400078e0a07 */
[----:B------:R-:W-:Y:S02]  /*10da0*/  IMAD R196, R0, R4, R15 ;  /* 0x0000000400c47224 */ /* 0x000fe400078e020f */
[--C-:B------:R-:W-:Y:S01]  /*10db0*/  @!P6 IMAD.IADD R193, R193, 0x1, -R0.reuse ;  /* 0x00000001c1c1e824 */ /* 0x100fe200078e0a00 */
[----:B------:R-:W-:Y:S01]  /*10dc0*/  ISETP.GE.AND P6, PT, R16, RZ, PT ;  /* 0x000000ff1000720c */ /* 0x000fe20003fc6270 */
[----:B------:R-:W-:Y:S01]  /*10dd0*/  IMAD R197, R0, R7, R197 ;  /* 0x0000000700c57224 */ /* 0x000fe200078e02c5 */
[----:B------:R-:W-:Y:S01]  /*10de0*/  LOP3.LUT R16, R3, 0x7c, RZ, 0xfc, !PT ;  /* 0x0000007c03107812 */ /* 0x000fe200078efcff */
[----:B------:R-:W-:Y:S02]  /*10df0*/  IMAD.MOV R13, RZ, RZ, -R13 ;  /* 0x000000ffff0d7224 */ /* 0x000fe400078e0a0d */
[--C-:B------:R-:W-:Y:S01]  /*10e00*/  @!P4 IMAD.IADD R194, R194, 0x1, -R0.reuse ;  /* 0x00000001c2c2c824 */ /* 0x100fe200078e0a00 */
[C---:B------:R-:W-:Y:S01]  /*10e10*/  ISETP.GT.U32.AND P4, PT, R0.reuse, R196, PT ;  /* 0x000000c40000720c */ /* 0x040fe20003f84070 */
[----:B------:R-:W-:Y:S01]  /*10e20*/  @!P5 IMAD.MOV R193, RZ, RZ, -R193 ;  /* 0x000000ffffc1d224 */ /* 0x000fe200078e0ac1 */
[C---:B------:R-:W-:Y:S01]  /*10e30*/  ISETP.GT.U32.AND P5, PT, R0.reuse, R197, PT ;  /* 0x000000c50000720c */ /* 0x040fe20003fa4070 */
[C---:B------:R-:W-:Y:S01]  /*10e40*/  IMAD R198, R0.reuse, R13, R17 ;  /* 0x0000000d00c67224 */ /* 0x040fe200078e0211 */
[----:B------:R-:W-:Y:S01]  /*10e50*/  IABS R201, R16 ;  /* 0x0000001000c97213 */ /* 0x000fe20000000000 */
[----:B------:R-:W-:Y:S01]  /*10e60*/  @!P1 IMAD.IADD R195, R195, 0x1, -R0 ;  /* 0x00000001c3c39824 */ /* 0x000fe200078e0a00 */
[C---:B------:R-:W-:Y:S01]  /*10e70*/  LOP3.LUT R17, R3.reuse, 0x72, RZ, 0xfc, !PT ;  /* 0x0000007203117812 */ /* 0x040fe200078efcff */
        /* <DEDUP_REMOVED lines=54> */
[----:B------:R-:W-:Y:S01]  /*111e0*/  IMAD.MOV R4, RZ, RZ, -R4 ;  /* 0x000000ffff047224 */ /* 0x000fe200078e0a04 */
[----:B------:R-:W-:Y:S01]  /*111f0*/  IABS R221, R18 ;  /* 0x0000001200dd7213 */ /* 0x000fe20000000000 */
[C---:B------:R-:W-:Y:S01]  /*11200*/  IMAD R202, R0.reuse, R202, R7 ;  /* 0x000000ca00ca7224 */ /* 0x040fe200078e0207 */
[----:B------:R-:W-:Y:S01]  /*11210*/  IABS R7, R14 ;  /* 0x0000000e00077213 */ /* 0x000fe20000000000 */
[C---:B------:R-:W-:Y:S02]  /*11220*/  IMAD R203, R0.reuse, R4, R203 ;  /* 0x0000000400cb7224 */ /* 0x040fe400078e02cb */
[--C-:B------:R-:W-:Y:S01]  /*11230*/  @!P3 IMAD.IADD R199, R199, 0x1, -R0.reuse ;  /* 0x00000001c7c7b824 */ /* 0x100fe200078e0a00 */
[----:B------:R-:W-:Y:S01]  /*11240*/  ISETP.GT.U32.AND P3, PT, R0, R202, PT ;  /* 0x000000ca0000720c */ /* 0x000fe20003f64070 */
[----:B------:R-:W-:Y:S01]  /*11250*/  @!P1 IMAD.IADD R200, R200, 0x1, -R0 ;  /* 0x00000001c8c89824 */ /* 0x000fe200078e0a00 */
[C---:B------:R-:W-:Y:S01]  /*11260*/  ISETP.GT.U32.AND P1, PT, R0.reuse, R203, PT ;  /* 0x000000cb0000720c */ /* 0x040fe20003f24070 */
[----:B------:R-:W-:Y:S01]  /*11270*/  @!P0 IMAD.MOV R198, RZ, RZ, -R198 ;  /* 0x000000ffffc68224 */ /* 0x000fe200078e0ac6 */
[----:B------:R-:W-:Y:S01]  /*11280*/  ISETP.GT.U32.AND P0, PT, R0, R201, PT ;  /* 0x000000c90000720c */ /* 0x000fe20003f04070 */
[----:B------:R-:W-:-:S04]  /*11290*/  IMAD.HI.U32 R4, R2, R7, RZ ;  /* 0x0000000702047227 */ /* 0x000fc800078e00ff */
[----:B------:R-:W-:Y:S02]  /*112a0*/  IMAD.MOV R4, RZ, RZ, -R4 ;  /* 0x000000ffff047224 */ /* 0x000fe400078e0a04 */
[----:B------:R-:W-:Y:S02]  /*112b0*/  @!P4 IMAD.MOV R199, RZ, RZ, -R199 ;  /* 0x000000ffffc7c224 */ /* 0x000fe400078e0ac7 */
[--C-:B------:R-:W-:Y:S01]  /*112c0*/  @!P3 IMAD.IADD R202, R202, 0x1, -R0.reuse ;  /* 0x00000001cacab824 */ /* 0x100fe200078e0a00 */
[----:B------:R-:W-:Y:S01]  /*112d0*/  ISETP.GE.AND P3, PT, R14, RZ, PT ;  /* 0x000000ff0e00720c */ /* 0x000fe20003f66270 */
[----:B------:R-:W-:Y:S01]  /*112e0*/  @!P1 IMAD.IADD R203, R203, 0x1, -R0 ;  /* 0x00000001cbcb9824 */ /* 0x000fe200078e0a00 */
[----:B------:R-:W-:Y:S01]  /*112f0*/  LOP3.LUT R14, R3, 0x6c, RZ, 0xfc, !PT ;  /* 0x0000006c030e7812 */ /* 0x000fe200078efcff */
[C---:B------:R-:W-:Y:S01]  /*11300*/  IMAD R204, R0.reuse, R4, R7 ;  /* 0x0000000400cc7224 */ /* 0x040fe200078e0207 */
[----:B------:R-:W-:Y:S01]  /*11310*/  ISETP.GT.U32.AND P1, PT, R0, R202, PT ;  /* 0x000000ca0000720c */ /* 0x000fe20003f24070 */
[----:B------:R-:W-:Y:S01]  /*11320*/  IMAD.HI.U32 R4, R2, R205, RZ ;  /* 0x000000cd02047227 */ /* 0x000fe200078e00ff */
[----:B------:R-:W-:-:S02]  /*11330*/  ISETP.GT.U32.AND P4, PT, R0, R203, PT ;  /* 0x000000cb0000720c */ /* 0x000fc40003f84070 */
[----:B------:R-:W-:Y:S01]  /*11340*/  IABS R209, R14 ;  /* 0x0000000e00d17213 */ /* 0x000fe20000000000 */
[----:B------:R-:W-:Y:S01]  /*11350*/  @!P0 IMAD.IADD R201, R201, 0x1, -R0 ;  /* 0x00000001c9c98824 */ /* 0x000fe200078e0a00 */
[----:B------:R-:W-:Y:S01]  /*11360*/  ISETP.GE.AND P0, PT, R13, RZ, PT ;  /* 0x000000ff0d00720c */ /* 0x000fe20003f06270 */
[----:B------:R-:W-:Y:S01]  /*11370*/  @!P2 IMAD.MOV R200, RZ, RZ, -R200 ;  /* 0x000000ffffc8a224 */ /* 0x000fe200078e0ac8 */
[----:B------:R-:W-:Y:S01]  /*11380*/  ISETP.GT.U32.AND P2, PT, R0, R204, PT ;  /* 0x000000cc0000720c */ /* 0x000fe20003f44070 */
[----:B------:R-:W-:-:S04]  /*11390*/  IMAD.HI.U32 R7, R2, R15, RZ ;  /* 0x0000000f02077227 */ /* 0x000fc800078e00ff */
[----:B------:R-:W-:Y:S02]  /*113a0*/  IMAD.MOV R13, RZ, RZ, -R4 ;  /* 0x000000ffff0d7224 */ /* 0x000fe400078e0a04 */
[----:B------:R-:W-:Y:S02]  /*113b0*/  IMAD.MOV R7, RZ, RZ, -R7 ;  /* 0x000000ffff077224 */ /* 0x000fe400078e0a07 */
[C---:B------:R-:W-:Y:S02]  /*113c0*/  IMAD R205, R0.reuse, R13, R205 ;  /* 0x0000000d00cd7224 */ /* 0x040fe400078e02cd */
[----:B------:R-:W-:Y:S01]  /*113d0*/  IMAD R206, R0, R7, R15 ;  /* 0x0000000700ce7224 */ /* 0x000fe200078e020f */
[----:B------:R-:W-:Y:S01]  /*113e0*/  LOP3.LUT R7, R3, 0x70, RZ, 0xfc, !PT ;  /* 0x0000007003077812 */ /* 0x000fe200078efcff */
[--C-:B------:R-:W-:Y:S02]  /*113f0*/  @!P1 IMAD.IADD R202, R202, 0x1, -R0.reuse ;  /* 0x00000001caca9824 */ /* 0x100fe400078e0a00 */
        /* <DEDUP_REMOVED lines=8> */
[----:B------:R-:W-:-:S02]  /*11480*/  @!P0 IMAD.MOV R203, RZ, RZ, -R203 ;  /* 0x000000ffffcb8224 */ /* 0x000fc400078e0acb */
[----:B------:R-:W-:Y:S01]  /*11490*/  @!P6 IMAD.MOV R201, RZ, RZ, -R201 ;  /* 0x000000ffffc9e224 */ /* 0x000fe200078e0ac9 */
[----:B------:R-:W-:Y:S02]  /*114a0*/  ISETP.GE.AND P1, PT, R4, RZ, PT ;  /* 0x000000ff0400720c */ /* 0x000fe40003f26270 */
[----:B------:R-:W-:Y:S01]  /*114b0*/  IABS R15, R4 ;  /* 0x00000004000f7213 */ /* 0x000fe20000000000 */
[--C-:B------:R-:W-:Y:S01]  /*114c0*/  @!P4 IMAD.IADD R205, R205, 0x1, -R0.reuse ;  /* 0x00000001cdcdc824 */ /* 0x100fe200078e0a00 */
[----:B------:R-:W-:Y:S01]  /*114d0*/  ISETP.GE.AND P6, PT, R16, RZ, PT ;  /* 0x000000ff1000720c */ /* 0x000fe20003fc6270 */
[----:B------:R-:W-:Y:S01]  /*114e0*/  IMAD.HI.U32 R4, R2, R207, RZ ;  /* 0x000000cf02047227 */ /* 0x000fe200078e00ff */
[----:B------:R-:W-:Y:S02]  /*114f0*/  ISETP.GE.AND P4, PT, R17, RZ, PT ;  /* 0x000000ff1100720c */ /* 0x000fe40003f86270 */
[----:B------:R-:W-:Y:S01]  /*11500*/  ISETP.GT.U32.AND P0, PT, R0, R205, PT ;  /* 0x000000cd0000720c */ /* 0x000fe20003f04070 */
[--C-:B------:R-:W-:Y:S01]  /*11510*/  @!P5 IMAD.IADD R206, R206, 0x1, -R0.reuse ;  /* 0x00000001ceced824 */ /* 0x100fe200078e0a00 */
[----:B------:R-:W-:Y:S01]  /*11520*/  LOP3.LUT R17, R3, 0x68, RZ, 0xfc, !PT ;  /* 0x0000006803117812 */ /* 0x000fe200078efcff */
[----:B------:R-:W-:Y:S01]  /*11530*/  @!P2 IMAD.IADD R204, R204, 0x1, -R0 ;  /* 0x00000001cccca824 */ /* 0x000fe200078e0a00 */
[----:B------:R-:W-:Y:S01]  /*11540*/  ISETP.GE.AND P2, PT, R7, RZ, PT ;  /* 0x000000ff0700720c */ /* 0x000fe20003f46270 */
[----:B------:R-:W-:Y:S01]  /*11550*/  IMAD.MOV R13, RZ, RZ, -R4 ;  /* 0x000000ffff0d7224 */ /* 0x000fe200078e0a04 */
[----:B------:R-:W-:Y:S01]  /*11560*/  ISETP.GT.U32.AND P5, PT, R0, R206, PT ;  /* 0x000000ce0000720c */ /* 0x000fe20003fa4070 */
[----:B------:R-:W-:Y:S01]  /*11570*/  IMAD.HI.U32 R4, R2, R15, RZ ;  /* 0x0000000f02047227 */ /* 0x000fe200078e00ff */
[----:B------:R-:W-:-:S02]  /*11580*/  IABS R211, R17 ;  /* 0x0000001100d37213 */ /* 0x000fc40000000000 */
[----:B------:R-:W-:Y:S01]  /*11590*/  LOP3.LUT R16, R3, 0x66, RZ, 0xfc, !PT ;  /* 0x0000006603107812 */ /* 0x000fe200078efcff */
[----:B------:R-:W-:-:S04]  /*115a0*/  IMAD.HI.U32 R7, R2, R209, RZ ;  /* 0x000000d102077227 */ /* 0x000fc800078e00ff */
[C---:B------:R-:W-:Y:S02]  /*115b0*/  IMAD R207, R0.reuse, R13, R207 ;  /* 0x0000000d00cf7224 */ /* 0x040fe400078e02cf */
[----:B------:R-:W-:Y:S02]  /*115c0*/  IMAD.MOV R4, RZ, RZ, -R4 ;  /* 0x000000ffff047224 */ /* 0x000fe400078e0a04 */
[----:B------:R-:W-:Y:S02]  /*115d0*/  IMAD.MOV R7, RZ, RZ, -R7 ;  /* 0x000000ffff077224 */ /* 0x000fe400078e0a07 */
[--C-:B------:R-:W-:Y:S01]  /*115e0*/  @!P0 IMAD.IADD R205, R205, 0x1, -R0.reuse ;  /* 0x00000001cdcd8824 */ /* 0x100fe200078e0a00 */
[C---:B------:R-:W-:Y:S01]  /*115f0*/  ISETP.GT.U32.AND P0, PT, R0.reuse, R207, PT ;  /* 0x000000cf0000720c */ /* 0x040fe20003f04070 */
[C---:B------:R-:W-:Y:S01]  /*11600*/  IMAD R208, R0.reuse, R4, R15 ;  /* 0x0000000400d07224 */ /* 0x040fe200078e020f */
[----:B------:R-:W-:Y:S01]  /*11610*/  LOP3.LUT R4, R3, 0x6a, RZ, 0xfc, !PT ;  /* 0x0000006a03047812 */ /* 0x000fe200078efcff */
[C---:B------:R-:W-:Y:S01]  /*11620*/  IMAD R209, R0.reuse, R7, R209 ;  /* 0x0000000700d17224 */ /* 0x040fe200078e02d1 */
[----:B------:R-:W-:Y:S01]  /*11630*/  IABS R15, R16 ;  /* 0x00000010000f7213 */ /* 0x000fe20000000000 */
[----:B------:R-:W-:Y:S01]  /*11640*/  @!P6 IMAD.MOV R205, RZ, RZ, -R205 ;  /* 0x000000ffffcde224 */ /* 0x000fe200078e0acd */
[----:B------:R-:W-:Y:S01]  /*11650*/  ISETP.GT.U32.AND P6, PT, R0, R208, PT ;  /* 0x000000d00000720c */ /* 0x000fe20003fc4070 */
[----:B------:R-:W-:Y:S01]  /*11660*/  @!P5 IMAD.IADD R206, R206, 0x1, -R0 ;  /* 0x00000001ceced824 */ /* 0x000fe200078e0a00 */
[----:B------:R-:W-:Y:S01]  /*11670*/  ISETP.GT.U32.AND P5, PT, R0, R209, PT ;  /* 0x000000d10000720c */ /* 0x000fe20003fa4070 */
[----:B------:R-:W-:Y:S01]  /*11680*/  @!P3 IMAD.MOV R204, RZ, RZ, -R204 ;  /* 0x000000ffffccb224 */ /* 0x000fe200078e0acc */
[----:B------:R-:W-:Y:S01]  /*11690*/  IABS R7, R4 ;  /* 0x0000000400077213 */ /* 0x000fe20000000000 */
[----:B------:R-:W-:Y:S01]  /*116a0*/  @!P4 IMAD.MOV R206, RZ, RZ, -R206 ;  /* 0x000000ffffcec224 */ /* 0x000fe200078e0ace */
[----:B------:R-:W-:Y:S01]  /*116b0*/  ISETP.GE.AND P3, PT, R14, RZ, PT ;  /* 0x000000ff0e00720c */ /* 0x000fe20003f66270 */
[----:B------:R-:W-:Y:S01]  /*116c0*/  @!P0 IMAD.IADD R207, R207, 0x1, -R0 ;  /* 0x00000001cfcf8824 */ /* 0x000fe200078e0a00 */
[----:B------:R-:W-:Y:S01]  /*116d0*/  ISETP.GE.AND P0, PT, R4, RZ, PT ;  /* 0x000000ff0400720c */ /* 0x000fe20003f06270 */
[----:B------:R-:W-:Y:S01]  /*116e0*/  IMAD.HI.U32 R4, R2, R7, RZ ;  /* 0x0000000702047227 */ /* 0x000fe200078e00ff */
[----:B------:R-:W-:-:S03]  /*116f0*/  LOP3.LUT R14, R3, 0x64, RZ, 0xfc, !PT ;  /* 0x00000064030e7812 */ /* 0x000fc600078efcff */
[--C-:B------:R-:W-:Y:S01]  /*11700*/  @!P6 IMAD.IADD R208, R208, 0x1, -R0.reuse ;  /* 0x00000001d0d0e824 */ /* 0x100fe200078e0a00 */
[C---:B------:R-:W-:Y:S01]  /*11710*/  ISETP.GT.U32.AND P6, PT, R0.reuse, R207, PT ;  /* 0x000000cf0000720c */ /* 0x040fe20003fc4070 */
[----:B------:R-:W-:Y:S01]  /*11720*/  @!P5 IMAD.IADD R209, R209, 0x1, -R0 ;  /* 0x00000001d1d1d824 */ /* 0x000fe200078e0a00 */
[----:B------:R-:W-:Y:S01]  /*11730*/  IABS R213, R14 ;  /* 0x0000000e00d57213 */ /* 0x000fe20000000000 */
[----:B------:R-:W-:Y:S01]  /*11740*/  IMAD.MOV R210, RZ, RZ, -R4 ;  /* 0x000000ffffd27224 */ /* 0x000fe200078e0a04 */
[----:B------:R-:W-:Y:S01]  /*11750*/  ISETP.GT.U32.AND P5, PT, R0, R208, PT ;  /* 0x000000d00000720c */ /* 0x000fe20003fa4070 */
[----:B------:R-:W-:Y:S01]  /*11760*/  IMAD.HI.U32 R4, R2, R211, RZ ;  /* 0x000000d302047227 */ /* 0x000fe200078e00ff */
[----:B------:R-:W-:-:S03]  /*11770*/  ISETP.GT.U32.AND P4, PT, R0, R209, PT ;  /* 0x000000d10000720c */ /* 0x000fc60003f84070 */
        /* <DEDUP_REMOVED lines=41> */
[----:B------:R-:W-:Y:S01]  /*11a10*/  ISETP.GE.AND P2, PT, R16, RZ, PT ;  /* 0x000000ff1000720c */ /* 0x000fe20003f46270 */
[----:B------:R-:W-:Y:S01]  /*11a20*/  IMAD.MOV R4, RZ, RZ, -R4 ;  /* 0x000000ffff047224 */ /* 0x000fe200078e0a04 */
[----:B------:R-:W-:Y:S01]  /*11a30*/  LOP3.LUT R16, R3, 0x5c, RZ, 0xfc, !PT ;  /* 0x0000005c03107812 */ /* 0x000fe200078efcff */
[--C-:B------:R-:W-:Y:S01]  /*11a40*/  @!P4 IMAD.IADD R211, R211, 0x1, -R0.reuse ;  /* 0x00000001d3d3c824 */ /* 0x100fe200078e0a00 */
[C---:B------:R-:W-:Y:S01]  /*11a50*/  ISETP.GT.U32.AND P4, PT, R0.reuse, R214, PT ;  /* 0x000000d60000720c */ /* 0x040fe20003f84070 */
[----:B------:R-:W-:Y:S01]  /*11a60*/  IMAD R215, R0, R4, R215 ;  /* 0x0000000400d77224 */ /* 0x000fe200078e02d7 */
[----:B------:R-:W-:Y:S01]  /*11a70*/  IABS R217, R16 ;  /* 0x0000001000d97213 */ /* 0x000fe20000000000 */
[----:B------:R-:W-:Y:S02]  /*11a80*/  @!P3 IMAD.IADD R212, R212, 0x1, -R0 ;  /* 0x00000001d4d4b824 */ /* 0x000fe400078e0a00 */
[----:B------:R-:W-:Y:S01]  /*11a90*/  IMAD.HI.U32 R7, R2, R13, RZ ;  /* 0x0000000d02077227 */ /* 0x000fe200078e00ff */
[----:B------:R-:W-:-:S03]  /*11aa0*/  ISETP.GT.U32.AND P3, PT, R0, R215, PT ;  /* 0x000000d70000720c */ /* 0x000fc60003f64070 */
[----:B------:R-:W-:-:S04]  /*11ab0*/  IMAD.HI.U32 R4, R2, R217, RZ ;  /* 0x000000d902047227 */ /* 0x000fc800078e00ff */
[----:B------:R-:W-:Y:S02]  /*11ac0*/  IMAD.MOV R7, RZ, RZ, -R7 ;  /* 0x000000ffff077224 */ /* 0x000fe400078e0a07 */
[----:B------:R-:W-:Y:S02]  /*11ad0*/  IMAD.MOV R4, RZ, RZ, -R4 ;  /* 0x000000ffff047224 */ /* 0x000fe400078e0a04 */
[----:B------:R-:W-:Y:S01]  /*11ae0*/  @!P0 IMAD.MOV R210, RZ, RZ, -R210 ;  /* 0x000000ffffd28224 */ /* 0x000fe200078e0ad2 */
[----:B------:R-:W-:Y:S01]  /*11af0*/  ISETP.GT.U32.AND P0, PT, R0, R213, PT ;  /* 0x000000d50000720c */ /* 0x000fe20003f04070 */
[----:B------:R-:W-:Y:S02]  /*11b00*/  @!P4 IMAD.IADD R214, R214, 0x1, -R0 ;  /* 0x00000001d6d6c824 */ /* 0x000fe400078e0a00 */
[C---:B------:R-:W-:Y:S01]  /*11b10*/  IMAD R216, R0.reuse, R7, R13 ;  /* 0x0000000700d87224 */ /* 0x040fe200078e020d */
[----:B------:R-:W-:Y:S01]  /*11b20*/  IABS R7, R14 ;  /* 0x0000000e00077213 */ /* 0x000fe20000000000 */
[C---:B------:R-:W-:Y:S01]  /*11b30*/  IMAD R217, R0.reuse, R4, R217 ;  /* 0x0000000400d97224 */ /* 0x040fe200078e02d9 */
[C---:B------:R-:W-:Y:S01]  /*11b40*/  ISETP.GT.U32.AND P4, PT, R0.reuse, R214, PT ;  /* 0x000000d60000720c */ /* 0x040fe20003f84070 */
[----:B------:R-:W-:Y:S01]  /*11b50*/  @!P2 IMAD.MOV R212, RZ, RZ, -R212 ;  /* 0x000000ffffd4a224 */ /* 0x000fe200078e0ad4 */
[C---:B------:R-:W-:Y:S01]  /*11b60*/  ISETP.GT.U32.AND P2, PT, R0.reuse, R216, PT ;  /* 0x000000d80000720c */ /* 0x040fe20003f44070 */
[----:B------:R-:W-:Y:S01]  /*11b70*/  @!P3 IMAD.IADD R215, R215, 0x1, -R0 ;  /* 0x00000001d7d7b824 */ /* 0x000fe200078e0a00 */
[----:B------:R-:W-:Y:S01]  /*11b80*/  ISETP.GT.U32.AND P3, PT, R0, R217, PT ;  /* 0x000000d90000720c */ /* 0x000fe20003f64070 */
[----:B------:R-:W-:-:S04]  /*11b90*/  IMAD.HI.U32 R4, R2, R7, RZ ;  /* 0x0000000702047227 */ /* 0x000fc800078e00ff */
[----:B------:R-:W-:Y:S01]  /*11ba0*/  @!P0 IMAD.IADD R213, R213, 0x1, -R0 ;  /* 0x00000001d5d58824 */ /* 0x000fe200078e0a00 */
[----:B------:R-:W-:Y:S01]  /*11bb0*/  ISETP.GE.AND P0, PT, R15, RZ, PT ;  /* 0x000000ff0f00720c */ /* 0x000fe20003f06270 */
[----:B------:R-:W-:Y:S01]  /*11bc0*/  IMAD.MOV R4, RZ, RZ, -R4 ;  /* 0x000000ffff047224 */ /* 0x000fe200078e0a04 */
[----:B------:R-:W-:Y:S01]  /*11bd0*/  LOP3.LUT R15, R3, 0x58, RZ, 0xfc, !PT ;  /* 0x00000058030f7812 */ /* 0x000fe200078efcff */
[--C-:B------:R-:W-:Y:S01]  /*11be0*/  @!P4 IMAD.IADD R214, R214, 0x1, -R0.reuse ;  /* 0x00000001d6d6c824 */ /* 0x100fe200078e0a00 */
[----:B------:R-:W-:Y:S01]  /*11bf0*/  ISETP.GE.AND P4, PT, R16, RZ, PT ;  /* 0x000000ff1000720c */ /* 0x000fe20003f86270 */
[--C-:B------:R-:W-:Y:S01]  /*11c00*/  @!P2 IMAD.IADD R216, R216, 0x1, -R0.reuse ;  /* 0x00000001d8d8a824 */ /* 0x100fe200078e0a00 */
[----:B------:R-:W-:Y:S01]  /*11c10*/  IABS R219, R15 ;  /* 0x0000000f00db7213 */ /* 0x000fe20000000000 */
[----:B------:R-:W-:Y:S01]  /*11c20*/  @!P3 IMAD.IADD R217, R217, 0x1, -R0 ;  /* 0x00000001d9d9b824 */ /* 0x000fe200078e0a00 */
[----:B------:R-:W-:Y:S01]  /*11c30*/  LOP3.LUT R16, R3, 0x56, RZ, 0xfc, !PT ;  /* 0x0000005603107812 */ /* 0x000fe200078efcff */
[----:B------:R-:W-:Y:S01]  /*11c40*/  @!P1 IMAD.MOV R213, RZ, RZ, -R213 ;  /* 0x000000ffffd59224 */ /* 0x000fe200078e0ad5 */
[C---:B------:R-:W-:Y:S01]  /*11c50*/  ISETP.GT.U32.AND P2, PT, R0.reuse, R215, PT ;  /* 0x000000d70000720c */ /* 0x040fe20003f44070 */
[C---:B------:R-:W-:Y:S01]  /*11c60*/  IMAD R218, R0.reuse, R4, R7 ;  /* 0x0000000400da7224 */ /* 0x040fe200078e0207 */
[----:B------:R-:W-:Y:S01]  /*11c70*/  ISETP.GT.U32.AND P1, PT, R0, R216, PT ;  /* 0x000000d80000720c */ /* 0x000fe20003f24070 */
[----:B------:R-:W-:Y:S01]  /*11c80*/  IMAD.HI.U32 R4, R2, R219, RZ ;  /* 0x000000db02047227 */ /* 0x000fe200078e00ff */
[----:B------:R-:W-:-:S02]  /*11c90*/  IABS R13, R16 ;  /* 0x00000010000d7213 */ /* 0x000fc40000000000 */
[----:B------:R-:W-:Y:S01]  /*11ca0*/  ISETP.GT.U32.AND P3, PT, R0, R217, PT ;  /* 0x000000d90000720c */ /* 0x000fe20003f64070 */
[----:B------:R-:W-:Y:S02]  /*11cb0*/  IMAD.MOV R7, RZ, RZ, -R4 ;  /* 0x000000ffff077224 */ /* 0x000fe400078e0a04 */
[----:B------:R-:W-:-:S04]  /*11cc0*/  IMAD.HI.U32 R4, R2, R13, RZ ;  /* 0x0000000d02047227 */ /* 0x000fc800078e00ff */
[----:B------:R-:W-:Y:S01]  /*11cd0*/  @!P5 IMAD.MOV R211, RZ, RZ, -R211 ;  /* 0x000000ffffd3d224 */ /* 0x000fe200078e0ad3 */
[----:B------:R-:W-:Y:S01]  /*11ce0*/  ISETP.GE.AND P5, PT, R17, RZ, PT ;  /* 0x000000ff1100720c */ /* 0x000fe20003fa6270 */
[----:B------:R-:W-:Y:S01]  /*11cf0*/  @!P2 IMAD.IADD R215, R215, 0x1, -R0 ;  /* 0x00000001d7d7a824 */ /* 0x000fe200078e0a00 */
[C---:B------:R-:W-:Y:S01]  /*11d00*/  ISETP.GT.U32.AND P2, PT, R0.reuse, R218, PT ;  /* 0x000000da0000720c */ /* 0x040fe20003f44070 */
[----:B------:R-:W-:Y:S02]  /*11d10*/  IMAD R219, R0, R7, R219 ;  /* 0x0000000700db7224 */ /* 0x000fe400078e02db */
[----:B------:R-:W-:Y:S02]  /*11d20*/  IMAD.MOV R4, RZ, RZ, -R4 ;  /* 0x000000ffff047224 */ /* 0x000fe400078e0a04 */
[--C-:B------:R-:W-:Y:S01]  /*11d30*/  @!P1 IMAD.IADD R216, R216, 0x1, -R0.reuse ;  /* 0x00000001d8d89824 */ /* 0x100fe200078e0a00 */
[----:B------:R-:W-:Y:S01]  /*11d40*/  ISETP.GE.AND P1, PT, R15, RZ, PT ;  /* 0x000000ff0f00720c */ /* 0x000fe20003f26270 */
[----:B------:R-:W-:Y:S01]  /*11d50*/  @!P3 IMAD.IADD R217, R217, 0x1, -R0 ;  /* 0x00000001d9d9b824 */ /* 0x000fe200078e0a00 */
[C---:B------:R-:W-:Y:S01]  /*11d60*/  ISETP.GT.U32.AND P3, PT, R0.reuse, R219, PT ;  /* 0x000000db0000720c */ /* 0x040fe20003f64070 */
[----:B------:R-:W-:Y:S01]  /*11d70*/  IMAD R220, R0, R4, R13 ;  /* 0x0000000400dc7224 */ /* 0x000fe200078e020d */
[----:B------:R-:W-:Y:S01]  /*11d80*/  LOP3.LUT R15, R3, 0x50, RZ, 0xfc, !PT ;  /* 0x00000050030f7812 */ /* 0x000fe200078efcff */
[----:B------:R-:W-:-:S02]  /*11d90*/  @!P6 IMAD.MOV R216, RZ, RZ, -R216 ;  /* 0x000000ffffd8e224 */ /* 0x000fc400078e0ad8 */
[----:B------:R-:W-:Y:S01]  /*11da0*/  @!P5 IMAD.MOV R214, RZ, RZ, -R214 ;  /* 0x000000ffffd6d224 */ /* 0x000fe200078e0ad6 */
[----:B------:R-:W-:Y:S01]  /*11db0*/  ISETP.GT.U32.AND P6, PT, R0, R220, PT ;  /* 0x000000dc0000720c */ /* 0x000fe20003fc4070 */
[--C-:B------:R-:W-:Y:S01]  /*11dc0*/  @!P2 IMAD.IADD R218, R218, 0x1, -R0.reuse ;  /* 0x00000001dadaa824 */ /* 0x100fe200078e0a00 */
[----:B------:R-:W-:Y:S01]  /*11dd0*/  ISETP.GE.AND P5, PT, R14, RZ, PT ;  /* 0x000000ff0e00720c */ /* 0x000fe20003fa6270 */
[----:B------:R-:W-:Y:S01]  /*11de0*/  IMAD.HI.U32 R4, R2, R221, RZ ;  /* 0x000000dd02047227 */ /* 0x000fe200078e00ff */
[----:B------:R-:W-:Y:S02]  /*11df0*/  LOP3.LUT R14, R3, 0x52, RZ, 0xfc, !PT ;  /* 0x00000052030e7812 */ /* 0x000fe400078efcff */
[----:B------:R-:W-:Y:S01]  /*11e00*/  IABS R223, R15 ;  /* 0x0000000f00df7213 */ /* 0x000fe20000000000 */
[----:B------:R-:W-:Y:S01]  /*11e10*/  @!P3 IMAD.IADD R219, R219, 0x1, -R0 ;  /* 0x00000001dbdbb824 */ /* 0x000fe200078e0a00 */
[----:B------:R-:W-:Y:S01]  /*11e20*/  IABS R13, R14 ;  /* 0x0000000e000d7213 */ /* 0x000fe20000000000 */
[----:B------:R-:W-:Y:S01]  /*11e30*/  IMAD.MOV R4, RZ, RZ, -R4 ;  /* 0x000000ffff047224 */ /* 0x000fe200078e0a04 */
[----:B------:R-:W-:Y:S01]  /*11e40*/  ISETP.GT.U32.AND P3, PT, R0, R218, PT ;  /* 0x000000da0000720c */ /* 0x000fe20003f64070 */
[----:B------:R-:W-:-:S02]  /*11e50*/  VIADD R7, R6, 0x4e ;  /* 0x0000004e06077836 */ /* 0x000fc40000000000 */
[----:B------:R-:W-:Y:S02]  /*11e60*/  @!P6 IMAD.IADD R220, R220, 0x1, -R0 ;  /* 0x00000001dcdce824 */ /* 0x000fe400078e0a00 */
[----:B------:R-:W-:Y:S01]  /*11e70*/  IMAD R221, R0, R4, R221 ;  /* 0x0000000400dd7224 */ /* 0x000fe200078e02dd */
[----:B------:R-:W-:Y:S01]  /*11e80*/  ISETP.GE.AND P2, PT, R7, RZ, PT ;  /* 0x000000ff0700720c */ /* 0x000fe20003f46270 */
[----:B------:R-:W-:Y:S01]  /*11e90*/  IMAD.HI.U32 R4, R2, R13, RZ ;  /* 0x0000000d02047227 */ /* 0x000fe200078e00ff */
[----:B------:R-:W-:Y:S02]  /*11ea0*/  IABS R17, R7 ;  /* 0x0000000700117213 */ /* 0x000fe40000000000 */
[----:B------:R-:W-:Y:S01]  /*11eb0*/  ISETP.GT.U32.AND P6, PT, R0, R220, PT ;  /* 0x000000dc0000720c */ /* 0x000fe20003fc4070 */
[----:B------:R-:W-:-:S04]  /*11ec0*/  IMAD.HI.U32 R7, R2, R223, RZ ;  /* 0x000000df02077227 */ /* 0x000fc800078e00ff */
[----:B------:R-:W-:Y:S02]  /*11ed0*/  IMAD.MOV R222, RZ, RZ, -R4 ;  /* 0x000000ffffde7224 */ /* 0x000fe400078e0a04 */
[----:B------:R-:W-:Y:S01]  /*11ee0*/  @!P4 IMAD.MOV R217, RZ, RZ, -R217 ;  /* 0x000000ffffd9c224 */ /* 0x000fe200078e0ad9 */
[----:B------:R-:W-:Y:S01]  /*11ef0*/  ISETP.GE.AND P4, PT, R16, RZ, PT ;  /* 0x000000ff1000720c */ /* 0x000fe20003f86270 */
[----:B------:R-:W-:Y:S01]  /*11f00*/  @!P3 IMAD.IADD R218, R218, 0x1, -R0 ;  /* 0x00000001dadab824 */ /* 0x000fe200078e0a00 */
[----:B------:R-:W-:Y:S01]  /*11f10*/  ISETP.GT.U32.AND P3, PT, R0, R221, PT ;  /* 0x000000dd0000720c */ /* 0x000fe20003f64070 */
[----:B------:R-:W-:Y:S01]  /*11f20*/  IMAD.HI.U32 R4, R2, R17, RZ ;  /* 0x0000001102047227 */ /* 0x000fe200078e00ff */
[----:B------:R-:W-:-:S03]  /*11f30*/  LOP3.LUT R16, R3, 0x4c, RZ, 0xfc, !PT ;  /* 0x0000004c03107812 */ /* 0x000fc600078efcff */
[----:B------:R-:W-:Y:S01]  /*11f40*/  IMAD.MOV R7, RZ, RZ, -R7 ;  /* 0x000000ffff077224 */ /* 0x000fe200078e0a07 */
[----:B------:R-:W-:Y:S01]  /*11f50*/  IABS R225, R16 ;  /* 0x0000001000e17213 */ /* 0x000fe20000000000 */
[C---:B------:R-:W-:Y:S01]  /*11f60*/  IMAD R222, R0.reuse, R222, R13 ;  /* 0x000000de00de7224 */ /* 0x040fe200078e020d */
[----:B------:R-:W-:Y:S01]  /*11f70*/  LOP3.LUT R13, R3, 0x4a, RZ, 0xfc, !PT ;  /* 0x0000004a030d7812 */ /* 0x000fe200078efcff */
[----:B------:R-:W-:Y:S02]  /*11f80*/  IMAD.MOV R4, RZ, RZ, -R4 ;  /* 0x000000ffff047224 */ /* 0x000fe400078e0a04 */
[C---:B------:R-:W-:Y:S01]  /*11f90*/  IMAD R223, R0.reuse, R7, R223 ;  /* 0x0000000700df7224 */ /* 0x040fe200078e02df */
[----:B------:R-:W-:Y:S01]  /*11fa0*/  IABS R7, R13 ;  /* 0x0000000d00077213 */ /* 0x000fe20000000000 */
[----:B------:R-:W-:Y:S01]  /*11fb0*/  @!P5 IMAD.MOV R218, RZ, RZ, -R218 ;  /* 0x000000ffffdad224 */ /* 0x000fe200078e0ada */
[C---:B------:R-:W-:Y:S01]  /*11fc0*/  ISETP.GT.U32.AND P5, PT, R0.reuse, R222, PT ;  /* 0x000000de0000720c */ /* 0x040fe20003fa4070 */
[----:B------:R-:W-:-:S02]  /*11fd0*/  IMAD R224, R0, R4, R17 ;  /* 0x0000000400e07224 */ /* 0x000fc400078e0211 */
[----:B------:R-:W-:Y:S01]  /*11fe0*/  @!P6 IMAD.IADD R220, R220, 0x1, -R0 ;  /* 0x00000001dcdce824 */ /* 0x000fe200078e0a00 */
[C---:B------:R-:W-:Y:S01]  /*11ff0*/  ISETP.GT.U32.AND P6, PT, R0.reuse, R223, PT ;  /* 0x000000df0000720c */ /* 0x040fe20003fc4070 */
[----:B------:R-:W-:Y:S01]  /*12000*/  @!P0 IMAD.MOV R215, RZ, RZ, -R215 ;  /* 0x000000ffffd78224 */ /* 0x000fe200078e0ad7 */
[C---:B------:R-:W-:Y:S01]  /*12010*/  ISETP.GT.U32.AND P0, PT, R0.reuse, R219, PT ;  /* 0x000000db0000720c */ /* 0x040fe20003f04070 */
[----:B------:R-:W-:Y:S01]  /*12020*/  @!P4 IMAD.MOV R220, RZ, RZ, -R220 ;  /* 0x000000ffffdcc224 */ /* 0x000fe200078e0adc */
[----:B------:R-:W-:Y:S01]  /*12030*/  ISETP.GT.U32.AND P4, PT, R0, R224, PT ;  /* 0x000000e00000720c */ /* 0x000fe20003f84070 */
[----:B------:R-:W-:Y:S02]  /*12040*/  @!P3 IMAD.IADD R221, R221, 0x1, -R0 ;  /* 0x00000001ddddb824 */ /* 0x000fe400078e0a00 */
[----:B------:R-:W-:-:S03]  /*12050*/  IMAD.HI.U32 R4, R2, R225, RZ ;  /* 0x000000e102047227 */ /* 0x000fc600078e00ff */
[----:B------:R-:W-:Y:S01]  /*12060*/  ISETP.GT.U32.AND P3, PT, R0, R221, PT ;  /* 0x000000dd0000720c */ /* 0x000fe20003f64070 */
[--C-:B------:R-:W-:Y:S01]  /*12070*/  @!P5 IMAD.IADD R222, R222, 0x1, -R0.reuse ;  /* 0x00000001deded824 */ /* 0x100fe200078e0a00 */
[----:B------:R-:W-:Y:S01]  /*12080*/  ISETP.GE.AND P5, PT, R16, RZ, PT ;  /* 0x000000ff1000720c */ /* 0x000fe20003fa6270 */
[----:B------:R-:W-:Y:S01]  /*12090*/  @!P6 IMAD.IADD R223, R223, 0x1, -R0 ;  /* 0x00000001dfdfe824 */ /* 0x000fe200078e0a00 */
[----:B------:R-:W-:Y:S01]  /*120a0*/  LOP3.LUT R16, R3, 0x48, RZ, 0xfc, !PT ;  /* 0x0000004803107812 */ /* 0x000fe200078efcff */
[----:B------:R-:W-:Y:S01]  /*120b0*/  IMAD.MOV R4, RZ, RZ, -R4 ;  /* 0x000000ffff047224 */ /* 0x000fe200078e0a04 */
[----:B------:R-:W-:Y:S01]  /*120c0*/  ISETP.GT.U32.AND P6, PT, R0, R222, PT ;  /* 0x000000de0000720c */ /* 0x000fe20003fc4070 */
[--C-:B------:R-:W-:Y:S01]  /*120d0*/  @!P0 IMAD.IADD R219, R219, 0x1, -R0.reuse ;  /* 0x00000001dbdb8824 */ /* 0x100fe200078e0a00 */
[----:B------:R-:W-:Y:S01]  /*120e0*/  ISETP.GE.AND P0, PT, R18, RZ, PT ;  /* 0x000000ff1200720c */ /* 0x000fe20003f06270 */
[----:B------:R-:W-:Y:S01]  /*120f0*/  @!P4 IMAD.IADD R224, R224, 0x1, -R0 ;  /* 0x00000001e0e0c824 */ /* 0x000fe200078e0a00 */
[C---:B------:R-:W-:Y:S01]  /*12100*/  ISETP.GT.U32.AND P4, PT, R0.reuse, R223, PT ;  /* 0x000000df0000720c */ /* 0x040fe20003f84070 */
[----:B------:R-:W-:Y:S01]  /*12110*/  IMAD R225, R0, R4, R225 ;  /* 0x0000000400e17224 */ /* 0x000fe200078e02e1 */
[----:B------:R-:W-:Y:S01]  /*12120*/  IABS R227, R16 ;  /* 0x0000001000e37213 */ /* 0x000fe20000000000 */
[----:B------:R-:W-:Y:S01]  /*12130*/  IMAD.HI.U32 R4, R2, R7, RZ ;  /* 0x0000000702047227 */ /* 0x000fe200078e00ff */
[----:B------:R-:W-:-:S03]  /*12140*/  IABS R18, R22 ;  /* 0x0000001600127213 */ /* 0x000fc60000000000 */
[----:B------:R-:W-:Y:S02]  /*12150*/  IMAD.MOV R4, RZ, RZ, -R4 ;  /* 0x000000ffff047224 */ /* 0x000fe400078e0a04 */
[--C-:B------:R-:W-:Y:S01]  /*12160*/  @!P3 IMAD.IADD R221, R221, 0x1, -R0.reuse ;  /* 0x00000001ddddb824 */ /* 0x100fe200078e0a00 */
[----:B------:R-:W-:Y:S01]  /*12170*/  ISETP.GE.AND P3, PT, R15, RZ, PT ;  /* 0x000000ff0f00720c */ /* 0x000fe20003f66270 */
        /* <DEDUP_REMOVED lines=9> */
[----:B------:R-:W-:Y:S01]  /*12210*/  ISETP.GE.AND P1, PT, R14, RZ, PT ;  /* 0x000000ff0e00720c */ /* 0x000fe20003f26270 */
[----:B------:R-:W-:Y:S01]  /*12220*/  IMAD.HI.U32 R4, R2, R227, RZ ;  /* 0x000000e302047227 */ /* 0x000fe200078e00ff */
[----:B------:R-:W-:-:S02]  /*12230*/  LOP3.LUT R14, R3, 0x44, RZ, 0xfc, !PT ;  /* 0x00000044030e7812 */ /* 0x000fc400078efcff */
[----:B------:R-:W-:Y:S01]  /*12240*/  IABS R7, R15 ;  /* 0x0000000f00077213 */ /* 0x000fe20000000000 */
[--C-:B------:R-:W-:Y:S01]  /*12250*/  @!P6 IMAD.IADD R225, R225, 0x1, -R0.reuse ;  /* 0x00000001e1e1e824 */ /* 0x100fe200078e0a00 */
[----:B------:R-:W-:Y:S01]  /*12260*/  IABS R229, R14 ;  /* 0x0000000e00e57213 */ /* 0x000fe20000000000 */
[----:B------:R-:W-:Y:S01]  /*12270*/  @!P3 IMAD.MOV R223, RZ, RZ, -R223 ;  /* 0x000000ffffdfb224 */ /* 0x000fe200078e0adf */
[----:B------:R-:W-:Y:S01]  /*12280*/  ISETP.GE.AND P6, PT, R16, RZ, PT ;  /* 0x000000ff1000720c */ /* 0x000fe20003fc6270 */
[--C-:B------:R-:W-:Y:S01]  /*12290*/  @!P0 IMAD.IADD R224, R224, 0x1, -R0.reuse ;  /* 0x00000001e0e08824 */ /* 0x100fe200078e0a00 */
[----:B------:R-:W-:Y:S01]  /*122a0*/  ISETP.GE.AND P0, PT, R13, RZ, PT ;  /* 0x000000ff0d00720c */ /* 0x000fe20003f06270 */
[----:B------:R-:W-:Y:S01]  /*122b0*/  @!P4 IMAD.IADD R226, R226, 0x1, -R0 ;  /* 0x00000001e2e2c824 */ /* 0x000fe200078e0a00 */
[----:B------:R-:W-:Y:S01]  /*122c0*/  ISETP.GT.U32.AND P4, PT, R0, R225, PT ;  /* 0x000000e10000720c */ /* 0x000fe20003f84070 */
[----:B------:R-:W-:Y:S01]  /*122d0*/  IMAD.MOV R13, RZ, RZ, -R4 ;  /* 0x000000ffff0d7224 */ /* 0x000fe200078e0a04 */
[----:B------:R-:W-:Y:S01]  /*122e0*/  LOP3.LUT R16, R3, 0x40, RZ, 0xfc, !PT ;  /* 0x0000004003107812 */ /* 0x000fe200078efcff */
[----:B------:R-:W-:-:S03]  /*122f0*/  IMAD.HI.U32 R4, R2, R7, RZ ;  /* 0x0000000702047227 */ /* 0x000fc600078e00ff */
[----:B------:R-:W-:Y:S01]  /*12300*/  IABS R231, R16 ;  /* 0x0000001000e77213 */ /* 0x000fe20000000000 */
[----:B------:R-:W-:Y:S02]  /*12310*/  IMAD R227, R0, R13, R227 ;  /* 0x0000000d00e37224 */ /* 0x000fe400078e02e3 */
[----:B------:R-:W-:-:S03]  /*12320*/  IMAD.HI.U32 R13, R2, R229, RZ ;  /* 0x000000e5020d7227 */ /* 0x000fc600078e00ff */
[C---:B------:R-:W-:Y:S01]  /*12330*/  ISETP.GT.U32.AND P3, PT, R0.reuse, R227, PT ;  /* 0x000000e30000720c */ /* 0x040fe20003f64070 */
[----:B------:R-:W-:Y:S02]  /*12340*/  IMAD.MOV R13, RZ, RZ, -R13 ;  /* 0x000000ffff0d7224 */ /* 0x000fe400078e0a0d */
[----:B------:R-:W-:Y:S02]  /*12350*/  @!P4 IMAD.IADD R225, R225, 0x1, -R0 ;  /* 0x00000001e1e1c824 */ /* 0x000fe400078e0a00 */
[C---:B------:R-:W-:Y:S01]  /*12360*/  IMAD R229, R0.reuse, R13, R229 ;  /* 0x0000000d00e57224 */ /* 0x040fe200078e02e5 */
[----:B------:R-:W-:Y:S01]  /*12370*/  LOP3.LUT R13, R3, 0x42, RZ, 0xfc, !PT ;  /* 0x00000042030d7812 */ /* 0x000fe200078efcff */
[----:B------:R-:W-:Y:S02]  /*12380*/  @!P5 IMAD.MOV R225, RZ, RZ, -R225 ;  /* 0x000000ffffe1d224 */ /* 0x000fe400078e0ae1 */
[----:B------:R-:W-:Y:S01]  /*12390*/  IMAD.MOV R4, RZ, RZ, -R4 ;  /* 0x000000ffff047224 */ /* 0x000fe200078e0a04 */
[C---:B------:R-:W-:Y:S01]  /*123a0*/  ISETP.GT.U32.AND P5, PT, R0.reuse, R229, PT ;  /* 0x000000e50000720c */ /* 0x040fe20003fa4070 */
[----:B------:R-:W-:Y:S01]  /*123b0*/  @!P1 IMAD.MOV R222, RZ, RZ, -R222 ;  /* 0x000000ffffde9224 */ /* 0x000fe200078e0ade */
[----:B------:R-:W-:Y:S01]  /*123c0*/  ISETP.GT.U32.AND P1, PT, R0, R226, PT ;  /* 0x000000e20000720c */ /* 0x000fe20003f24070 */
[----:B------:R-:W-:-:S02]  /*123d0*/  @!P3 IMAD.IADD R227, R227, 0x1, -R0 ;  /* 0x00000001e3e3b824 */ /* 0x000fc400078e0a00 */
[----:B------:R-:W-:Y:S01]  /*123e0*/  @!P2 IMAD.MOV R224, RZ, RZ, -R224 ;  /* 0x000000ffffe0a224 */ /* 0x000fe200078e0ae0 */
[----:B------:R-:W-:Y:S01]  /*123f0*/  ISETP.GE.AND P2, PT, R15, RZ, PT ;  /* 0x000000ff0f00720c */ /* 0x000fe20003f46270 */
[----:B------:R-:W-:Y:S01]  /*12400*/  IMAD R228, R0, R4, R7 ;  /* 0x0000000400e47224 */ /* 0x000fe200078e0207 */
[----:B------:R-:W-:Y:S01]  /*12410*/  IABS R15, R13 ;  /* 0x0000000d000f7213 */ /* 0x000fe20000000000 */
[----:B------:R-:W-:Y:S01]  /*12420*/  VIADD R4, R6, 0x3e ;  /* 0x0000003e06047836 */ /* 0x000fe20000000000 */
[----:B------:R-:W-:-:S03]  /*12430*/  ISETP.GT.U32.AND P3, PT, R0, R227, PT ;  /* 0x000000e30000720c */ /* 0x000fc60003f64070 */
[--C-:B------:R-:W-:Y:S01]  /*12440*/  @!P5 IMAD.IADD R229, R229, 0x1, -R0.reuse ;  /* 0x00000001e5e5d824 */ /* 0x100fe200078e0a00 */
[----:B------:R-:W-:Y:S01]  /*12450*/  ISETP.GE.AND P4, PT, R4, RZ, PT ;  /* 0x000000ff0400720c */ /* 0x000fe20003f86270 */
[----:B------:R-:W-:Y:S01]  /*12460*/  @!P1 IMAD.IADD R226, R226, 0x1, -R0 ;  /* 0x00000001e2e29824 */ /* 0x000fe200078e0a00 */
[----:B------:R-:W-:Y:S01]  /*12470*/  IABS R7, R4 ;  /* 0x0000000400077213 */ /* 0x000fe20000000000 */
[----:B------:R-:W-:Y:S01]  /*12480*/  IMAD.HI.U32 R4, R2, R15, RZ ;  /* 0x0000000f02047227 */ /* 0x000fe200078e00ff */
[C---:B------:R-:W-:Y:S02]  /*12490*/  ISETP.GT.U32.AND P5, PT, R0.reuse, R229, PT ;  /* 0x000000e50000720c */ /* 0x040fe40003fa4070 */
[----:B------:R-:W-:Y:S01]  /*124a0*/  ISETP.GT.U32.AND P1, PT, R0, R228, PT ;  /* 0x000000e40000720c */ /* 0x000fe20003f24070 */
[----:B------:R-:W-:Y:S02]  /*124b0*/  IMAD.MOV R230, RZ, RZ, -R4 ;  /* 0x000000ffffe67224 */ /* 0x000fe400078e0a04 */
[----:B------:R-:W-:Y:S01]  /*124c0*/  @!P0 IMAD.MOV R226, RZ, RZ, -R226 ;  /* 0x000000ffffe28224 */ /* 0x000fe200078e0ae2 */
[----:B------:R-:W-:Y:S01]  /*124d0*/  ISETP.GE.AND P0, PT, R14, RZ, PT ;  /* 0x000000ff0e00720c */ /* 0x000fe20003f06270 */
[----:B------:R-:W-:Y:S01]  /*124e0*/  @!P3 IMAD.IADD R227, R227, 0x1, -R0 ;  /* 0x00000001e3e3b824 */ /* 0x000fe200078e0a00 */
[----:B------:R-:W-:Y:S01]  /*124f0*/  ISETP.GE.AND P3, PT, R13, RZ, PT ;  /* 0x000000ff0d00720c */ /* 0x000fe20003f66270 */
[----:B------:R-:W-:Y:S01]  /*12500*/  IMAD R230, R0, R230, R15 ;  /* 0x000000e600e67224 */ /* 0x000fe200078e020f */
[C---:B------:R-:W-:Y:S01]  /*12510*/  LOP3.LUT R14, R3.reuse, 0x36, RZ, 0xfc, !PT ;  /* 0x00000036030e7812 */ /* 0x040fe200078efcff */
[----:B------:R-:W-:Y:S01]  /*12520*/  IMAD.HI.U32 R4, R2, R231, RZ ;  /* 0x000000e702047227 */ /* 0x000fe200078e00ff */
[----:B------:R-:W-:-:S02]  /*12530*/  LOP3.LUT R15, R3, 0x34, RZ, 0xfc, !PT ;  /* 0x00000034030f7812 */ /* 0x000fc400078efcff */
[----:B------:R-:W-:Y:S01]  /*12540*/  IABS R236, R14 ;  /* 0x0000000e00ec7213 */ /* 0x000fe20000000000 */
[----:B------:R-:W-:Y:S01]  /*12550*/  @!P6 IMAD.MOV R227, RZ, RZ, -R227 ;  /* 0x000000ffffe3e224 */ /* 0x000fe200078e0ae3 */
[C---:B------:R-:W-:Y:S01]  /*12560*/  ISETP.GT.U32.AND P6, PT, R0.reuse, R230, PT ;  /* 0x000000e60000720c */ /* 0x040fe20003fc4070 */
[----:B------:R-:W-:Y:S01]  /*12570*/  IMAD.MOV R4, RZ, RZ, -R4 ;  /* 0x000000ffff047224 */ /* 0x000fe200078e0a04 */
[----:B------:R-:W-:Y:S01]  /*12580*/  IABS R237, R15 ;  /* 0x0000000f00ed7213 */ /* 0x000fe20000000000 */
[--C-:B------:R-:W-:Y:S02]  /*12590*/  @!P5 IMAD.IADD R229, R229, 0x1, -R0.reuse ;  /* 0x00000001e5e5d824 */ /* 0x100fe400078e0a00 */
[----:B------:R-:W-:Y:S01]  /*125a0*/  IMAD R231, R0, R4, R231 ;  /* 0x0000000400e77224 */ /* 0x000fe200078e02e7 */
[----:B------:R-:W-:Y:S01]  /*125b0*/  LOP3.LUT R4, R3, 0x3c, RZ, 0xfc, !PT ;  /* 0x0000003c03047812 */ /* 0x000fe200078efcff */
[----:B------:R-:W-:Y:S02]  /*125c0*/  @!P0 IMAD.MOV R229, RZ, RZ, -R229 ;  /* 0x000000ffffe58224 */ /* 0x000fe400078e0ae5 */
[----:B------:R-:W-:Y:S01]  /*125d0*/  @!P1 IMAD.IADD R228, R228, 0x1, -R0 ;  /* 0x00000001e4e49824 */ /* 0x000fe200078e0a00 */
[----:B------:R-:W-:Y:S01]  /*125e0*/  ISETP.GT.U32.AND P0, PT, R0, R231, PT ;  /* 0x000000e70000720c */ /* 0x000fe20003f04070 */
[----:B------:R-:W-:Y:S01]  /*125f0*/  IMAD.HI.U32 R13, R2, R7, RZ ;  /* 0x00000007020d7227 */ /* 0x000fe200078e00ff */
[----:B------:R-:W-:-:S02]  /*12600*/  IABS R233, R4 ;  /* 0x0000000400e97213 */ /* 0x000fc40000000000 */
[----:B------:R-:W-:Y:S01]  /*12610*/  ISETP.GT.U32.AND P1, PT, R0, R228, PT ;  /* 0x000000e40000720c */ /* 0x000fe20003f24070 */
[----:B------:R-:W-:Y:S01]  /*12620*/  @!P6 IMAD.IADD R230, R230, 0x1, -R0 ;  /* 0x00000001e6e6e824 */ /* 0x000fe200078e0a00 */
[----:B------:R-:W-:Y:S01]  /*12630*/  ISETP.GE.AND P5, PT, R4, RZ, PT ;  /* 0x000000ff0400720c */ /* 0x000fe20003fa6270 */
[----:B------:R-:W-:Y:S02]  /*12640*/  IMAD.MOV R13, RZ, RZ, -R13 ;  /* 0x000000ffff0d7224 */ /* 0x000fe400078e0a0d */
[----:B------:R-:W-:Y:S01]  /*12650*/  IMAD.HI.U32 R17, R2, R233, RZ ;  /* 0x000000e902117227 */ /* 0x000fe200078e00ff */
[----:B------:R-:W-:-:S03]  /*12660*/  ISETP.GT.U32.AND P6, PT, R0, R230, PT ;  /* 0x000000e60000720c */ /* 0x000fc60003fc4070 */
[----:B------:R-:W-:Y:S01]  /*12670*/  IMAD R232, R0, R13, R7 ;  /* 0x0000000d00e87224 */ /* 0x000fe200078e0207 */
[----:B------:R-:W-:Y:S01]  /*12680*/  LOP3.LUT R7, R3, 0x3a, RZ, 0xfc, !PT ;  /* 0x0000003a03077812 */ /* 0x000fe200078efcff */
[--C-:B------:R-:W-:Y:S01]  /*12690*/  @!P0 IMAD.IADD R231, R231, 0x1, -R0.reuse ;  /* 0x00000001e7e78824 */ /* 0x100fe200078e0a00 */
[----:B------:R-:W-:Y:S01]  /*126a0*/  LOP3.LUT R13, R3, 0x38, RZ, 0xfc, !PT ;  /* 0x00000038030d7812 */ /* 0x000fe200078efcff */
[--C-:B------:R-:W-:Y:S01]  /*126b0*/  @!P1 IMAD.IADD R228, R228, 0x1, -R0.reuse ;  /* 0x00000001e4e49824 */ /* 0x100fe200078e0a00 */
[----:B------:R-:W-:Y:S01]  /*126c0*/  IABS R234, R7 ;  /* 0x0000000700ea7213 */ /* 0x000fe20000000000 */
[----:B------:R-:W-:Y:S01]  /*126d0*/  IMAD.MOV R17, RZ, RZ, -R17 ;  /* 0x000000ffff117224 */ /* 0x000fe200078e0a11 */
[----:B------:R-:W-:Y:S01]  /*126e0*/  ISETP.GT.U32.AND P0, PT, R0, R231, PT ;  /* 0x000000e70000720c */ /* 0x000fe20003f04070 */
[----:B------:R-:W-:Y:S01]  /*126f0*/  IMAD.HI.U32 R4, R2, R236, RZ ;  /* 0x000000ec02047227 */ /* 0x000fe200078e00ff */
[----:B------:R-:W-:Y:S02]  /*12700*/  ISETP.GE.AND P1, PT, R16, RZ, PT ;  /* 0x000000ff1000720c */ /* 0x000fe40003f26270 */
[----:B------:R-:W-:Y:S01]  /*12710*/  IABS R235, R13 ;  /* 0x0000000d00eb7213 */ /* 0x000fe20000000000 */
[----:B------:R-:W-:Y:S01]  /*12720*/  @!P6 IMAD.IADD R230, R230, 0x1, -R0 ;  /* 0x00000001e6e6e824 */ /* 0x000fe200078e0a00 */
[----:B------:R-:W-:Y:S01]  /*12730*/  ISETP.GT.U32.AND P6, PT, R0, R232, PT ;  /* 0x000000e80000720c */ /* 0x000fe20003fc4070 */
[----:B------:R-:W-:-:S04]  /*12740*/  IMAD.HI.U32 R16, R2, R234, RZ ;  /* 0x000000ea02107227 */ /* 0x000fc800078e00ff */
[----:B------:R-:W-:Y:S02]  /*12750*/  IMAD.MOV R16, RZ, RZ, -R16 ;  /* 0x000000ffff107224 */ /* 0x000fe400078e0a10 */
[C---:B------:R-:W-:Y:S02]  /*12760*/  IMAD R233, R0.reuse, R17, R233 ;  /* 0x0000001100e97224 */ /* 0x040fe400078e02e9 */
[C---:B------:R-:W-:Y:S02]  /*12770*/  IMAD R234, R0.reuse, R16, R234 ;  /* 0x0000001000ea7224 */ /* 0x040fe400078e02ea */
[----:B------:R-:W-:Y:S01]  /*12780*/  @!P0 IMAD.IADD R231, R231, 0x1, -R0 ;  /* 0x00000001e7e78824 */ /* 0x000fe200078e0a00 */
[C---:B------:R-:W-:Y:S01]  /*12790*/  ISETP.GT.U32.AND P0, PT, R0.reuse, R233, PT ;  /* 0x000000e90000720c */ /* 0x040fe20003f04070 */
[----:B------:R-:W-:Y:S01]  /*127a0*/  @!P3 IMAD.MOV R230, RZ, RZ, -R230 ;  /* 0x000000ffffe6b224 */ /* 0x000fe200078e0ae6 */
[----:B------:R-:W-:Y:S01]  /*127b0*/  ISETP.GT.U32.AND P3, PT, R0, R234, PT ;  /* 0x000000ea0000720c */ /* 0x000fe20003f64070 */
[----:B------:R-:W-:-:S02]  /*127c0*/  @!P6 IMAD.IADD R232, R232, 0x1, -R0 ;  /* 0x00000001e8e8e824 */ /* 0x000fc400078e0a00 */
[----:B------:R-:W-:Y:S01]  /*127d0*/  @!P2 IMAD.MOV R228, RZ, RZ, -R228 ;  /* 0x000000ffffe4a224 */ /* 0x000fe200078e0ae4 */
[----:B------:R-:W-:Y:S01]  /*127e0*/  ISETP.GE.AND P2, PT, R7, RZ, PT ;  /* 0x000000ff0700720c */ /* 0x000fe20003f46270 */
[----:B------:R-:W-:Y:S01]  /*127f0*/  IMAD.MOV R4, RZ, RZ, -R4 ;  /* 0x000000ffff047224 */ /* 0x000fe200078e0a04 */
[----:B------:R-:W-:Y:S01]  /*12800*/  ISETP.GT.U32.AND P6, PT, R0, R232, PT ;  /* 0x000000e80000720c */ /* 0x000fe20003fc4070 */
[----:B------:R-:W-:-:S04]  /*12810*/  IMAD.HI.U32 R7, R2, R235, RZ ;  /* 0x000000eb02077227 */ /* 0x000fc800078e00ff */
[----:B------:R-:W-:Y:S01]  /*12820*/  IMAD R236, R0, R4, R236 ;  /* 0x0000000400ec7224 */ /* 0x000fe200078e02ec */
[----:B------:R-:W-:Y:S01]  /*12830*/  LOP3.LUT R4, R3, 0x32, RZ, 0xfc, !PT ;  /* 0x0000003203047812 */ /* 0x000fe200078efcff */
[--C-:B------:R-:W-:Y:S02]  /*12840*/  @!P0 IMAD.IADD R233, R233, 0x1, -R0.reuse ;  /* 0x00000001e9e98824 */ /* 0x100fe400078e0a00 */
[----:B------:R-:W-:Y:S01]  /*12850*/  IMAD.MOV R7, RZ, RZ, -R7 ;  /* 0x000000ffff077224 */ /* 0x000fe200078e0a07 */
[----:B------:R-:W-:Y:S01]  /*12860*/  IABS R238, R4 ;  /* 0x0000000400ee7213 */ /* 0x000fe20000000000 */
[----:B------:R-:W-:Y:S01]  /*12870*/  @!P3 IMAD.IADD R234, R234, 0x1, -R0 ;  /* 0x00000001eaeab824 */ /* 0x000fe200078e0a00 */
[C---:B------:R-:W-:Y:S01]  /*12880*/  ISETP.GT.U32.AND P0, PT, R0.reuse, R233, PT ;  /* 0x000000e90000720c */ /* 0x040fe20003f04070 */
[----:B------:R-:W-:Y:S02]  /*12890*/  IMAD R235, R0, R7, R235 ;  /* 0x0000000700eb7224 */ /* 0x000fe400078e02eb */
[----:B------:R-:W-:Y:S01]  /*128a0*/  IMAD.HI.U32 R7, R2, R237, RZ ;  /* 0x000000ed02077227 */ /* 0x000fe200078e00ff */
[----:B------:R-:W-:-:S03]  /*128b0*/  ISETP.GT.U32.AND P3, PT, R0, R234, PT ;  /* 0x000000ea0000720c */ /* 0x000fc60003f64070 */
[----:B------:R-:W-:Y:S01]  /*128c0*/  @!P6 IMAD.IADD R232, R232, 0x1, -R0 ;  /* 0x00000001e8e8e824 */ /* 0x000fe200078e0a00 */
[----:B------:R-:W-:Y:S01]  /*128d0*/  ISETP.GT.U32.AND P6, PT, R0, R235, PT ;  /* 0x000000eb0000720c */ /* 0x000fe20003fc4070 */
[----:B------:R-:W-:Y:S02]  /*128e0*/  IMAD.MOV R7, RZ, RZ, -R7 ;  /* 0x000000ffff077224 */ /* 0x000fe400078e0a07 */
[----:B------:R-:W-:-:S04]  /*128f0*/  IMAD.HI.U32 R16, R2, R238, RZ ;  /* 0x000000ee02107227 */ /* 0x000fc800078e00ff */
[----:B------:R-:W-:Y:S01]  /*12900*/  @!P4 IMAD.MOV R232, RZ, RZ, -R232 ;  /* 0x000000ffffe8c224 */ /* 0x000fe200078e0ae8 */
[C---:B------:R-:W-:Y:S01]  /*12910*/  ISETP.GT.U32.AND P4, PT, R0.reuse, R236, PT ;  /* 0x000000ec0000720c */ /* 0x040fe20003f84070 */
[C---:B------:R-:W-:Y:S01]  /*12920*/  IMAD R237, R0.reuse, R7, R237 ;  /* 0x0000000700ed7224 */ /* 0x040fe200078e02ed */
[----:B------:R-:W-:Y:S01]  /*12930*/  LOP3.LUT R7, R3, 0x30, RZ, 0xfc, !PT ;  /* 0x0000003003077812 */ /* 0x000fe200078efcff */
[----:B------:R-:W-:Y:S02]  /*12940*/  IMAD.MOV R16, RZ, RZ, -R16 ;  /* 0x000000ffff107224 */ /* 0x000fe400078e0a10 */
[----:B------:R-:W-:Y:S01]  /*12950*/  @!P0 IMAD.IADD R233, R233, 0x1, -R0 ;  /* 0x00000001e9e98824 */ /* 0x000fe200078e0a00 */
[C---:B------:R-:W-:Y:S01]  /*12960*/  ISETP.GT.U32.AND P0, PT, R0.reuse, R237, PT ;  /* 0x000000ed0000720c */ /* 0x040fe20003f04070 */
[----:B------:R-:W-:Y:S01]  /*12970*/  IMAD R238, R0, R16, R238 ;  /* 0x0000001000ee7224 */ /* 0x000fe200078e02ee */
[----:B------:R-:W-:Y:S01]  /*12980*/  IABS R239, R7 ;  /* 0x0000000700ef7213 */ /* 0x000fe20000000000 */
[----:B------:R-:W-:-:S02]  /*12990*/  @!P3 IMAD.IADD R234, R234, 0x1, -R0 ;  /* 0x00000001eaeab824 */ /* 0x000fc400078e0a00 */
[--C-:B------:R-:W-:Y:S01]  /*129a0*/  @!P6 IMAD.IADD R235, R235, 0x1, -R0.reuse ;  /* 0x00000001ebebe824 */ /* 0x100fe200078e0a00 */
[----:B------:R-:W-:Y:S01]  /*129b0*/  ISETP.GT.U32.AND P3, PT, R0, R238, PT ;  /* 0x000000ee0000720c */ /* 0x000fe20003f64070 */
[--C-:B------:R-:W-:Y:S02]  /*129c0*/  @!P4 IMAD.IADD R236, R236, 0x1, -R0.reuse ;  /* 0x00000001ececc824 */ /* 0x100fe400078e0a00 */
[----:B------:R-:W-:Y:S01]  /*129d0*/  IMAD.HI.U32 R16, R2, R239, RZ ;  /* 0x000000ef02107227 */ /* 0x000fe200078e00ff */
[C---:B------:R-:W-:Y:S02]  /*129e0*/  ISETP.GT.U32.AND P6, PT, R0.reuse, R235, PT ;  /* 0x000000eb0000720c */ /* 0x040fe40003fc4070 */
[----:B------:R-:W-:Y:S01]  /*129f0*/  ISETP.GT.U32.AND P4, PT, R0, R236, PT ;  /* 0x000000ec0000720c */ /* 0x000fe20003f84070 */
[----:B------:R-:W-:Y:S01]  /*12a00*/  @!P0 IMAD.IADD R237, R237, 0x1, -R0 ;  /* 0x00000001eded8824 */ /* 0x000fe200078e0a00 */
[----:B------:R-:W-:Y:S01]  /*12a10*/  ISETP.GE.AND P0, PT, R15, RZ, PT ;  /* 0x000000ff0f00720c */ /* 0x000fe20003f06270 */
[----:B------:R-:W-:Y:S01]  /*12a20*/  @!P5 IMAD.MOV R233, RZ, RZ, -R233 ;  /* 0x000000ffffe9d224 */ /* 0x000fe200078e0ae9 */
[----:B------:R-:W-:Y:S01]  /*12a30*/  ISETP.GE.AND P5, PT, R13, RZ, PT ;  /* 0x000000ff0d00720c */ /* 0x000fe20003fa6270 */
[----:B------:R-:W-:Y:S01]  /*12a40*/  IMAD.MOV R16, RZ, RZ, -R16 ;  /* 0x000000ffff107224 */ /* 0x000fe200078e0a10 */
[----:B------:R-:W-:Y:S01]  /*12a50*/  LOP3.LUT R13, R3, 0x2a, RZ, 0xfc, !PT ;  /* 0x0000002a030d7812 */ /* 0x000fe200078efcff */
[--C-:B------:R-:W-:Y:S01]  /*12a60*/  @!P3 IMAD.IADD R238, R238, 0x1, -R0.reuse ;  /* 0x00000001eeeeb824 */ /* 0x100fe200078e0a00 */
[----:B------:R-:W-:Y:S01]  /*12a70*/  ISETP.GT.U32.AND P3, PT, R0, R237, PT ;  /* 0x000000ed0000720c */ /* 0x000fe20003f64070 */
[----:B------:R-:W-:Y:S01]  /*12a80*/  @!P1 IMAD.MOV R231, RZ, RZ, -R231 ;  /* 0x000000ffffe79224 */ /* 0x000fe200078e0ae7 */
[----:B------:R-:W-:Y:S01]  /*12a90*/  ISETP.GE.AND P1, PT, R240, RZ, PT ;  /* 0x000000fff000720c */ /* 0x000fe20003f26270 */
[--C-:B------:R-:W-:Y:S01]  /*12aa0*/  @!P6 IMAD.IADD R235, R235, 0x1, -R0.reuse ;  /* 0x00000001ebebe824 */ /* 0x100fe200078e0a00 */
[----:B------:R-:W-:Y:S01]  /*12ab0*/  IABS R240, R240 ;  /* 0x000000f000f07213 */ /* 0x000fe20000000000 */
[----:B------:R-:W-:Y:S01]  /*12ac0*/  IMAD R239, R0, R16, R239 ;  /* 0x0000001000ef7224 */ /* 0x000fe200078e02ef */
[----:B------:R-:W-:Y:S01]  /*12ad0*/  ISETP.GE.AND P6, PT, R14, RZ, PT ;  /* 0x000000ff0e00720c */ /* 0x000fe20003fc6270 */
[----:B------:R-:W-:Y:S01]  /*12ae0*/  @!P4 IMAD.IADD R236, R236, 0x1, -R0 ;  /* 0x00000001ececc824 */ /* 0x000fe200078e0a00 */
[----:B------:R-:W-:Y:S01]  /*12af0*/  LOP3.LUT R14, R3, 0x2c, RZ, 0xfc, !PT ;  /* 0x0000002c030e7812 */ /* 0x000fe200078efcff */
[----:B------:R-:W-:Y:S01]  /*12b00*/  @!P2 IMAD.MOV R234, RZ, RZ, -R234 ;  /* 0x000000ffffeaa224 */ /* 0x000fe200078e0aea */
[----:B------:R-:W-:Y:S01]  /*12b10*/  ISETP.GT.U32.AND P4, PT, R0, R239, PT ;  /* 0x000000ef0000720c */ /* 0x000fe20003f84070 */
[----:B------:R-:W-:Y:S01]  /*12b20*/  IMAD.HI.U32 R17, R2, R240, RZ ;  /* 0x000000f002117227 */ /* 0x000fe200078e00ff */
[----:B------:R-:W-:-:S02]  /*12b30*/  ISETP.GT.U32.AND P2, PT, R0, R238, PT ;  /* 0x000000ee0000720c */ /* 0x000fc40003f44070 */
[----:B------:R-:W-:Y:S01]  /*12b40*/  IABS R15, R14 ;  /* 0x0000000e000f7213 */ /* 0x000fe20000000000 */
[----:B------:R-:W-:Y:S01]  /*12b50*/  @!P5 IMAD.MOV R235, RZ, RZ, -R235 ;  /* 0x000000ffffebd224 */ /* 0x000fe200078e0aeb */
[----:B------:R-:W-:Y:S01]  /*12b60*/  ISETP.GE.AND P5, PT, R4, RZ, PT ;  /* 0x000000ff0400720c */ /* 0x000fe20003fa6270 */
[----:B------:R-:W-:Y:S01]  /*12b70*/  @!P3 IMAD.IADD R237, R237, 0x1, -R0 ;  /* 0x00000001ededb824 */ /* 0x000fe200078e0a00 */
[----:B------:R-:W-:Y:S01]  /*12b80*/  ISETP.GE.AND P3, PT, R7, RZ, PT ;  /* 0x000000ff0700720c */ /* 0x000fe20003f66270 */
[----:B------:R-:W-:Y:S01]  /*12b90*/  IMAD.MOV R17, RZ, RZ, -R17 ;  /* 0x000000ffff117224 */ /* 0x000fe200078e0a11 */
[----:B------:R-:W-:Y:S01]  /*12ba0*/  IABS R242, R13 ;  /* 0x0000000d00f27213 */ /* 0x000fe20000000000 */
        /* <DEDUP_REMOVED lines=8> */
[----:B------:R-:W-:Y:S01]  /*12c30*/  ISETP.GE.AND P4, PT, R13, RZ, PT ;  /* 0x000000ff0d00720c */ /* 0x000fe20003f86270 */
[----:B------:R-:W-:Y:S01]  /*12c40*/  @!P2 IMAD.IADD R238, R238, 0x1, -R0 ;  /* 0x00000001eeeea824 */ /* 0x000fe200078e0a00 */
[----:B------:R-:W-:Y:S01]  /*12c50*/  IABS R13, R3 ;  /* 0x00000003000d7213 */ /* 0x000fe20000000000 */
[----:B------:R-:W-:Y:S01]  /*12c60*/  IMAD R241, R0, R7, R15 ;  /* 0x0000000700f17224 */ /* 0x000fe200078e020f */
[C---:B------:R-:W-:Y:S01]  /*12c70*/  LOP3.LUT R7, R3.reuse, 0x28, RZ, 0xfc, !PT ;  /* 0x0000002803077812 */ /* 0x040fe200078efcff */
[----:B------:R-:W-:Y:S01]  /*12c80*/  @!P5 IMAD.MOV R238, RZ, RZ, -R238 ;  /* 0x000000ffffeed224 */ /* 0x000fe200078e0aee */
[----:B------:R-:W-:Y:S01]  /*12c90*/  LOP3.LUT R15, R3, 0x24, RZ, 0xfc, !PT ;  /* 0x00000024030f7812 */ /* 0x000fe200078efcff */
[----:B------:R-:W-:Y:S01]  /*12ca0*/  IMAD.HI.U32 R243, R2, R13, RZ ;  /* 0x0000000d02f37227 */ /* 0x000fe200078e00ff */
[----:B------:R-:W-:-:S02]  /*12cb0*/  ISETP.GT.U32.AND P5, PT, R0, R241, PT ;  /* 0x000000f10000720c */ /* 0x000fc40003fa4070 */
[----:B------:R-:W-:Y:S01]  /*12cc0*/  IABS R246, R15 ;  /* 0x0000000f00f67213 */ /* 0x000fe20000000000 */
[----:B------:R-:W-:Y:S01]  /*12cd0*/  IMAD.MOV R243, RZ, RZ, -R243 ;  /* 0x000000fffff37224 */ /* 0x000fe200078e0af3 */
[----:B------:R-:W-:Y:S01]  /*12ce0*/  ISETP.GE.AND P2, PT, R14, RZ, PT ;  /* 0x000000ff0e00720c */ /* 0x000fe20003f46270 */
[----:B------:R-:W-:Y:S01]  /*12cf0*/  @!P6 IMAD.IADD R240, R240, 0x1, -R0 ;  /* 0x00000001f0f0e824 */ /* 0x000fe200078e0a00 */
[C---:B------:R-:W-:Y:S01]  /*12d00*/  ISETP.GT.U32.AND P6, PT, R0.reuse, R239, PT ;  /* 0x000000ef0000720c */ /* 0x040fe20003fc4070 */
[C---:B------:R-:W-:Y:S02]  /*12d10*/  IMAD R243, R0.reuse, R243, R13 ;  /* 0x000000f300f37224 */ /* 0x040fe400078e020d */
[----:B------:R-:W-:Y:S01]  /*12d20*/  @!P0 IMAD.MOV R237, RZ, RZ, -R237 ;  /* 0x000000ffffed8224 */ /* 0x000fe200078e0aed */
[----:B------:R-:W-:Y:S01]  /*12d30*/  ISETP.GT.U32.AND P0, PT, R0, R240, PT ;  /* 0x000000f00000720c */ /* 0x000fe20003f04070 */
[----:B------:R-:W-:-:S04]  /*12d40*/  IMAD.HI.U32 R4, R2, R242, RZ ;  /* 0x000000f202047227 */ /* 0x000fc800078e00ff */
[----:B------:R-:W-:Y:S01]  /*12d50*/  @!P5 IMAD.IADD R241, R241, 0x1, -R0 ;  /* 0x00000001f1f1d824 */ /* 0x000fe200078e0a00 */
[C---:B------:R-:W-:Y:S01]  /*12d60*/  ISETP.GT.U32.AND P5, PT, R0.reuse, R243, PT ;  /* 0x000000f30000720c */ /* 0x040fe20003fa4070 */
[----:B------:R-:W-:Y:S02]  /*12d70*/  IMAD.MOV R4, RZ, RZ, -R4 ;  /* 0x000000ffff047224 */ /* 0x000fe400078e0a04 */
[----:B------:R-:W-:Y:S01]  /*12d80*/  @!P6 IMAD.IADD R239, R239, 0x1, -R0 ;  /* 0x00000001efefe824 */ /* 0x000fe200078e0a00 */
[----:B------:R-:W-:Y:S01]  /*12d90*/  ISETP.GE.AND P6, PT, R7, RZ, PT ;  /* 0x000000ff0700720c */ /* 0x000fe20003fc6270 */
[----:B------:R-:W-:Y:S01]  /*12da0*/  IMAD R242, R0, R4, R242 ;  /* 0x0000000400f27224 */ /* 0x000fe200078e02f2 */
[----:B------:R-:W-:Y:S01]  /*12db0*/  LOP3.LUT R4, R3, 0x26, RZ, 0xfc, !PT ;  /* 0x0000002603047812 */ /* 0x000fe200078efcff */
[----:B------:R-:W-:Y:S01]  /*12dc0*/  @!P0 IMAD.IADD R240, R240, 0x1, -R0 ;  /* 0x00000001f0f08824 */ /* 0x000fe200078e0a00 */
[----:B------:R-:W-:Y:S01]  /*12dd0*/  IABS R7, R7 ;  /* 0x0000000700077213 */ /* 0x000fe20000000000 */
[----:B------:R-:W-:Y:S01]  /*12de0*/  @!P3 IMAD.MOV R239, RZ, RZ, -R239 ;  /* 0x000000ffffefb224 */ /* 0x000fe200078e0aef */
[----:B------:R-:W-:Y:S01]  /*12df0*/  IABS R245, R4 ;  /* 0x0000000400f57213 */ /* 0x000fe20000000000 */
[----:B------:R-:W-:Y:S01]  /*12e00*/  @!P1 IMAD.MOV R240, RZ, RZ, -R240 ;  /* 0x000000fffff09224 */ /* 0x000fe200078e0af0 */
[C---:B------:R-:W-:Y:S01]  /*12e10*/  ISETP.GT.U32.AND P3, PT, R0.reuse, R241, PT ;  /* 0x000000f10000720c */ /* 0x040fe20003f64070 */
[----:B------:R-:W-:Y:S01]  /*12e20*/  @!P5 IMAD.IADD R243, R243, 0x1, -R0 ;  /* 0x00000001f3f3d824 */ /* 0x000fe200078e0a00 */
[----:B------:R-:W-:Y:S01]  /*12e30*/  ISETP.GT.U32.AND P0, PT, R0, R242, PT ;  /* 0x000000f20000720c */ /* 0x000fe20003f04070 */
[----:B------:R-:W-:Y:S01]  /*12e40*/  IMAD.HI.U32 R244, R2, R7, RZ ;  /* 0x0000000702f47227 */ /* 0x000fe200078e00ff */
[----:B------:R-:W-:-:S02]  /*12e50*/  ISETP.GE.AND P5, PT, R4, RZ, PT ;  /* 0x000000ff0400720c */ /* 0x000fc40003fa6270 */
[----:B------:R-:W-:Y:S01]  /*12e60*/  ISETP.GT.U32.AND P1, PT, R0, R243, PT ;  /* 0x000000f30000720c */ /* 0x000fe20003f24070 */
[----:B------:R-:W-:-:S04]  /*12e70*/  IMAD.HI.U32 R13, R2, R245, RZ ;  /* 0x000000f5020d7227 */ /* 0x000fc800078e00ff */
[----:B------:R-:W-:Y:S02]  /*12e80*/  IMAD.MOV R244, RZ, RZ, -R244 ;  /* 0x000000fffff47224 */ /* 0x000fe400078e0af4 */
[----:B------:R-:W-:Y:S02]  /*12e90*/  IMAD.MOV R13, RZ, RZ, -R13 ;  /* 0x000000ffff0d7224 */ /* 0x000fe400078e0a0d */
[C---:B------:R-:W-:Y:S02]  /*12ea0*/  IMAD R244, R0.reuse, R244, R7 ;  /* 0x000000f400f47224 */ /* 0x040fe400078e0207 */
[C---:B------:R-:W-:Y:S01]  /*12eb0*/  IMAD R245, R0.reuse, R13, R245 ;  /* 0x0000000d00f57224 */ /* 0x040fe200078e02f5 */
[----:B------:R-:W-:Y:S01]  /*12ec0*/  LOP3.LUT R13, R3, 0x22, RZ, 0xfc, !PT ;  /* 0x00000022030d7812 */ /* 0x000fe200078efcff */
[--C-:B------:R-:W-:Y:S01]  /*12ed0*/  @!P3 IMAD.IADD R241, R241, 0x1, -R0.reuse ;  /* 0x00000001f1f1b824 */ /* 0x100fe200078e0a00 */
[C---:B------:R-:W-:Y:S01]  /*12ee0*/  ISETP.GT.U32.AND P3, PT, R0.reuse, R244, PT ;  /* 0x000000f40000720c */ /* 0x040fe20003f64070 */
[--C-:B------:R-:W-:Y:S01]  /*12ef0*/  @!P1 IMAD.IADD R243, R243, 0x1, -R0.reuse ;  /* 0x00000001f3f39824 */ /* 0x100fe200078e0a00 */
[----:B------:R-:W-:Y:S01]  /*12f00*/  ISETP.GT.U32.AND P1, PT, R0, R245, PT ;  /* 0x000000f50000720c */ /* 0x000fe20003f24070 */
[----:B------:R-:W-:Y:S01]  /*12f10*/  @!P0 IMAD.IADD R242, R242, 0x1, -R0 ;  /* 0x00000001f2f28824 */ /* 0x000fe200078e0a00 */
[----:B------:R-:W-:Y:S01]  /*12f20*/  IABS R247, R13 ;  /* 0x0000000d00f77213 */ /* 0x000fe20000000000 */
[----:B------:R-:W-:-:S03]  /*12f30*/  IMAD.HI.U32 R14, R2, R246, RZ ;  /* 0x000000f6020e7227 */ /* 0x000fc600078e00ff */
[----:B------:R-:W-:Y:S01]  /*12f40*/  ISETP.GT.U32.AND P0, PT, R0, R242, PT ;  /* 0x000000f20000720c */ /* 0x000fe20003f04070 */
[----:B------:R-:W-:Y:S02]  /*12f50*/  IMAD.MOV R14, RZ, RZ, -R14 ;  /* 0x000000ffff0e7224 */ /* 0x000fe400078e0a0e */
[----:B------:R-:W-:-:S04]  /*12f60*/  IMAD.HI.U32 R7, R2, R247, RZ ;  /* 0x000000f702077227 */ /* 0x000fc800078e00ff */
[--C-:B------:R-:W-:Y:S01]  /*12f70*/  @!P3 IMAD.IADD R244, R244, 0x1, -R0.reuse ;  /* 0x00000001f4f4b824 */ /* 0x100fe200078e0a00 */
[----:B------:R-:W-:Y:S01]  /*12f80*/  ISETP.GE.AND P3, PT, R3, RZ, PT ;  /* 0x000000ff0300720c */ /* 0x000fe20003f66270 */
[----:B------:R-:W-:Y:S02]  /*12f90*/  @!P1 IMAD.IADD R245, R245, 0x1, -R0 ;  /* 0x00000001f5f59824 */ /* 0x000fe400078e0a00 */
[C---:B------:R-:W-:Y:S01]  /*12fa0*/  IMAD R246, R0.reuse, R14, R246 ;  /* 0x0000000e00f67224 */ /* 0x040fe200078e02f6 */
[----:B------:R-:W-:Y:S01]  /*12fb0*/  ISETP.GT.U32.AND P1, PT, R0, R244, PT ;  /* 0x000000f40000720c */ /* 0x000fe20003f24070 */
[----:B------:R-:W-:Y:S02]  /*12fc0*/  @!P0 IMAD.IADD R242, R242, 0x1, -R0 ;  /* 0x00000001f2f28824 */ /* 0x000fe400078e0a00 */
[----:B------:R-:W-:Y:S02]  /*12fd0*/  IMAD.MOV R7, RZ, RZ, -R7 ;  /* 0x000000ffff077224 */ /* 0x000fe400078e0a07 */
[----:B------:R-:W-:Y:S01]  /*12fe0*/  @!P4 IMAD.MOV R242, RZ, RZ, -R242 ;  /* 0x000000fffff2c224 */ /* 0x000fe200078e0af2 */
[C---:B------:R-:W-:Y:S01]  /*12ff0*/  ISETP.GT.U32.AND P4, PT, R0.reuse, R246, PT ;  /* 0x000000f60000720c */ /* 0x040fe20003f84070 */
[----:B------:R-:W-:-:S02]  /*13000*/  IMAD R247, R0, R7, R247 ;  /* 0x0000000700f77224 */ /* 0x000fc400078e02f7 */
[----:B------:R-:W-:Y:S02]  /*13010*/  VIADD R4, R6, 0x1e ;  /* 0x0000001e06047836 */ /* 0x000fe40000000000 */
[----:B------:R-:W-:-:S03]  /*13020*/  IMAD.HI.U32 R14, R2, R250, RZ ;  /* 0x000000fa020e7227 */ /* 0x000fc600078e00ff */
[----:B------:R-:W-:Y:S01]  /*13030*/  IABS R249, R4 ;  /* 0x0000000400f97213 */ /* 0x000fe20000000000 */
[--C-:B------:R-:W-:Y:S01]  /*13040*/  @!P1 IMAD.IADD R244, R244, 0x1, -R0.reuse ;  /* 0x00000001f4f49824 */ /* 0x100fe200078e0a00 */
[----:B------:R-:W-:Y:S01]  /*13050*/  ISETP.GT.U32.AND P1, PT, R0, R247, PT ;  /* 0x000000f70000720c */ /* 0x000fe20003f24070 */
[----:B------:R-:W-:Y:S01]  /*13060*/  @!P2 IMAD.MOV R241, RZ, RZ, -R241 ;  /* 0x000000fffff1a224 */ /* 0x000fe200078e0af1 */
[----:B------:R-:W-:Y:S01]  /*13070*/  ISETP.GE.AND P0, PT, R4, RZ, PT ;  /* 0x000000ff0400720c */ /* 0x000fe20003f06270 */
[----:B------:R-:W-:Y:S01]  /*13080*/  @!P4 IMAD.IADD R246, R246, 0x1, -R0 ;  /* 0x00000001f6f6c824 */ /* 0x000fe200078e0a00 */
[----:B------:R-:W-:Y:S01]  /*13090*/  ISETP.GT.U32.AND P2, PT, R0, R245, PT ;  /* 0x000000f50000720c */ /* 0x000fe20003f44070 */
[----:B------:R-:W-:-:S04]  /*130a0*/  IMAD.HI.U32 R4, R2, R248, RZ ;  /* 0x000000f802047227 */ /* 0x000fc800078e00ff */
[----:B------:R-:W-:-:S04]  /*130b0*/  IMAD.HI.U32 R17, R2, R249, RZ ;  /* 0x000000f902117227 */ /* 0x000fc800078e00ff */
[----:B------:R-:W-:Y:S01]  /*130c0*/  @!P1 IMAD.IADD R247, R247, 0x1, -R0 ;  /* 0x00000001f7f79824 */ /* 0x000fe200078e0a00 */
[C---:B------:R-:W-:Y:S01]  /*130d0*/  ISETP.GT.U32.AND P1, PT, R0.reuse, R246, PT ;  /* 0x000000f60000720c */ /* 0x040fe20003f24070 */
[----:B------:R-:W-:Y:S02]  /*130e0*/  IMAD.MOV R4, RZ, RZ, -R4 ;  /* 0x000000ffff047224 */ /* 0x000fe400078e0a04 */
[----:B------:R-:W-:Y:S01]  /*130f0*/  IMAD.MOV R7, RZ, RZ, -R17 ;  /* 0x000000ffff077224 */ /* 0x000fe200078e0a11 */
[----:B------:R-:W-:Y:S01]  /*13100*/  IABS R17, R21 ;  /* 0x0000001500117213 */ /* 0x000fe20000000000 */
[C---:B------:R-:W-:Y:S02]  /*13110*/  IMAD R248, R0.reuse, R4, R248 ;  /* 0x0000000400f87224 */ /* 0x040fe400078e02f8 */
[C---:B------:R-:W-:Y:S02]  /*13120*/  IMAD R249, R0.reuse, R7, R249 ;  /* 0x0000000700f97224 */ /* 0x040fe400078e02f9 */
[----:B------:R-:W-:Y:S01]  /*13130*/  IMAD.MOV R4, RZ, RZ, -R14 ;  /* 0x000000ffff047224 */ /* 0x000fe200078e0a0e */
[C---:B------:R-:W-:Y:S01]  /*13140*/  ISETP.GT.U32.AND P4, PT, R0.reuse, R248, PT ;  /* 0x000000f80000720c */ /* 0x040fe20003f84070 */
[----:B------:R-:W-:Y:S01]  /*13150*/  @!P6 IMAD.MOV R244, RZ, RZ, -R244 ;  /* 0x000000fffff4e224 */ /* 0x000fe200078e0af4 */
[----:B------:R-:W-:Y:S01]  /*13160*/  ISETP.GT.U32.AND P6, PT, R0, R247, PT ;  /* 0x000000f70000720c */ /* 0x000fe20003fc4070 */
[----:B------:R-:W-:Y:S01]  /*13170*/  @!P1 IMAD.IADD R246, R246, 0x1, -R0 ;  /* 0x00000001f6f69824 */ /* 0x000fe200078e0a00 */
[C---:B------:R-:W-:Y:S01]  /*13180*/  ISETP.GT.U32.AND P1, PT, R0.reuse, R249, PT ;  /* 0x000000f90000720c */ /* 0x040fe20003f24070 */
[----:B------:R-:W-:-:S02]  /*13190*/  IMAD R250, R0, R4, R250 ;  /* 0x0000000400fa7224 */ /* 0x000fc400078e02fa */
[----:B------:R-:W-:-:S04]  /*131a0*/  IMAD.HI.U32 R4, R2, R251, RZ ;  /* 0x000000fb02047227 */ /* 0x000fc800078e00ff */
[----:B------:R-:W-:Y:S02]  /*131b0*/  IMAD.MOV R4, RZ, RZ, -R4 ;  /* 0x000000ffff047224 */ /* 0x000fe400078e0a04 */
[--C-:B------:R-:W-:Y:S02]  /*131c0*/  @!P4 IMAD.IADD R248, R248, 0x1, -R0.reuse ;  /* 0x00000001f8f8c824 */ /* 0x100fe400078e0a00 */
[C---:B------:R-:W-:Y:S02]  /*131d0*/  IMAD R251, R0.reuse, R4, R251 ;  /* 0x0000000400fb7224 */ /* 0x040fe400078e02fb */
[--C-:B------:R-:W-:Y:S01]  /*131e0*/  @!P1 IMAD.IADD R249, R249, 0x1, -R0.reuse ;  /* 0x00000001f9f99824 */ /* 0x100fe200078e0a00 */
[C---:B------:R-:W-:Y:S01]  /*131f0*/  ISETP.GT.U32.AND P4, PT, R0.reuse, R248, PT ;  /* 0x000000f80000720c */ /* 0x040fe20003f84070 */
[--C-:B------:R-:W-:Y:S01]  /*13200*/  @!P2 IMAD.IADD R245, R245, 0x1, -R0.reuse ;  /* 0x00000001f5f5a824 */ /* 0x100fe200078e0a00 */
[----:B------:R-:W-:Y:S01]  /*13210*/  ISETP.GT.U32.AND P1, PT, R0, R251, PT ;  /* 0x000000fb0000720c */ /* 0x000fe20003f24070 */
[----:B------:R-:W-:Y:S01]  /*13220*/  @!P6 IMAD.IADD R247, R247, 0x1, -R0 ;  /* 0x00000001f7f7e824 */ /* 0x000fe200078e0a00 */
[----:B------:R-:W-:Y:S01]  /*13230*/  ISETP.GE.AND P2, PT, R13, RZ, PT ;  /* 0x000000ff0d00720c */ /* 0x000fe20003f46270 */
[----:B------:R-:W-:Y:S01]  /*13240*/  IMAD.HI.U32 R7, R2, R252, RZ ;  /* 0x000000fc02077227 */ /* 0x000fe200078e00ff */
[----:B------:R-:W-:-:S03]  /*13250*/  ISETP.GT.U32.AND P6, PT, R0, R250, PT ;  /* 0x000000fa0000720c */ /* 0x000fc60003fc4070 */
[----:B------:R-:W-:-:S04]  /*13260*/  IMAD.HI.U32 R13, R2, R18, RZ ;  /* 0x00000012020d7227 */ /* 0x000fc800078e00ff */
[----:B------:R-:W-:Y:S02]  /*13270*/  IMAD.MOV R4, RZ, RZ, -R7 ;  /* 0x000000ffff047224 */ /* 0x000fe400078e0a07 */
[--C-:B------:R-:W-:Y:S01]  /*13280*/  @!P1 IMAD.IADD R251, R251, 0x1, -R0.reuse ;  /* 0x00000001fbfb9824 */ /* 0x100fe200078e0a00 */
[----:B------:R-:W-:Y:S01]  /*13290*/  ISETP.GT.U32.AND P1, PT, R0, R249, PT ;  /* 0x000000f90000720c */ /* 0x000fe20003f24070 */
[----:B------:R-:W-:Y:S02]  /*132a0*/  IMAD.MOV R7, RZ, RZ, -R13 ;  /* 0x000000ffff077224 */ /* 0x000fe400078e0a0d */
[----:B------:R-:W-:Y:S01]  /*132b0*/  @!P4 IMAD.IADD R248, R248, 0x1, -R0 ;  /* 0x00000001f8f8c824 */ /* 0x000fe200078e0a00 */
[----:B------:R-:W-:Y:S01]  /*132c0*/  ISETP.GE.AND P4, PT, R16, RZ, PT ;  /* 0x000000ff1000720c */ /* 0x000fe20003f86270 */
[C---:B------:R-:W-:Y:S01]  /*132d0*/  IMAD R252, R0.reuse, R4, R252 ;  /* 0x0000000400fc7224 */ /* 0x040fe200078e02fc */
[----:B------:R-:W-:Y:S01]  /*132e0*/  IABS R16, R19 ;  /* 0x0000001300107213 */ /* 0x000fe20000000000 */
[----:B------:R-:W-:-:S02]  /*132f0*/  IMAD R18, R0, R7, R18 ;  /* 0x0000000700127224 */ /* 0x000fc400078e0212 */
[----:B------:R-:W-:Y:S01]  /*13300*/  @!P6 IMAD.IADD R250, R250, 0x1, -R0 ;  /* 0x00000001fafae824 */ /* 0x000fe200078e0a00 */
[----:B------:R-:W-:Y:S01]  /*13310*/  ISETP.GT.U32.AND P6, PT, R0, R252, PT ;  /* 0x000000fc0000720c */ /* 0x000fe20003fc4070 */
[----:B------:R-:W-:-:S04]  /*13320*/  IMAD.HI.U32 R4, R2, R16, RZ ;  /* 0x0000001002047227 */ /* 0x000fc800078e00ff */
[----:B------:R-:W-:Y:S01]  /*13330*/  @!P1 IMAD.IADD R249, R249, 0x1, -R0 ;  /* 0x00000001f9f99824 */ /* 0x000fe200078e0a00 */
[----:B------:R-:W-:Y:S01]  /*13340*/  ISETP.GT.U32.AND P1, PT, R0, R18, PT ;  /* 0x000000120000720c */ /* 0x000fe20003f24070 */
[----:B------:R-:W-:Y:S02]  /*13350*/  IMAD.MOV R4, RZ, RZ, -R4 ;  /* 0x000000ffff047224 */ /* 0x000fe400078e0a04 */
[----:B------:R-:W-:Y:S01]  /*13360*/  @!P3 IMAD.MOV R243, RZ, RZ, -R243 ;  /* 0x000000fffff3b224 */ /* 0x000fe200078e0af3 */
[----:B------:R-:W-:Y:S01]  /*13370*/  ISETP.GE.AND P3, PT, R15, RZ, PT ;  /* 0x000000ff0f00720c */ /* 0x000fe20003f66270 */
[----:B------:R-:W-:Y:S01]  /*13380*/  IMAD.HI.U32 R14, R2, R17, RZ ;  /* 0x00000011020e7227 */ /* 0x000fe200078e00ff */
[----:B------:R-:W-:-:S03]  /*13390*/  IABS R15, R152 ;  /* 0x00000098000f7213 */ /* 0x000fc60000000000 */
[----:B------:R-:W-:Y:S02]  /*133a0*/  VIADD R6, R6, 0xe ;  /* 0x0000000e06067836 */ /* 0x000fe40000000000 */
[----:B------:R-:W-:Y:S02]  /*133b0*/  IMAD R16, R0, R4, R16 ;  /* 0x0000000400107224 */ /* 0x000fe400078e0210 */
[----:B------:R-:W-:Y:S01]  /*133c0*/  IMAD.MOV R13, RZ, RZ, -R14 ;  /* 0x000000ffff0d7224 */ /* 0x000fe200078e0a0e */
[----:B------:R-:W-:Y:S01]  /*133d0*/  IABS R14, R6 ;  /* 0x00000006000e7213 */ /* 0x000fe20000000000 */
[--C-:B------:R-:W-:Y:S01]  /*133e0*/  @!P6 IMAD.IADD R252, R252, 0x1, -R0.reuse ;  /* 0x00000001fcfce824 */ /* 0x100fe200078e0a00 */
[----:B------:R-:W-:Y:S01]  /*133f0*/  ISETP.GE.AND P6, PT, R6, RZ, PT ;  /* 0x000000ff0600720c */ /* 0x000fe20003fc6270 */
[----:B------:R-:W-:Y:S01]  /*13400*/  @!P1 IMAD.IADD R18, R18, 0x1, -R0 ;  /* 0x0000000112129824 */ /* 0x000fe200078e0a00 */
[----:B------:R-:W-:Y:S01]  /*13410*/  ISETP.GT.U32.AND P1, PT, R0, R16, PT ;  /* 0x000000100000720c */ /* 0x000fe20003f24070 */
[----:B------:R-:W-:-:S04]  /*13420*/  IMAD.HI.U32 R6, R2, R15, RZ ;  /* 0x0000000f02067227 */ /* 0x000fc800078e00ff */
[----:B------:R-:W-:Y:S02]  /*13430*/  IMAD.MOV R4, RZ, RZ, -R6 ;  /* 0x000000ffff047224 */ /* 0x000fe400078e0a06 */
[----:B------:R-:W-:Y:S01]  /*13440*/  @!P3 IMAD.MOV R246, RZ, RZ, -R246 ;  /* 0x000000fffff6b224 */ /* 0x000fe200078e0af6 */
[C---:B------:R-:W-:Y:S01]  /*13450*/  ISETP.GT.U32.AND P3, PT, R0.reuse, R250, PT ;  /* 0x000000fa0000720c */ /* 0x040fe20003f64070 */
[----:B------:R-:W-:Y:S02]  /*13460*/  IMAD R15, R0, R4, R15 ;  /* 0x00000004000f7224 */ /* 0x000fe400078e020f */
[----:B------:R-:W-:-:S04]  /*13470*/  IMAD.HI.U32 R7, R2, R14, RZ ;  /* 0x0000000e02077227 */ /* 0x000fc800078e00ff */
[--C-:B------:R-:W-:Y:S01]  /*13480*/  @!P1 IMAD.IADD R16, R16, 0x1, -R0.reuse ;  /* 0x0000000110109824 */ /* 0x100fe200078e0a00 */
[C---:B------:R-:W-:Y:S01]  /*13490*/  ISETP.GT.U32.AND P1, PT, R0.reuse, R15, PT ;  /* 0x0000000f0000720c */ /* 0x040fe20003f24070 */
[C---:B------:R-:W-:Y:S01]  /*134a0*/  IMAD R17, R0.reuse, R13, R17 ;  /* 0x0000000d00117224 */ /* 0x040fe200078e0211 */
[----:B------:R-:W-:Y:S01]  /*134b0*/  IABS R13, R12 ;  /* 0x0000000c000d7213 */ /* 0x000fe20000000000 */
[----:B------:R-:W-:Y:S01]  /*134c0*/  @!P2 IMAD.MOV R247, RZ, RZ, -R247 ;  /* 0x000000fffff7a224 */ /* 0x000fe200078e0af7 */
[C---:B------:R-:W-:Y:S01]  /*134d0*/  ISETP.GT.U32.AND P2, PT, R0.reuse, R252, PT ;  /* 0x000000fc0000720c */ /* 0x040fe20003f44070 */
[----:B------:R-:W-:Y:S01]  /*134e0*/  IMAD.MOV R6, RZ, RZ, -R7 ;  /* 0x000000ffff067224 */ /* 0x000fe200078e0a07 */
[----:B------:R-:W-:Y:S01]  /*134f0*/  IABS R7, R11 ;  /* 0x0000000b00077213 */ /* 0x000fe20000000000 */
[----:B------:R-:W-:Y:S01]  /*13500*/  @!P5 IMAD.MOV R245, RZ, RZ, -R245 ;  /* 0x000000fffff5d224 */ /* 0x000fe200078e0af5 */
[----:B------:R-:W-:Y:S01]  /*13510*/  ISETP.GT.U32.AND P5, PT, R0, R251, PT ;  /* 0x000000fb0000720c */ /* 0x000fe20003fa4070 */
[----:B------:R-:W-:Y:S01]  /*13520*/  @!P3 IMAD.IADD R250, R250, 0x1, -R0 ;  /* 0x00000001fafab824 */ /* 0x000fe200078e0a00 */
[C---:B------:R-:W-:Y:S01]  /*13530*/  ISETP.GT.U32.AND P3, PT, R0.reuse, R17, PT ;  /* 0x000000110000720c */ /* 0x040fe20003f64070 */
[----:B------:R-:W-:-:S02]  /*13540*/  IMAD R14, R0, R6, R14 ;  /* 0x00000006000e7224 */ /* 0x000fc400078e020e */
[----:B------:R-:W-:Y:S02]  /*13550*/  @!P1 IMAD.IADD R15, R15, 0x1, -R0 ;  /* 0x000000010f0f9824 */ /* 0x000fe400078e0a00 */
[----:B------:R-:W-:Y:S01]  /*13560*/  IMAD.HI.U32 R4, R2, R13, RZ ;  /* 0x0000000d02047227 */ /* 0x000fe200078e00ff */
[----:B------:R-:W-:-:S03]  /*13570*/  ISETP.GT.U32.AND P1, PT, R0, R14, PT ;  /* 0x0000000e0000720c */ /* 0x000fc60003f24070 */
[--C-:B------:R-:W-:Y:S01]  /*13580*/  @!P2 IMAD.IADD R252, R252, 0x1, -R0.reuse ;  /* 0x00000001fcfca824 */ /* 0x100fe200078e0a00 */
[----:B------:R-:W-:Y:S01]  /*13590*/  ISETP.GE.AND P2, PT, R8, RZ, PT ;  /* 0x000000ff0800720c */ /* 0x000fe20003f46270 */
[--C-:B------:R-:W-:Y:S01]  /*135a0*/  @!P5 IMAD.IADD R251, R251, 0x1, -R0.reuse ;  /* 0x00000001fbfbd824 */ /* 0x100fe200078e0a00 */
[----:B------:R-:W-:Y:S01]  /*135b0*/  LOP3.LUT R8, R3, 0x6, RZ, 0xfc, !PT ;  /* 0x0000000603087812 */ /* 0x000fe200078efcff */
[----:B------:R-:W-:Y:S01]  /*135c0*/  @!P3 IMAD.IADD R17, R17, 0x1, -R0 ;  /* 0x000000011111b824 */ /* 0x000fe200078e0a00 */
[----:B------:R-:W-:Y:S01]  /*135d0*/  ISETP.GE.AND P5, PT, R9, RZ, PT ;  /* 0x000000ff0900720c */ /* 0x000fe20003fa6270 */
[----:B------:R-:W-:Y:S01]  /*135e0*/  IMAD.MOV R20, RZ, RZ, -R4 ;  /* 0x000000ffff147224 */ /* 0x000fe200078e0a04 */
[----:B------:R-:W-:Y:S02]  /*135f0*/  ISETP.GE.AND P3, PT, R5, RZ, PT ;  /* 0x000000ff0500720c */ /* 0x000fe40003f66270 */
[----:B------:R-:W-:Y:S01]  /*13600*/  LOP3.LUT R9, R3, 0x8, RZ, 0xfc, !PT ;  /* 0x0000000803097812 */ /* 0x000fe200078efcff */
[----:B------:R-:W-:Y:S01]  /*13610*/  @!P1 IMAD.IADD R14, R14, 0x1, -R0 ;  /* 0x000000010e0e9824 */ /* 0x000fe200078e0a00 */
[----:B------:R-:W-:Y:S01]  /*13620*/  IABS R5, R8 ;  /* 0x0000000800057213 */ /* 0x000fe20000000000 */
[----:B------:R-:W-:Y:S01]  /*13630*/  @!P0 IMAD.MOV R249, RZ, RZ, -R249 ;  /* 0x000000fffff98224 */ /* 0x000fe200078e0af9 */
[----:B------:R-:W-:Y:S01]  /*13640*/  IABS R6, R9 ;  /* 0x0000000900067213 */ /* 0x000fe20000000000 */
[C---:B------:R-:W-:Y:S01]  /*13650*/  IMAD R13, R0.reuse, R20, R13 ;  /* 0x00000014000d7224 */ /* 0x040fe200078e020d */
[----:B------:R-:W-:Y:S01]  /*13660*/  ISETP.GT.U32.AND P1, PT, R0, R18, PT ;  /* 0x000000120000720c */ /* 0x000fe20003f24070 */
[----:B------:R-:W-:-:S02]  /*13670*/  IMAD.MOV.U32 R4, RZ, RZ, R5 ;  /* 0x000000ffff047224 */ /* 0x000fc400078e0005 */
[----:B------:R-:W-:Y:S01]  /*13680*/  IMAD.HI.U32 R5, R2, R7, RZ ;  /* 0x0000000702057227 */ /* 0x000fe200078e00ff */
[----:B------:R-:W-:-:S03]  /*13690*/  ISETP.GT.U32.AND P0, PT, R0, R17, PT ;  /* 0x000000110000720c */ /* 0x000fc60003f04070 */
[----:B------:R-:W-:-:S04]  /*136a0*/  IMAD.HI.U32 R24, R2, R6, RZ ;  /* 0x0000000602187227 */ /* 0x000fc800078e00ff */
[----:B------:R-:W-:Y:S01]  /*136b0*/  IMAD.MOV R20, RZ, RZ, -R5 ;  /* 0x000000ffff147224 */ /* 0x000fe200078e0a05 */
[----:B------:R-:W-:Y:S01]  /*136c0*/  LOP3.LUT R5, R3, 0x2, RZ, 0xfc, !PT ;  /* 0x0000000203057812 */ /* 0x000fe200078efcff */
[----:B------:R-:W-:-:S04]  /*136d0*/  IMAD.HI.U32 R23, R2, R4, RZ ;  /* 0x0000000402177227 */ /* 0x000fc800078e00ff */
[----:B------:R-:W-:Y:S02]  /*136e0*/  IMAD.MOV.U32 R3, RZ, RZ, R25 ;  /* 0x000000ffff037224 */ /* 0x000fe400078e0019 */
[----:B------:R-:W-:Y:S02]  /*136f0*/  IMAD.MOV R25, RZ, RZ, -R24 ;  /* 0x000000ffff197224 */ /* 0x000fe400078e0a18 */
[C---:B------:R-:W-:Y:S01]  /*13700*/  IMAD R7, R0.reuse, R20, R7 ;  /* 0x0000001400077224 */ /* 0x040fe200078e0207 */
[----:B------:R-:W-:Y:S01]  /*13710*/  IABS R20, R5 ;  /* 0x0000000500147213 */ /* 0x000fe20000000000 */
[----:B------:R-:W-:Y:S01]  /*13720*/  @!P2 IMAD.MOV R251, RZ, RZ, -R251 ;  /* 0x000000fffffba224 */ /* 0x000fe200078e0afb */
[C---:B------:R-:W-:Y:S01]  /*13730*/  ISETP.GT.U32.AND P2, PT, R0.reuse, R15, PT ;  /* 0x0000000f0000720c */ /* 0x040fe20003f44070 */
[----:B------:R-:W-:Y:S02]  /*13740*/  IMAD.MOV R24, RZ, RZ, -R23 ;  /* 0x000000ffff187224 */ /* 0x000fe400078e0a17 */
[----:B------:R-:W-:Y:S01]  /*13750*/  @!P4 IMAD.MOV R248, RZ, RZ, -R248 ;  /* 0x000000fffff8c224 */ /* 0x000fe200078e0af8 */
[----:B------:R-:W-:Y:S01]  /*13760*/  ISETP.GT.U32.AND P4, PT, R0, R16, PT ;  /* 0x000000100000720c */ /* 0x000fe20003f84070 */
[----:B------:R-:W-:-:S04]  /*13770*/  IMAD.HI.U32 R23, R2, R3, RZ ;  /* 0x0000000302177227 */ /* 0x000fc800078e00ff */
[C---:B------:R-:W-:Y:S02]  /*13780*/  IMAD R6, R0.reuse, R25, R6 ;  /* 0x0000001900067224 */ /* 0x040fe400078e0206 */
[----:B------:R-:W-:Y:S01]  /*13790*/  @!P3 IMAD.MOV R252, RZ, RZ, -R252 ;  /* 0x000000fffffcb224 */ /* 0x000fe200078e0afc */
[----:B------:R-:W-:Y:S01]  /*137a0*/  ISETP.GT.U32.AND P3, PT, R0, R13, PT ;  /* 0x0000000d0000720c */ /* 0x000fe20003f64070 */
[----:B------:R-:W-:Y:S01]  /*137b0*/  @!P1 IMAD.IADD R18, R18, 0x1, -R0 ;  /* 0x0000000112129824 */ /* 0x000fe200078e0a00 */
[C---:B------:R-:W-:Y:S01]  /*137c0*/  ISETP.GT.U32.AND P1, PT, R0.reuse, R7, PT ;  /* 0x000000070000720c */ /* 0x040fe20003f24070 */
[----:B------:R-:W-:Y:S01]  /*137d0*/  @!P5 IMAD.MOV R250, RZ, RZ, -R250 ;  /* 0x000000fffffad224 */ /* 0x000fe200078e0afa */
[C---:B------:R-:W-:Y:S01]  /*137e0*/  ISETP.GT.U32.AND P5, PT, R0.reuse, R14, PT ;  /* 0x0000000e0000720c */ /* 0x040fe20003fa4070 */
[----:B------:R-:W-:Y:S01]  /*137f0*/  IMAD.MOV R23, RZ, RZ, -R23 ;  /* 0x000000ffff177224 */ /* 0x000fe200078e0a17 */
[----:B------:R-:W2:Y:S01]  /*13800*/  LDL.LU R25, [R1+0x523c] ;  /* 0x00523c0001197983 */ /* 0x000ea20000300800 */
[----:B------:R-:W-:Y:S01]  /*13810*/  @!P0 IMAD.IADD R17, R17, 0x1, -R0 ;  /* 0x0000000111118824 */ /* 0x000fe200078e0a00 */
[C---:B------:R-:W-:Y:S01]  /*13820*/  ISETP.GT.U32.AND P0, PT, R0.reuse, R6, PT ;  /* 0x000000060000720c */ /* 0x040fe20003f04070 */
[----:B------:R-:W-:-:S02]  /*13830*/  IMAD R3, R0, R23, R3 ;  /* 0x0000001700037224 */ /* 0x000fc400078e0203 */
[C---:B------:R-:W-:Y:S02]  /*13840*/  IMAD R4, R0.reuse, R24, R4 ;  /* 0x0000001800047224 */ /* 0x040fe400078e0204 */
[--C-:B------:R-:W-:Y:S01]  /*13850*/  @!P2 IMAD.IADD R15, R15, 0x1, -R0.reuse ;  /* 0x000000010f0fa824 */ /* 0x100fe200078e0a00 */
[----:B------:R-:W-:Y:S01]  /*13860*/  ISETP.GT.U32.AND P2, PT, R0, R3, PT ;  /* 0x000000030000720c */ /* 0x000fe20003f44070 */
[--C-:B------:R-:W-:Y:S01]  /*13870*/  @!P4 IMAD.IADD R16, R16, 0x1, -R0.reuse ;  /* 0x000000011010c824 */ /* 0x100fe200078e0a00 */
[----:B------:R-:W-:Y:S01]  /*13880*/  ISETP.GT.U32.AND P4, PT, R0, R4, PT ;  /* 0x000000040000720c */ /* 0x000fe20003f84070 */
[--C-:B------:R-:W-:Y:S01]  /*13890*/  @!P3 IMAD.IADD R13, R13, 0x1, -R0.reuse ;  /* 0x000000010d0db824 */ /* 0x100fe200078e0a00 */
[----:B------:R-:W-:Y:S01]  /*138a0*/  ISETP.GE.AND P3, PT, R21, RZ, PT ;  /* 0x000000ff1500720c */ /* 0x000fe20003f66270 */
[--C-:B------:R-:W-:Y:S01]  /*138b0*/  @!P1 IMAD.IADD R7, R7, 0x1, -R0.reuse ;  /* 0x0000000107079824 */ /* 0x100fe200078e0a00 */
[----:B------:R-:W-:Y:S01]  /*138c0*/  ISETP.GE.AND P1, PT, R19, RZ, PT ;  /* 0x000000ff1300720c */ /* 0x000fe20003f26270 */
[--C-:B------:R-:W-:Y:S01]  /*138d0*/  @!P5 IMAD.IADD R14, R14, 0x1, -R0.reuse ;  /* 0x000000010e0ed824 */ /* 0x100fe200078e0a00 */
[----:B------:R-:W-:Y:S01]  /*138e0*/  ISETP.GE.AND P5, PT, R22, RZ, PT ;  /* 0x000000ff1600720c */ /* 0x000fe20003fa6270 */
[--C-:B------:R-:W-:Y:S01]  /*138f0*/  @!P0 IMAD.IADD R6, R6, 0x1, -R0.reuse ;  /* 0x0000000106068824 */ /* 0x100fe200078e0a00 */
[----:B------:R-:W-:Y:S01]  /*13900*/  ISETP.GE.AND P0, PT, R152, RZ, PT ;  /* 0x000000ff9800720c */ /* 0x000fe20003f06270 */
[----:B------:R-:W-:Y:S01]  /*13910*/  IMAD.HI.U32 R2, R2, R20, RZ ;  /* 0x0000001402027227 */ /* 0x000fe200078e00ff */
[----:B------:R-:W3:Y:S03]  /*13920*/  LDL.LU R24, [R1+0x5238] ;  /* 0x0052380001187983 */ /* 0x000ee60000300800 */
[--C-:B------:R-:W-:Y:S01]  /*13930*/  @!P2 IMAD.IADD R3, R3, 0x1, -R0.reuse ;  /* 0x000000010303a824 */ /* 0x100fe200078e0a00 */
[----:B------:R-:W-:Y:S01]  /*13940*/  ISETP.GT.U32.AND P2, PT, R0, R13, PT ;  /* 0x0000000d0000720c */ /* 0x000fe20003f44070 */
[----:B------:R-:W-:Y:S01]  /*13950*/  @!P4 IMAD.IADD R4, R4, 0x1, -R0 ;  /* 0x000000010404c824 */ /* 0x000fe200078e0a00 */
[----:B------:R-:W4:Y:S01]  /*13960*/  LDL.LU R23, [R1+0x5234] ;  /* 0x0052340001177983 */ /* 0x000f220000300800 */
[----:B------:R-:W-:Y:S01]  /*13970*/  @!P3 IMAD.MOV R17, RZ, RZ, -R17 ;  /* 0x000000ffff11b224 */ /* 0x000fe200078e0a11 */
[C---:B------:R-:W-:Y:S01]  /*13980*/  ISETP.GT.U32.AND P3, PT, R0.reuse, R7, PT ;  /* 0x000000070000720c */ /* 0x040fe20003f64070 */
[----:B------:R-:W-:Y:S01]  /*13990*/  @!P1 IMAD.MOV R16, RZ, RZ, -R16 ;  /* 0x000000ffff109224 */ /* 0x000fe200078e0a10 */
[C---:B------:R-:W-:Y:S01]  /*139a0*/  ISETP.GT.U32.AND P1, PT, R0.reuse, R6, PT ;  /* 0x000000060000720c */ /* 0x040fe20003f24070 */
[----:B------:R-:W-:Y:S01]  /*139b0*/  @!P5 IMAD.MOV R18, RZ, RZ, -R18 ;  /* 0x000000ffff12d224 */ /* 0x000fe200078e0a12 */
[C---:B------:R-:W-:Y:S01]  /*139c0*/  ISETP.GT.U32.AND P5, PT, R0.reuse, R4, PT ;  /* 0x000000040000720c */ /* 0x040fe20003fa4070 */
[----:B------:R-:W-:Y:S01]  /*139d0*/  @!P0 IMAD.MOV R15, RZ, RZ, -R15 ;  /* 0x000000ffff0f8224 */ /* 0x000fe200078e0a0f */
[----:B------:R-:W-:Y:S01]  /*139e0*/  ISETP.GT.U32.AND P0, PT, R0, R3, PT ;  /* 0x000000030000720c */ /* 0x000fe20003f04070 */
[----:B------:R-:W-:Y:S01]  /*139f0*/  IMAD.MOV R2, RZ, RZ, -R2 ;  /* 0x000000ffff027224 */ /* 0x000fe200078e0a02 */
[----:B------:R-:W2:Y:S01]  /*13a00*/  LDL.LU R22, [R1+0x5230] ;  /* 0x0052300001167983 */ /* 0x000ea20000300800 */
[----:B------:R-:W-:-:S02]  /*13a10*/  @!P2 IMAD.IADD R13, R13, 0x1, -R0 ;  /* 0x000000010d0da824 */ /* 0x000fc400078e0a00 */
[----:B------:R-:W-:Y:S01]  /*13a20*/  IMAD R2, R0, R2, R20 ;  /* 0x0000000200027224 */ /* 0x000fe200078e0214 */
[----:B------:R-:W3:Y:S01]  /*13a30*/  LDL.LU R21, [R1+0x522c] ;  /* 0x00522c0001157983 */ /* 0x000ee20000300800 */
[----:B------:R-:W-:Y:S01]  /*13a40*/  @!P6 IMAD.MOV R14, RZ, RZ, -R14 ;  /* 0x000000ffff0ee224 */ /* 0x000fe200078e0a0e */
[----:B------:R-:W-:Y:S02]  /*13a50*/  ISETP.GE.AND P2, PT, R11, RZ, PT ;  /* 0x000000ff0b00720c */ /* 0x000fe40003f46270 */
[----:B------:R-:W4:Y:S01]  /*13a60*/  LDL.LU R20, [R1+0x5228] ;  /* 0x0052280001147983 */ /* 0x000f220000300800 */
[----:B------:R-:W-:Y:S01]  /*13a70*/  ISETP.GE.AND P6, PT, R12, RZ, PT ;  /* 0x000000ff0c00720c */ /* 0x000fe20003fc6270 */
[--C-:B------:R-:W-:Y:S02]  /*13a80*/  @!P3 IMAD.IADD R7, R7, 0x1, -R0.reuse ;  /* 0x000000010707b824 */ /* 0x100fe400078e0a00 */
[----:B------:R-:W2:Y:S01]  /*13a90*/  LDL.LU R19, [R1+0x5224] ;  /* 0x0052240001137983 */ /* 0x000ea20000300800 */
[----:B------:R-:W-:Y:S01]  /*13aa0*/  ISETP.GE.AND P3, PT, R9, RZ, PT ;  /* 0x000000ff0900720c */ /* 0x000fe20003f66270 */
[--C-:B------:R-:W-:Y:S01]  /*13ab0*/  @!P1 IMAD.IADD R6, R6, 0x1, -R0.reuse ;  /* 0x0000000106069824 */ /* 0x100fe200078e0a00 */
[----:B------:R-:W-:Y:S01]  /*13ac0*/  ISETP.GE.AND P1, PT, R8, RZ, PT ;  /* 0x000000ff0800720c */ /* 0x000fe20003f26270 */
[----:B------:R-:W3:Y:S01]  /*13ad0*/  LDL.LU R11, [R1+0x2c] ;  /* 0x00002c00010b7983 */ /* 0x000ee20000300800 */
[----:B------:R-:W-:Y:S01]  /*13ae0*/  @!P5 IMAD.IADD R4, R4, 0x1, -R0 ;  /* 0x000000010404d824 */ /* 0x000fe200078e0a00 */
[----:B------:R-:W-:-:S02]  /*13af0*/  ISETP.GT.U32.AND P4, PT, R0, R2, PT ;  /* 0x000000020000720c */ /* 0x000fc40003f84070 */
[----:B------:R-:W4:Y:S01]  /*13b00*/  LDL.LU R12, [R1+0x28] ;  /* 0x00002800010c7983 */ /* 0x000f220000300800 */
[----:B------:R-:W-:Y:S01]  /*13b10*/  ISETP.GE.AND P5, PT, R10, RZ, PT ;  /* 0x000000ff0a00720c */ /* 0x000fe20003fa6270 */
[----:B------:R-:W-:Y:S02]  /*13b20*/  @!P0 IMAD.IADD R3, R3, 0x1, -R0 ;  /* 0x0000000103038824 */ /* 0x000fe400078e0a00 */
[----:B------:R-:W2:Y:S01]  /*13b30*/  LDL.LU R9, [R1+0x24] ;  /* 0x0000240001097983 */ /* 0x000ea20000300800 */
[----:B------:R-:W-:-:S03]  /*13b40*/  ISETP.GE.AND P0, PT, R5, RZ, PT ;  /* 0x000000ff0500720c */ /* 0x000fc60003f06270 */
[----:B------:R-:W2:Y:S03]  /*13b50*/  LDL.LU R8, [R1+0x20] ;  /* 0x0000200001087983 */ /* 0x000ea60000300800 */
[----:B------:R-:W-:Y:S01]  /*13b60*/  @!P4 IMAD.IADD R2, R2, 0x1, -R0 ;  /* 0x000000010202c824 */ /* 0x000fe200078e0a00 */
[----:B------:R-:W2:Y:S04]  /*13b70*/  LDL.LU R152, [R1+0x1c] ;  /* 0x00001c0001987983 */ /* 0x000ea80000300800 */
[----:B------:R-:W2:Y:S01]  /*13b80*/  LDL.LU R10, [R1+0x5220] ;  /* 0x00522000010a7983 */ /* 0x000ea20000300800 */
[----:B------:R-:W-:-:S03]  /*13b90*/  ISETP.GT.U32.AND P4, PT, R0, R2, PT ;  /* 0x000000020000720c */ /* 0x000fc60003f84070 */
[----:B------:R-:W3:Y:S10]  /*13ba0*/  LDL.LU R5, [R1+0x521c] ;  /* 0x00521c0001057983 */ /* 0x000ef40000300800 */
[----:B------:R-:W-:-:S02]  /*13bb0*/  @!P4 IMAD.IADD R2, R2, 0x1, -R0 ;  /* 0x000000010202c824 */ /* 0x000fc400078e0a00 */
[----:B------:R-:W0:Y:S01]  /*13bc0*/  S2R R0, SR_TID.X ;  /* 0x0000000000007919 */ /* 0x000e220000002100 */
[----:B------:R-:W-:Y:S01]  /*13bd0*/  @!P6 IMAD.MOV R13, RZ, RZ, -R13 ;  /* 0x000000ffff0de224 */ /* 0x000fe200078e0a0d */
[----:B0-----:R-:W-:-:S05]  /*13be0*/  LOP3.LUT R0, R0, 0x3f, RZ, 0xc0, !PT ;  /* 0x0000003f00007812 */ /* 0x001fca00078ec0ff */
[----:B------:R-:W-:-:S05]  /*13bf0*/  IMAD R0, R0, UR5, RZ ;  /* 0x0000000500007c24 */ /* 0x000fca000f8e02ff */
[----:B------:R0:W-:Y:S02]  /*13c00*/  STL [R1+0xf4], R0 ;  /* 0x0000f40001007387 */ /* 0x0001e40000100800 */
[----:B0-----:R-:W-:Y:S02]  /*13c10*/  IADD3 R0, P6, R0, UR6, RZ ;  /* 0x0000000600007c10 */ /* 0x001fe4000ffde0ff */
[----:B---3--:R-:W-:Y:S01]  /*13c20*/  ISETP.NE.AND P4, PT, R5, RZ, PT ;  /* 0x000000ff0500720c */ /* 0x008fe20003f85270 */
[----:B------:R-:W-:Y:S01]  /*13c30*/  @!P0 IMAD.MOV R2, RZ, RZ, -R2 ;  /* 0x000000ffff028224 */ /* 0x000fe200078e0a02 */
[----:B------:R-:W-:Y:S01]  /*13c40*/  LOP3.LUT R5, RZ, R5, RZ, 0x33, !PT ;  /* 0x00000005ff057212 */ /* 0x000fe200078e33ff */
[----:B------:R0:W-:Y:S01]  /*13c50*/  STL [R1+0x51f4], R0 ;  /* 0x0051f40001007387 */ /* 0x0001e20000100800 */
[----:B------:R-:W-:Y:S02]  /*13c60*/  ULDC UR6, c[0x0][0x240] ;  /* 0x0000900000067ab9 */ /* 0x000fe40000000800 */
[----:B------:R-:W-:-:S02]  /*13c70*/  SEL R11, R5, R11, !P4 ;  /* 0x0000000b050b7207 */ /* 0x000fc40006000000 */
[C---:B----4-:R-:W-:Y:S02]  /*13c80*/  SEL R12, R5.reuse, R12, !P4 ;  /* 0x0000000c050c7207 */ /* 0x050fe40006000000 */
[C---:B--2---:R-:W-:Y:S01]  /*13c90*/  SEL R9, R5.reuse, R9, !P4 ;  /* 0x0000000905097207 */ /* 0x044fe20006000000 */
[----:B0-----:R-:W2:Y:S01]  /*13ca0*/  LDL.LU R0, [R1+0x18] ;  /* 0x0000180001007983 */ /* 0x001ea20000300800 */
[----:B------:R-:W-:-:S03]  /*13cb0*/  SEL R8, R5, R8, !P4 ;  /* 0x0000000805087207 */ /* 0x000fc60006000000 */
[----:B------:R0:W-:Y:S01]  /*13cc0*/  STL [R1+0xf0], R11 ;  /* 0x0000f00b01007387 */ /* 0x0001e20000100800 */
[----:B------:R-:W-:-:S03]  /*13cd0*/  SEL R152, R5, R152, !P4 ;  /* 0x0000009805987207 */ /* 0x000fc60006000000 */
[----:B0-----:R-:W3:Y:S04]  /*13ce0*/  LDL.LU R11, [R1+0x5218] ;  /* 0x00521800010b7983 */ /* 0x001ee80000300800 */
[----:B------:R0:W-:Y:S04]  /*13cf0*/  STL [R1+0xec], R12 ;  /* 0x0000ec0c01007387 */ /* 0x0001e80000100800 */
[----:B0-----:R-:W4:Y:S04]  /*13d00*/  LDL.LU R12, [R1+0x5214] ;  /* 0x00521400010c7983 */ /* 0x001f280000300800 */
[----:B------:R0:W-:Y:S04]  /*13d10*/  STL [R1+0xe8], R9 ;  /* 0x0000e80901007387 */ /* 0x0001e80000100800 */
[----:B0-----:R-:W3:Y:S04]  /*13d20*/  LDL.LU R9, [R1+0x5210] ;  /* 0x0052100001097983 */ /* 0x001ee80000300800 */
[----:B------:R0:W-:Y:S04]  /*13d30*/  STL [R1+0xe4], R8 ;  /* 0x0000e40801007387 */ /* 0x0001e80000100800 */
[----:B0-----:R-:W4:Y:S04]  /*13d40*/  LDL.LU R8, [R1+0x520c] ;  /* 0x00520c0001087983 */ /* 0x001f280000300800 */
[----:B------:R0:W-:Y:S04]  /*13d50*/  STL [R1+0xe0], R152 ;  /* 0x0000e09801007387 */ /* 0x0001e80000100800 */
[----:B0-----:R-:W3:Y:S01]  /*13d60*/  LDL.LU R152, [R1+0x5208] ;  /* 0x0052080001987983 */ /* 0x001ee20000300800 */
[----:B--2---:R-:W-:-:S05]  /*13d70*/  SEL R0, R5, R0, !P4 ;  /* 0x0000000005007207 */ /* 0x004fca0006000000 */
[----:B------:R3:W-:Y:S02]  /*13d80*/  STL [R1+0xdc], R0 ;  /* 0x0000dc0001007387 */ /* 0x0007e40000100800 */
[C---:B---3--:R-:W-:Y:S02]  /*13d90*/  SEL R0, R5.reuse, R152, !P4 ;  /* 0x0000009805007207 */ /* 0x048fe40006000000 */
[C---:B----4-:R-:W-:Y:S02]  /*13da0*/  SEL R152, R5.reuse, R8, !P4 ;  /* 0x0000000805987207 */ /* 0x050fe40006000000 */
[C---:B------:R-:W-:Y:S01]  /*13db0*/  SEL R8, R5.reuse, R9, !P4 ;  /* 0x0000000905087207 */ /* 0x040fe20006000000 */
[----:B------:R0:W-:Y:S01]  /*13dc0*/  STL [R1+0xd8], R0 ;  /* 0x0000d80001007387 */ /* 0x0001e20000100800 */
[----:B------:R-:W-:-:S03]  /*13dd0*/  SEL R9, R5, R11, !P4 ;  /* 0x0000000b05097207 */ /* 0x000fc60006000000 */
[----:B------:R-:W-:Y:S01]  /*13de0*/  STL [R1+0xd4], R152 ;  /* 0x0000d49801007387 */ /* 0x000fe20000100800 */
[----:B0-----:R-:W-:-:S03]  /*13df0*/  SEL R0, R5, R12, !P4 ;  /* 0x0000000c05007207 */ /* 0x001fc60006000000 */
[----:B------:R0:W-:Y:S04]  /*13e00*/  STL [R1+0xd0], R8 ;  /* 0x0000d00801007387 */ /* 0x0001e80000100800 */
[----:B------:R1:W-:Y:S01]  /*13e10*/  STL [R1+0xcc], R0 ;  /* 0x0000cc0001007387 */ /* 0x0003e20000100800 */
[----:B0-----:R-:W-:-:S03]  /*13e20*/  SEL R8, R5, R10, !P4 ;  /* 0x0000000a05087207 */ /* 0x001fc60006000000 */
[----:B------:R0:W-:Y:S01]  /*13e30*/  STL [R1+0xc8], R9 ;  /* 0x0000c80901007387 */ /* 0x0001e20000100800 */
[----:B-1----:R-:W-:-:S03]  /*13e40*/  SEL R0, R5, R19, !P4 ;  /* 0x0000001305007207 */ /* 0x002fc60006000000 */
[----:B------:R1:W-:Y:S04]  /*13e50*/  STL [R1+0xc4], R8 ;  /* 0x0000c40801007387 */ /* 0x0003e80000100800 */
[----:B------:R2:W-:Y:S01]  /*13e60*/  STL [R1+0xc0], R0 ;  /* 0x0000c00001007387 */ /* 0x0005e20000100800 */
[C---:B0-----:R-:W-:Y:S02]  /*13e70*/  SEL R9, R5.reuse, R20, !P4 ;  /* 0x0000001405097207 */ /* 0x041fe40006000000 */
[----:B-1----:R-:W-:-:S03]  /*13e80*/  SEL R8, R5, R21, !P4 ;  /* 0x0000001505087207 */ /* 0x002fc60006000000 */
[----:B------:R0:W-:Y:S01]  /*13e90*/  STL [R1+0xbc], R9 ;  /* 0x0000bc0901007387 */ /* 0x0001e20000100800 */
[----:B--2---:R-:W-:-:S03]  /*13ea0*/  SEL R0, R5, R22, !P4 ;  /* 0x0000001605007207 */ /* 0x004fc60006000000 */
        /* <DEDUP_REMOVED lines=45> */
[C---:B-1----:R-:W-:Y:S02]  /*14180*/  SEL R8, R5.reuse, R70, !P4 ;  /* 0x0000004605087207 */ /* 0x042fe40006000000 */
[----:B--2---:R-:W-:-:S03]  /*14190*/  SEL R0, R5, R71, !P4 ;  /* 0x0000004705007207 */ /* 0x004fc60006000000 */
[----:B------:R0:W-:Y:S04]  /*141a0*/  STL [R1+0x5c], R8 ;  /* 0x00005c0801007387 */ /* 0x0001e80000100800 */
        /* <DEDUP_REMOVED lines=24> */
[----:B------:R1:W-:Y:S01]  /*14330*/  STL [R1+0x14], R0 ;  /* 0x0000140001007387 */ /* 0x0003e20000100800 */
[----:B------:R-:W-:-:S03]  /*14340*/  SEL R37, R5, R51, !P4 ;  /* 0x0000003305257207 */ /* 0x000fc60006000000 */
[----:B------:R-:W-:Y:S04]  /*14350*/  STL [R1+0x20], R9 ;  /* 0x0000200901007387 */ /* 0x000fe80000100800 */
[----:B------:R-:W2:Y:S01]  /*14360*/  LDL.LU R51, [R1+0xf4] ;  /* 0x0000f40001337983 */ /* 0x000ea20000300800 */
[C---:B0-----:R-:W-:Y:S02]  /*14370*/  SEL R8, R5.reuse, R85, !P4 ;  /* 0x0000005505087207 */ /* 0x041fe40006000000 */
[C---:B-1----:R-:W-:Y:S02]  /*14380*/  SEL R0, R5.reuse, R86, !P4 ;  /* 0x0000005605007207 */ /* 0x042fe40006000000 */
[C---:B------:R-:W-:Y:S01]  /*14390*/  SEL R38, R5.reuse, R50, !P4 ;  /* 0x0000003205267207 */ /* 0x040fe20006000000 */
[----:B------:R-:W-:Y:S01]  /*143a0*/  STL [R1+0x2c], R8 ;  /* 0x00002c0801007387 */ /* 0x000fe20000100800 */
[----:B------:R-:W-:-:S03]  /*143b0*/  SEL R39, R5, R49, !P4 ;  /* 0x0000003105277207 */ /* 0x000fc60006000000 */
[----:B------:R-:W3:Y:S01]  /*143c0*/  LDL.LU R50, [R1+0xf0] ;  /* 0x0000f00001327983 */ /* 0x000ee20000300800 */
[----:B------:R-:W-:-:S03]  /*143d0*/  SEL R40, R5, R48, !P4 ;  /* 0x0000003005287207 */ /* 0x000fc60006000000 */
[----:B------:R0:W-:Y:S01]  /*143e0*/  STL [R1+0x28], R0 ;  /* 0x0000280001007387 */ /* 0x0001e20000100800 */
[----:B------:R-:W-:-:S03]  /*143f0*/  SEL R41, R5, R47, !P4 ;  /* 0x0000002f05297207 */ /* 0x000fc60006000000 */
[----:B------:R-:W4:Y:S01]  /*14400*/  LDL.LU R49, [R1+0xec] ;  /* 0x0000ec0001317983 */ /* 0x000f220000300800 */
[----:B------:R-:W-:-:S03]  /*14410*/  SEL R42, R5, R46, !P4 ;  /* 0x0000002e052a7207 */ /* 0x000fc60006000000 */
[----:B------:R-:W4:Y:S01]  /*14420*/  LDL.LU R48, [R1+0xe8] ;  /* 0x0000e80001307983 */ /* 0x000f220000300800 */
[----:B------:R-:W-:-:S03]  /*14430*/  SEL R43, R5, R45, !P4 ;  /* 0x0000002d052b7207 */ /* 0x000fc60006000000 */
[----:B------:R-:W4:Y:S04]  /*14440*/  LDL.LU R47, [R1+0xe4] ;  /* 0x0000e400012f7983 */ /* 0x000f280000300800 */
[----:B------:R-:W4:Y:S04]  /*14450*/  LDL.LU R46, [R1+0xe0] ;  /* 0x0000e000012e7983 */ /* 0x000f280000300800 */
[----:B------:R-:W4:Y:S01]  /*14460*/  LDL.LU R45, [R1+0xdc] ;  /* 0x0000dc00012d7983 */ /* 0x000f220000300800 */
[C---:B0-----:R-:W-:Y:S02]  /*14470*/  SEL R0, R5.reuse, R87, !P4 ;  /* 0x0000005705007207 */ /* 0x041fe40006000000 */
[----:B------:R-:W-:-:S02]  /*14480*/  SEL R152, R5, R88, !P4 ;  /* 0x0000005805987207 */ /* 0x000fc40006000000 */
[C---:B------:R-:W-:Y:S02]  /*14490*/  SEL R8, R5.reuse, R89, !P4 ;  /* 0x0000005905087207 */ /* 0x040fe40006000000 */
[C---:B------:R-:W-:Y:S02]  /*144a0*/  SEL R12, R5.reuse, R93, !P4 ;  /* 0x0000005d050c7207 */ /* 0x040fe40006000000 */
[C---:B------:R-:W-:Y:S02]  /*144b0*/  SEL R9, R5.reuse, R90, !P4 ;  /* 0x0000005a05097207 */ /* 0x040fe40006000000 */
[C---:B------:R-:W-:Y:S01]  /*144c0*/  SEL R93, R5.reuse, R2, !P4 ;  /* 0x00000002055d7207 */ /* 0x040fe20006000000 */
[----:B------:R-:W-:Y:S04]  /*144d0*/  STL [R1+0x51f8], R0 ;  /* 0x0051f80001007387 */ /* 0x000fe80000100800 */
[----:B------:R-:W-:Y:S04]  /*144e0*/  STL [R1+0x51fc], R152 ;  /* 0x0051fc9801007387 */ /* 0x000fe80000100800 */
[----:B------:R-:W-:Y:S04]  /*144f0*/  STL [R1+0x5200], R8 ;  /* 0x0052000801007387 */ /* 0x000fe80000100800 */
[----:B------:R0:W-:Y:S01]  /*14500*/  STL [R1+0x5204], R9 ;  /* 0x0052040901007387 */ /* 0x0001e20000100800 */
[----:B------:R-:W-:-:S02]  /*14510*/  SEL R19, R5, R69, !P4 ;  /* 0x0000004505137207 */ /* 0x000fc40006000000 */
[C---:B------:R-:W-:Y:S02]  /*14520*/  SEL R20, R5.reuse, R68, !P4 ;  /* 0x0000004405147207 */ /* 0x040fe40006000000 */
[C---:B------:R-:W-:Y:S02]  /*14530*/  SEL R21, R5.reuse, R67, !P4 ;  /* 0x0000004305157207 */ /* 0x040fe40006000000 */
[C---:B------:R-:W-:Y:S02]  /*14540*/  SEL R22, R5.reuse, R66, !P4 ;  /* 0x0000004205167207 */ /* 0x040fe40006000000 */
[C---:B------:R-:W-:Y:S02]  /*14550*/  SEL R23, R5.reuse, R65, !P4 ;  /* 0x0000004105177207 */ /* 0x040fe40006000000 */
[C---:B------:R-:W-:Y:S02]  /*14560*/  SEL R24, R5.reuse, R64, !P4 ;  /* 0x0000004005187207 */ /* 0x040fe40006000000 */
        /* <DEDUP_REMOVED lines=11> */
[C---:B------:R-:W-:Y:S01]  /*14620*/  SEL R36, R5.reuse, R52, !P4 ;  /* 0x0000003405247207 */ /* 0x040fe20006000000 */
[----:B------:R-:W-:Y:S01]  /*14630*/  @!P2 IMAD.MOV R7, RZ, RZ, -R7 ;  /* 0x000000ffff07a224 */ /* 0x000fe200078e0a07 */
[C---:B------:R-:W-:Y:S01]  /*14640*/  SEL R79, R5.reuse, R18, !P4 ;  /* 0x00000012054f7207 */ /* 0x040fe20006000000 */
[----:B------:R-:W-:Y:S01]  /*14650*/  @!P3 IMAD.MOV R6, RZ, RZ, -R6 ;  /* 0x000000ffff06b224 */ /* 0x000fe200078e0a06 */
[C---:B------:R-:W-:Y:S01]  /*14660*/  SEL R81, R5.reuse, R17, !P4 ;  /* 0x0000001105517207 */ /* 0x040fe20006000000 */
[----:B------:R-:W-:Y:S01]  /*14670*/  @!P1 IMAD.MOV R4, RZ, RZ, -R4 ;  /* 0x000000ffff049224 */ /* 0x000fe200078e0a04 */
[C---:B------:R-:W-:Y:S01]  /*14680*/  SEL R82, R5.reuse, R16, !P4 ;  /* 0x0000001005527207 */ /* 0x040fe20006000000 */
[----:B------:R-:W-:Y:S01]  /*14690*/  @!P5 IMAD.MOV R3, RZ, RZ, -R3 ;  /* 0x000000ffff03d224 */ /* 0x000fe200078e0a03 */
        /* <DEDUP_REMOVED lines=77> */
[----:B------:R-:W-:Y:S02]  /*14b70*/  SEL R164, R5, R164, !P4 ;  /* 0x000000a405a47207 */ /* 0x000fe40006000000 */
[----:B--2---:R-:W-:-:S05]  /*14b80*/  LEA.HI.X.SX32 R2, R51, UR7, 0x1, P6 ;  /* 0x0000000733027c11 */ /* 0x004fca000b0f0eff */
[----:B------:R1:W-:Y:S04]  /*14b90*/  STL [R1+0x51f0], R2 ;  /* 0x0051f00201007387 */ /* 0x0003e80000100800 */
[----:B------:R-:W2:Y:S04]  /*14ba0*/  LDL.LU R75, [R1+0xd8] ;  /* 0x0000d800014b7983 */ /* 0x000ea80000300800 */
        /* <DEDUP_REMOVED lines=19> */
[----:B------:R-:W2:Y:S01]  /*14ce0*/  LDL.LU R55, [R1+0x88] ;  /* 0x0000880001377983 */ /* 0x000ea20000300800 */
[----:B---3--:R-:W-:-:S03]  /*14cf0*/  IMAD R86, R50, UR6, RZ ;  /* 0x0000000632567c24 */ /* 0x008fc6000f8e02ff */
[----:B------:R-:W3:Y:S01]  /*14d00*/  LDL.LU R54, [R1+0x84] ;  /* 0x0000840001367983 */ /* 0x000ee20000300800 */
[----:B----4-:R-:W-:-:S03]  /*14d10*/  IMAD R83, R49, UR6, RZ ;  /* 0x0000000631537c24 */ /* 0x010fc6000f8e02ff */
[----:B------:R-:W4:Y:S01]  /*14d20*/  LDL.LU R53, [R1+0x80] ;  /* 0x0000800001357983 */ /* 0x000f220000300800 */
[----:B------:R-:W-:-:S03]  /*14d30*/  IMAD R80, R48, UR6, RZ ;  /* 0x0000000630507c24 */ /* 0x000fc6000f8e02ff */
[----:B------:R-:W4:Y:S01]  /*14d40*/  LDL.LU R52, [R1+0x7c] ;  /* 0x00007c0001347983 */ /* 0x000f220000300800 */
[----:B------:R-:W-:-:S03]  /*14d50*/  IMAD R78, R47, UR6, RZ ;  /* 0x000000062f4e7c24 */ /* 0x000fc6000f8e02ff */
[----:B------:R-:W4:Y:S01]  /*14d60*/  LDL.LU R51, [R1+0x78] ;  /* 0x0000780001337983 */ /* 0x000f220000300800 */
[----:B------:R-:W-:-:S03]  /*14d70*/  IMAD R77, R46, UR6, RZ ;  /* 0x000000062e4d7c24 */ /* 0x000fc6000f8e02ff */
[----:B------:R-:W4:Y:S01]  /*14d80*/  LDL.LU R50, [R1+0x74] ;  /* 0x0000740001327983 */ /* 0x000f220000300800 */
[----:B------:R-:W-:-:S03]  /*14d90*/  IMAD R76, R45, UR6, RZ ;  /* 0x000000062d4c7c24 */ /* 0x000fc6000f8e02ff */
[----:B------:R-:W4:Y:S04]  /*14da0*/  LDL.LU R49, [R1+0x70] ;  /* 0x0000700001317983 */ /* 0x000f280000300800 */
[----:B------:R-:W4:Y:S04]  /*14db0*/  LDL.LU R48, [R1+0x6c] ;  /* 0x00006c0001307983 */ /* 0x000f280000300800 */
[----:B------:R-:W4:Y:S04]  /*14dc0*/  LDL.LU R47, [R1+0x68] ;  /* 0x00006800012f7983 */ /* 0x000f280000300800 */
[----:B------:R-:W4:Y:S04]  /*14dd0*/  LDL.LU R46, [R1+0x64] ;  /* 0x00006400012e7983 */ /* 0x000f280000300800 */
[----:B------:R-:W4:Y:S04]  /*14de0*/  LDL.LU R45, [R1+0x60] ;  /* 0x00006000012d7983 */ /* 0x000f280000300800 */
[----:B------:R-:W4:Y:S04]  /*14df0*/  LDL.LU R18, [R1+0x5c] ;  /* 0x00005c0001127983 */ /* 0x000f280000300800 */
[----:B------:R-:W4:Y:S04]  /*14e00*/  LDL.LU R17, [R1+0x58] ;  /* 0x0000580001117983 */ /* 0x000f280000300800 */
[----:B------:R-:W4:Y:S04]  /*14e10*/  LDL.LU R16, [R1+0x54] ;  /* 0x0000540001107983 */ /* 0x000f280000300800 */
[----:B------:R-:W4:Y:S01]  /*14e20*/  LDL.LU R15, [R1+0x50] ;  /* 0x00005000010f7983 */ /* 0x000f220000300800 */
[----:B------:R-:W-:-:S03]  /*14e30*/  SEL R165, R5, R165, !P4 ;  /* 0x000000a505a57207 */ /* 0x000fc60006000000 */
[----:B------:R-:W4:Y:S01]  /*14e40*/  LDL.LU R14, [R1+0x4c] ;  /* 0x00004c00010e7983 */ /* 0x000f220000300800 */
[----:B------:R-:W-:-:S03]  /*14e50*/  SEL R166, R5, R166, !P4 ;  /* 0x000000a605a67207 */ /* 0x000fc60006000000 */
[----:B------:R-:W4:Y:S01]  /*14e60*/  LDL.LU R13, [R1+0x48] ;  /* 0x00004800010d7983 */ /* 0x000f220000300800 */
[C---:B------:R-:W-:Y:S02]  /*14e70*/  SEL R167, R5.reuse, R167, !P4 ;  /* 0x000000a705a77207 */ /* 0x040fe40006000000 */
[C---:B------:R-:W-:Y:S01]  /*14e80*/  SEL R168, R5.reuse, R168, !P4 ;  /* 0x000000a805a87207 */ /* 0x040fe20006000000 */
[----:B------:R-:W4:Y:S01]  /*14e90*/  LDL.LU R7, [R1+0x44] ;  /* 0x0000440001077983 */ /* 0x000f220000300800 */
[C---:B------:R-:W-:Y:S02]  /*14ea0*/  SEL R169, R5.reuse, R169, !P4 ;  /* 0x000000a905a97207 */ /* 0x040fe40006000000 */
[C---:B------:R-:W-:Y:S01]  /*14eb0*/  SEL R170, R5.reuse, R170, !P4 ;  /* 0x000000aa05aa7207 */ /* 0x040fe20006000000 */
[----:B------:R-:W4:Y:S01]  /*14ec0*/  LDL.LU R6, [R1+0x40] ;  /* 0x0000400001067983 */ /* 0x000f220000300800 */
        /* <DEDUP_REMOVED lines=83> */
[----:B------:R-:W-:Y:S02]  /*15400*/  SEL R91, R5, R3, !P4 ;  /* 0x00000003055b7207 */ /* 0x000fe40006000000 */
[----:B------:R-:W4:Y:S04]  /*15410*/  LDL.LU R5, [R1+0x3c] ;  /* 0x00003c0001057983 */ /* 0x000f280000300800 */
[----:B------:R-:W4:Y:S04]  /*15420*/  LDL.LU R4, [R1+0x38] ;  /* 0x0000380001047983 */ /* 0x000f280000300800 */
[----:B------:R-:W4:Y:S04]  /*15430*/  LDL.LU R3, [R1+0x34] ;  /* 0x0000340001037983 */ /* 0x000f280000300800 */
[----:B------:R-:W4:Y:S04]  /*15440*/  LDL.LU R92, [R1+0x30] ;  /* 0x00003000015c7983 */ /* 0x000f280000300800 */
[----:B0-----:R-:W2:Y:S04]  /*15450*/  LDL.LU R9, [R1+0x8] ;  /* 0x0000080001097983 */ /* 0x001ea80000300800 */
[----:B------:R-:W3:Y:S04]  /*15460*/  LDL.LU R8, [R1+0x14] ;  /* 0x0000140001087983 */ /* 0x000ee80000300800 */
[----:B------:R-:W4:Y:S04]  /*15470*/  LDL.LU R152, [R1+0x20] ;  /* 0x0000200001987983 */ /* 0x000f280000300800 */
[----:B------:R-:W4:Y:S04]  /*15480*/  LDL.LU R0, [R1+0x2c] ;  /* 0x00002c0001007983 */ /* 0x000f280000300800 */
[----:B-1----:R-:W4:Y:S01]  /*15490*/  LDL.LU R2, [R1+0x28] ;  /* 0x0000280001027983 */ /* 0x002f220000300800 */
[----:B--2---:R-:W-:-:S02]  /*154a0*/  IMAD R9, R9, UR6, RZ ;  /* 0x0000000609097c24 */ /* 0x004fc4000f8e02ff */
[----:B---3--:R-:W-:-:S03]  /*154b0*/  IMAD R8, R8, UR6, RZ ;  /* 0x0000000608087c24 */ /* 0x008fc6000f8e02ff */
[----:B------:R0:W-:Y:S01]  /*154c0*/  STL [R1+0x8], R9 ;  /* 0x0000080901007387 */ /* 0x0001e20000100800 */
[----:B----4-:R-:W-:Y:S02]  /*154d0*/  IMAD R152, R152, UR6, RZ ;  /* 0x0000000698987c24 */ /* 0x010fe4000f8e02ff */
[----:B------:R-:W-:Y:S01]  /*154e0*/  IMAD R0, R0, UR6, RZ ;  /* 0x0000000600007c24 */ /* 0x000fe2000f8e02ff */
[----:B0-----:R-:W2:Y:S04]  /*154f0*/  LDL.LU R9, [R1+0x5204] ;  /* 0x0052040001097983 */ /* 0x001ea80000300800 */
[----:B------:R0:W-:Y:S04]  /*15500*/  STL [R1+0x14], R8 ;  /* 0x0000140801007387 */ /* 0x0001e80000100800 */
[----:B0-----:R-:W3:Y:S04]  /*15510*/  LDL.LU R8, [R1+0x5200] ;  /* 0x0052000001087983 */ /* 0x001ee80000300800 */
[----:B------:R0:W-:Y:S04]  /*15520*/  STL [R1+0x20], R152 ;  /* 0x0000209801007387 */ /* 0x0001e80000100800 */
[----:B0-----:R-:W4:Y:S04]  /*15530*/  LDL.LU R152, [R1+0x51fc] ;  /* 0x0051fc0001987983 */ /* 0x001f280000300800 */
[----:B------:R0:W-:Y:S04]  /*15540*/  STL [R1+0x2c], R0 ;  /* 0x00002c0001007387 */ /* 0x0001e80000100800 */
[----:B0-----:R-:W2:Y:S01]  /*15550*/  LDL.LU R0, [R1+0x51f8] ;  /* 0x0051f80001007983 */ /* 0x001ea20000300800 */
[----:B------:R-:W-:-:S05]  /*15560*/  IMAD R2, R2, UR6, RZ ;  /* 0x0000000602027c24 */ /* 0x000fca000f8e02ff */
[----:B------:R2:W-:Y:S02]  /*15570*/  STL [R1+0x28], R2 ;  /* 0x0000280201007387 */ /* 0x0005e40000100800 */
[----:B--2---:R-:W-:Y:S02]  /*15580*/  IMAD R2, R0, UR6, RZ ;  /* 0x0000000600027c24 */ /* 0x004fe4000f8e02ff */
[----:B------:R-:W2:Y:S04]  /*15590*/  LDL.LU R0, [R1+0x51f4] ;  /* 0x0051f40001007983 */ /* 0x000ea80000300800 */
[----:B------:R2:W-:Y:S01]  /*155a0*/  STL [R1+0x24], R2 ;  /* 0x0000240201007387 */ /* 0x0005e20000100800 */
[----:B------:R-:W-:Y:S01]  /*155b0*/  IMAD R75, R75, UR6, RZ ;  /* 0x000000064b4b7c24 */ /* 0x000fe2000f8e02ff */
[----:B--2---:R-:W-:-:S05]  /*155c0*/  IADD3 R2, P3, R86, R0, RZ ;  /* 0x0000000056027210 */ /* 0x004fca0007f7e0ff */
[----:B------:R0:W-:Y:S02]  /*155d0*/  STL [R1+0x2864], R2 ;  /* 0x0028640201007387 */ /* 0x0001e40000100800 */
[----:B0-----:R-:W-:-:S05]  /*155e0*/  IADD3 R2, P2, R83, R0, RZ ;  /* 0x0000000053027210 */ /* 0x001fca0007f5e0ff */
        /* <DEDUP_REMOVED lines=10> */
[----:B------:R0:W-:Y:S04]  /*15690*/  STL [R1+0x2894], R2 ;  /* 0x0028940201007387 */ /* 0x0001e80000100800 */
[----:B0-----:R-:W2:Y:S01]  /*156a0*/  LDL.LU R2, [R1+0x51f0] ;  /* 0x0051f00001027983 */ /* 0x001ea20000300800 */
[----:B------:R-:W-:Y:S02]  /*156b0*/  IMAD R74, R74, UR6, RZ ;  /* 0x000000064a4a7c24 */ /* 0x000fe4000f8e02ff */
[----:B------:R-:W-:Y:S02]  /*156c0*/  IMAD R73, R73, UR6, RZ ;  /* 0x0000000649497c24 */ /* 0x000fe4000f8e02ff */
[----:B------:R-:W-:Y:S02]  /*156d0*/  IMAD R72, R72, UR6, RZ ;  /* 0x0000000648487c24 */ /* 0x000fe4000f8e02ff */
[----:B------:R-:W-:-:S02]  /*156e0*/  IMAD R71, R71, UR6, RZ ;  /* 0x0000000647477c24 */ /* 0x000fc4000f8e02ff */
[----:B------:R-:W-:Y:S02]  /*156f0*/  IMAD R70, R70, UR6, RZ ;  /* 0x0000000646467c24 */ /* 0x000fe4000f8e02ff */
[----:B------:R-:W-:Y:S02]  /*15700*/  IMAD R69, R69, UR6, RZ ;  /* 0x0000000645457c24 */ /* 0x000fe4000f8e02ff */
        /* <DEDUP_REMOVED lines=51> */
[----:B------:R-:W-:Y:S01]  /*15a40*/  IMAD R17, R17, UR6, RZ ;  /* 0x0000000611117c24 */ /* 0x000fe2000f8e02ff */
[----:B--2---:R-:W-:-:S05]  /*15a50*/  LEA.HI.X.SX32 R86, R86, R2, 0x1, P3 ;  /* 0x0000000256567211 */ /* 0x004fca00018f0eff */
[----:B------:R0:W-:Y:S01]  /*15a60*/  STL [R1+0x2860], R86 ;  /* 0x0028605601007387 */ /* 0x0001e20000100800 */
[----:B------:R-:W-:Y:S02]  /*15a70*/  LEA.HI.X.SX32 R80, R80, R2, 0x1, P1 ;  /* 0x0000000250507211 */ /* 0x000fe400008f0eff */
[----:B0-----:R-:W-:-:S05]  /*15a80*/  IADD3 R86, P3, R74, R0, RZ ;  /* 0x000000004a567210 */ /* 0x001fca0007f7e0ff */
[----:B------:R0:W-:Y:S02]  /*15a90*/  STL [R1+0x289c], R86 ;  /* 0x00289c5601007387 */ /* 0x0001e40000100800 */
[----:B0-----:R-:W-:Y:S02]  /*15aa0*/  LEA.HI.X.SX32 R86, R83, R2, 0x1, P2 ;  /* 0x0000000253567211 */ /* 0x001fe400010f0eff */
[----:B------:R-:W-:-:S03]  /*15ab0*/  IADD3 R83, P2, R73, R0, RZ ;  /* 0x0000000049537210 */ /* 0x000fc60007f5e0ff */
[----:B------:R0:W-:Y:S04]  /*15ac0*/  STL [R1+0x2868], R86 ;  /* 0x0028685601007387 */ /* 0x0001e80000100800 */
[----:B------:R1:W-:Y:S04]  /*15ad0*/  STL [R1+0x28a4], R83 ;  /* 0x0028a45301007387 */ /* 0x0003e80000100800 */
[----:B------:R2:W-:Y:S01]  /*15ae0*/  STL [R1+0x2870], R80 ;  /* 0x0028705001007387 */ /* 0x0005e20000100800 */
[----:B0-----:R-:W-:Y:S02]  /*15af0*/  IADD3 R86, P1, R72, R0, RZ ;  /* 0x0000000048567210 */ /* 0x001fe40007f3e0ff */
[----:B-1----:R-:W-:-:S02]  /*15b00*/  LEA.HI.X.SX32 R83, R78, R2, 0x1, P0 ;  /* 0x000000024e537211 */ /* 0x002fc400000f0eff */
[----:B------:R-:W-:Y:S02]  /*15b10*/  LEA.HI.X.SX32 R78, R77, R2, 0x1, P4 ;  /* 0x000000024d4e7211 */ /* 0x000fe400020f0eff */
[-C--:B--2---:R-:W-:Y:S01]  /*15b20*/  IADD3 R80, P0, R71, R0.reuse, RZ ;  /* 0x0000000047507210 */ /* 0x084fe20007f1e0ff */
[----:B------:R-:W-:Y:S01]  /*15b30*/  STL [R1+0x28ac], R86 ;  /* 0x0028ac5601007387 */ /* 0x000fe20000100800 */
[----:B------:R-:W-:Y:S02]  /*15b40*/  IADD3 R77, P4, R70, R0, RZ ;  /* 0x00000000464d7210 */ /* 0x000fe40007f9e0ff */
[----:B------:R-:W-:Y:S01]  /*15b50*/  LEA.HI.X.SX32 R76, R76, R2, 0x1, P6 ;  /* 0x000000024c4c7211 */ /* 0x000fe200030f0eff */
[----:B------:R-:W-:Y:S04]  /*15b60*/  STL [R1+0x2878], R83 ;  /* 0x0028785301007387 */ /* 0x000fe80000100800 */
[----:B------:R-:W-:Y:S04]  /*15b70*/  STL [R1+0x28b4], R80 ;  /* 0x0028b45001007387 */ /* 0x000fe80000100800 */
[----:B------:R0:W-:Y:S04]  /*15b80*/  STL [R1+0x2880], R78 ;  /* 0x0028804e01007387 */ /* 0x0001e80000100800 */
[----:B------:R1:W-:Y:S04]  /*15b90*/  STL [R1+0x28bc], R77 ;  /* 0x0028bc4d01007387 */ /* 0x0003e80000100800 */
[----:B------:R2:W-:Y:S01]  /*15ba0*/  STL [R1+0x2888], R76 ;  /* 0x0028884c01007387 */ /* 0x0005e20000100800 */
[----:B0-----:R-:W-:-:S02]  /*15bb0*/  IADD3 R78, P6, R69, R0, RZ ;  /* 0x00000000454e7210 */ /* 0x001fc40007fde0ff */
[-C--:B-1----:R-:W-:Y:S02]  /*15bc0*/  LEA.HI.X.SX32 R77, R75, R2.reuse, 0x1, P5 ;  /* 0x000000024b4d7211 */ /* 0x082fe400028f0eff */
        /* <DEDUP_REMOVED lines=191> */
[----:B-1----:R-:W-:-:S03]  /*167c0*/  LEA.HI.X.SX32 R29, R27, R2, 0x1, P6 ;  /* 0x000000021b1d7211 */ /* 0x002fc600030f0eff */
[----:B------:R-:W-:Y:S01]  /*167d0*/  STL [R1+0x2a44], R30 ;  /* 0x002a441e01007387 */ /* 0x000fe20000100800 */
[----:B------:R-:W-:Y:S02]  /*167e0*/  LEA.HI.X.SX32 R27, R26, R2, 0x1, P5 ;  /* 0x000000021a1b7211 */ /* 0x000fe400028f0eff */
[-C--:B--2---:R-:W-:Y:S01]  /*167f0*/  IADD3 R28, P6, R20, R0.reuse, RZ ;  /* 0x00000000141c7210 */ /* 0x084fe20007fde0ff */
[----:B------:R-:W-:Y:S01]  /*16800*/  STL [R1+0x2a10], R29 ;  /* 0x002a101d01007387 */ /* 0x000fe20000100800 */
[----:B------:R-:W-:Y:S02]  /*16810*/  IADD3 R26, P5, R19, R0, RZ ;  /* 0x00000000131a7210 */ /* 0x000fe40007fbe0ff */
[----:B------:R-:W-:Y:S01]  /*16820*/  LEA.HI.X.SX32 R25, R25, R2, 0x1, P3 ;  /* 0x0000000219197211 */ /* 0x000fe200018f0eff */
[----:B------:R-:W-:Y:S04]  /*16830*/  STL [R1+0x2a4c], R28 ;  /* 0x002a4c1c01007387 */ /* 0x000fe80000100800 */
[----:B------:R-:W2:Y:S04]  /*16840*/  LDL.LU R76, [R1+0x8] ;  /* 0x00000800014c7983 */ /* 0x000ea80000300800 */
[----:B------:R-:W-:Y:S04]  /*16850*/  STL [R1+0x2a18], R27 ;  /* 0x002a181b01007387 */ /* 0x000fe80000100800 */
[----:B------:R0:W-:Y:S04]  /*16860*/  STL [R1+0x2a54], R26 ;  /* 0x002a541a01007387 */ /* 0x0001e80000100800 */
[----:B------:R-:W2:Y:S04]  /*16870*/  LDL.LU R77, [R1+0x14] ;  /* 0x00001400014d7983 */ /* 0x000ea80000300800 */
[----:B------:R1:W-:Y:S01]  /*16880*/  STL [R1+0x2a20], R25 ;  /* 0x002a201901007387 */ /* 0x0003e20000100800 */
[----:B0-----:R-:W-:-:S03]  /*16890*/  IADD3 R26, P3, R18, R0, RZ ;  /* 0x00000000121a7210 */ /* 0x001fc60007f7e0ff */
[----:B------:R-:W2:Y:S01]  /*168a0*/  LDL.LU R78, [R1+0x20] ;  /* 0x00002000014e7983 */ /* 0x000ea20000300800 */
[----:B-1----:R-:W-:-:S03]  /*168b0*/  LEA.HI.X.SX32 R25, R24, R2, 0x1, P2 ;  /* 0x0000000218197211 */ /* 0x002fc600010f0eff */
[----:B------:R-:W-:Y:S01]  /*168c0*/  STL [R1+0x2a5c], R26 ;  /* 0x002a5c1a01007387 */ /* 0x000fe20000100800 */
[----:B------:R-:W-:-:S03]  /*168d0*/  IADD3 R24, P2, R17, R0, RZ ;  /* 0x0000000011187210 */ /* 0x000fc60007f5e0ff */
[----:B------:R-:W2:Y:S04]  /*168e0*/  LDL.LU R80, [R1+0x2c] ;  /* 0x00002c0001507983 */ /* 0x000ea80000300800 */
[----:B------:R0:W-:Y:S04]  /*168f0*/  STL [R1+0x2a28], R25 ;  /* 0x002a281901007387 */ /* 0x0001e80000100800 */
[----:B------:R-:W2:Y:S04]  /*16900*/  LDL.LU R83, [R1+0x28] ;  /* 0x0000280001537983 */ /* 0x000ea80000300800 */
[----:B------:R1:W-:Y:S04]  /*16910*/  STL [R1+0x2a64], R24 ;  /* 0x002a641801007387 */ /* 0x0003e80000100800 */
[----:B------:R-:W2:Y:S01]  /*16920*/  LDL.LU R86, [R1+0x24] ;  /* 0x0000240001567983 */ /* 0x000ea20000300800 */
[----:B------:R-:W-:Y:S01]  /*16930*/  IMAD R16, R16, UR6, RZ ;  /* 0x0000000610107c24 */ /* 0x000fe2000f8e02ff */
[----:B------:R-:W-:Y:S01]  /*16940*/  LEA.HI.X.SX32 R23, R23, R2, 0x1, P1 ;  /* 0x0000000217177211 */ /* 0x000fe200008f0eff */
[----:B------:R-:W-:-:S02]  /*16950*/  IMAD R15, R15, UR6, RZ ;  /* 0x000000060f0f7c24 */ /* 0x000fc4000f8e02ff */
[----:B------:R-:W-:Y:S01]  /*16960*/  IMAD R14, R14, UR6, RZ ;  /* 0x000000060e0e7c24 */ /* 0x000fe2000f8e02ff */
[----:B0-----:R-:W-:Y:S01]  /*16970*/  IADD3 R25, P1, R16, R0, RZ ;  /* 0x0000000010197210 */ /* 0x001fe20007f3e0ff */
[----:B------:R0:W-:Y:S01]  /*16980*/  STL [R1+0x2a30], R23 ;  /* 0x002a301701007387 */ /* 0x0001e20000100800 */
[-C--:B-1----:R-:W-:Y:S01]  /*16990*/  LEA.HI.X.SX32 R24, R22, R2.reuse, 0x1, P0 ;  /* 0x0000000216187211 */ /* 0x082fe200000f0eff */
[----:B------:R-:W-:Y:S01]  /*169a0*/  IMAD R13, R13, UR6, RZ ;  /* 0x000000060d0d7c24 */ /* 0x000fe2000f8e02ff */
[----:B------:R-:W-:Y:S01]  /*169b0*/  LEA.HI.X.SX32 R22, R21, R2, 0x1, P4 ;  /* 0x0000000215167211 */ /* 0x000fe200020f0eff */
[----:B------:R-:W-:Y:S01]  /*169c0*/  STL [R1+0x2a6c], R25 ;  /* 0x002a6c1901007387 */ /* 0x000fe20000100800 */
[----:B------:R-:W-:Y:S01]  /*169d0*/  IADD3 R21, P4, R14, R0, RZ ;  /* 0x000000000e157210 */ /* 0x000fe20007f9e0ff */
[----:B------:R-:W-:Y:S01]  /*169e0*/  IMAD R7, R7, UR6, RZ ;  /* 0x0000000607077c24 */ /* 0x000fe2000f8e02ff */
[----:B------:R-:W-:Y:S02]  /*169f0*/  LEA.HI.X.SX32 R20, R20, R2, 0x1, P6 ;  /* 0x0000000214147211 */ /* 0x000fe400030f0eff */
[----:B0-----:R-:W-:Y:S01]  /*16a00*/  IADD3 R23, P0, R15, R0, RZ ;  /* 0x000000000f177210 */ /* 0x001fe20007f1e0ff */
[----:B------:R-:W-:Y:S01]  /*16a10*/  STL [R1+0x2a38], R24 ;  /* 0x002a381801007387 */ /* 0x000fe20000100800 */
[----:B------:R-:W-:-:S03]  /*16a20*/  IMAD R6, R6, UR6, RZ ;  /* 0x0000000606067c24 */ /* 0x000fc6000f8e02ff */
[----:B------:R-:W-:Y:S04]  /*16a30*/  STL [R1+0x2a74], R23 ;  /* 0x002a741701007387 */ /* 0x000fe80000100800 */
[----:B------:R0:W-:Y:S04]  /*16a40*/  STL [R1+0x2a40], R22 ;  /* 0x002a401601007387 */ /* 0x0001e80000100800 */
[----:B------:R1:W-:Y:S01]  /*16a50*/  STL [R1+0x2a7c], R21 ;  /* 0x002a7c1501007387 */ /* 0x0003e20000100800 */
[----:B------:R-:W-:-:S03]  /*16a60*/  IMAD R5, R5, UR6, RZ ;  /* 0x0000000605057c24 */ /* 0x000fc6000f8e02ff */
[----:B------:R3:W-:Y:S01]  /*16a70*/  STL [R1+0x2a48], R20 ;  /* 0x002a481401007387 */ /* 0x0007e20000100800 */
[----:B0-----:R-:W-:Y:S02]  /*16a80*/  IADD3 R22, P6, R13, R0, RZ ;  /* 0x000000000d167210 */ /* 0x001fe40007fde0ff */
[-C--:B-1----:R-:W-:Y:S02]  /*16a90*/  LEA.HI.X.SX32 R21, R19, R2.reuse, 0x1, P5 ;  /* 0x0000000213157211 */ /* 0x082fe400028f0eff */
[----:B------:R-:W-:Y:S02]  /*16aa0*/  LEA.HI.X.SX32 R19, R18, R2, 0x1, P3 ;  /* 0x0000000212137211 */ /* 0x000fe400018f0eff */
[-C--:B---3--:R-:W-:Y:S01]  /*16ab0*/  IADD3 R20, P5, R7, R0.reuse, RZ ;  /* 0x0000000007147210 */ /* 0x088fe20007fbe0ff */
[----:B------:R-:W-:Y:S01]  /*16ac0*/  STL [R1+0x2a84], R22 ;  /* 0x002a841601007387 */ /* 0x000fe20000100800 */
[----:B------:R-:W-:Y:S01]  /*16ad0*/  IADD3 R18, P3, R6, R0, RZ ;  /* 0x0000000006127210 */ /* 0x000fe20007f7e0ff */
[----:B------:R-:W-:Y:S01]  /*16ae0*/  IMAD R4, R4, UR6, RZ ;  /* 0x0000000604047c24 */ /* 0x000fe2000f8e02ff */
[----:B------:R-:W-:Y:S01]  /*16af0*/  LEA.HI.X.SX32 R17, R17, R2, 0x1, P2 ;  /* 0x0000000211117211 */ /* 0x000fe200010f0eff */
        /* <DEDUP_REMOVED lines=21> */
[-C--:B------:R-:W-:Y:S01]  /*16c50*/  LEA.HI.X.SX32 R13, R7, R2.reuse, 0x1, P5 ;  /* 0x00000002070d7211 */ /* 0x080fe200028f0eff */
[----:B------:R-:W-:Y:S01]  /*16c60*/  STL [R1+0x2ab4], R16 ;  /* 0x002ab41001007387 */ /* 0x000fe20000100800 */
[----:B------:R-:W-:-:S03]  /*16c70*/  LEA.HI.X.SX32 R6, R6, R2, 0x1, P3 ;  /* 0x0000000206067211 */ /* 0x000fc600018f0eff */
[----:B------:R-:W-:Y:S01]  /*16c80*/  STL [R1+0x2a80], R15 ;  /* 0x002a800f01007387 */ /* 0x000fe20000100800 */
[----:B------:R-:W-:Y:S01]  /*16c90*/  LEA.HI.X.SX32 R3, R3, R2, 0x1, P0 ;  /* 0x0000000203037211 */ /* 0x000fe200000f0eff */
[----:B----4-:R-:W-:Y:S02]  /*16ca0*/  IMAD R152, R152, UR6, RZ ;  /* 0x0000000698987c24 */ /* 0x010fe4000f8e02ff */
        /* <DEDUP_REMOVED lines=18> */
[----:B------:R-:W-:Y:S01]  /*16dd0*/  IMAD R107, R107, UR6, RZ ;  /* 0x000000066b6b7c24 */ /* 0x000fe2000f8e02ff */
[----:B--2---:R-:W-:-:S05]  /*16de0*/  IADD3 R14, P6, R76, R0, RZ ;  /* 0x000000004c0e7210 */ /* 0x004fca0007fde0ff */
[----:B------:R-:W-:Y:S01]  /*16df0*/  STL [R1+0x2abc], R14 ;  /* 0x002abc0e01007387 */ /* 0x000fe20000100800 */
        /* <DEDUP_REMOVED lines=8> */
[----:B------:R-:W-:Y:S04]  /*16e80*/  STL [R1+0x2acc], R13 ;  /* 0x002acc0d01007387 */ /* 0x000fe80000100800 */
[----:B------:R-:W-:Y:S01]  /*16e90*/  STL [R1+0x2a98], R7 ;  /* 0x002a980701007387 */ /* 0x000fe20000100800 */
[----:B------:R-:W-:-:S03]  /*16ea0*/  IADD3 R4, P1, R83, R0, RZ ;  /* 0x0000000053047210 */ /* 0x000fc60007f3e0ff */
[----:B------:R-:W-:Y:S04]  /*16eb0*/  STL [R1+0x2ad4], R6 ;  /* 0x002ad40601007387 */ /* 0x000fe80000100800 */
[----:B------:R0:W-:Y:S04]  /*16ec0*/  STL [R1+0x2aa0], R5 ;  /* 0x002aa00501007387 */ /* 0x0001e80000100800 */
[----:B------:R1:W-:Y:S04]  /*16ed0*/  STL [R1+0x2adc], R4 ;  /* 0x002adc0401007387 */ /* 0x0003e80000100800 */
[----:B------:R2:W-:Y:S01]  /*16ee0*/  STL [R1+0x2aa8], R3 ;  /* 0x002aa80301007387 */ /* 0x0005e20000100800 */
[----:B0-----:R-:W-:-:S02]  /*16ef0*/  IADD3 R5, P0, R86, R0, RZ ;  /* 0x0000000056057210 */ /* 0x001fc40007f1e0ff */
[----:B-1----:R-:W-:-:S03]  /*16f00*/  LEA.HI.X.SX32 R4, R92, R2, 0x1, P4 ;  /* 0x000000025c047211 */ /* 0x002fc600020f0eff */
[----:B------:R0:W-:Y:S01]  /*16f10*/  STL [R1+0x2ae4], R5 ;  /* 0x002ae40501007387 */ /* 0x0001e20000100800 */
[----:B--2---:R-:W-:-:S03]  /*16f20*/  IADD3 R3, P4, R152, R0, RZ ;  /* 0x0000000098037210 */ /* 0x004fc60007f9e0ff */
[----:B------:R1:W-:Y:S04]  /*16f30*/  STL [R1+0x2ab0], R4 ;  /* 0x002ab00401007387 */ /* 0x0003e80000100800 */
[----:B------:R2:W-:Y:S01]  /*16f40*/  STL [R1+0x2aec], R3 ;  /* 0x002aec0301007387 */ /* 0x0005e20000100800 */
[----:B0-----:R-:W-:Y:S02]  /*16f50*/  LEA.HI.X.SX32 R5, R76, R2, 0x1, P6 ;  /* 0x000000024c057211 */ /* 0x001fe400030f0eff */
[----:B-1----:R-:W-:-:S03]  /*16f60*/  IADD3 R4, P6, R8, R0, RZ ;  /* 0x0000000008047210 */ /* 0x002fc60007fde0ff */
[----:B------:R0:W-:Y:S01]  /*16f70*/  STL [R1+0x2ab8], R5 ;  /* 0x002ab80501007387 */ /* 0x0001e20000100800 */
[----:B--2---:R-:W-:-:S03]  /*16f80*/  LEA.HI.X.SX32 R3, R77, R2, 0x1, P5 ;  /* 0x000000024d037211 */ /* 0x004fc600028f0eff */
[----:B------:R1:W-:Y:S04]  /*16f90*/  STL [R1+0x2af4], R4 ;  /* 0x002af40401007387 */ /* 0x0003e80000100800 */
[----:B------:R2:W-:Y:S01]  /*16fa0*/  STL [R1+0x2ac0], R3 ;  /* 0x002ac00301007387 */ /* 0x0005e20000100800 */
[----:B0-----:R-:W-:Y:S02]  /*16fb0*/  IADD3 R5, P5, R9, R0, RZ ;  /* 0x0000000009057210 */ /* 0x001fe40007fbe0ff */
        /* <DEDUP_REMOVED lines=15> */
[----:B------:R1:W-:Y:S01]  /*170b0*/  STL [R1+0x2ae0], R4 ;  /* 0x002ae00401007387 */ /* 0x0003e20000100800 */
[----:B0-----:R-:W-:-:S03]  /*170c0*/  LEA.HI.X.SX32 R5, R152, R2, 0x1, P4 ;  /* 0x0000000298057211 */ /* 0x001fc600020f0eff */
[----:B------:R-:W2:Y:S04]  /*170d0*/  LDL.LU R152, [R1+0x51ec] ;  /* 0x0051ec0001987983 */ /* 0x000ea80000300800 */
[----:B------:R0:W-:Y:S01]  /*170e0*/  STL [R1+0x2b1c], R3 ;  /* 0x002b1c0301007387 */ /* 0x0001e20000100800 */
[----:B-1----:R-:W-:-:S03]  /*170f0*/  LEA.HI.X.SX32 R4, R8, R2, 0x1, P6 ;  /* 0x0000000208047211 */ /* 0x002fc600030f0eff */
[----:B------:R1:W-:Y:S04]  /*17100*/  STL [R1+0x2ae8], R5 ;  /* 0x002ae80501007387 */ /* 0x0003e80000100800 */
[----:B------:R-:W3:Y:S01]  /*17110*/  LDL.LU R8, [R1+0x51e8] ;  /* 0x0051e80001087983 */ /* 0x000ee20000300800 */
[----:B0-----:R-:W-:-:S05]  /*17120*/  IADD3 R3, P4, R95, R0, RZ ;  /* 0x000000005f037210 */ /* 0x001fca0007f9e0ff */
[----:B------:R0:W-:Y:S01]  /*17130*/  STL [R1+0x2b24], R3 ;  /* 0x002b240301007387 */ /* 0x0001e20000100800 */
[----:B-1----:R-:W-:-:S03]  /*17140*/  LEA.HI.X.SX32 R5, R9, R2, 0x1, P5 ;  /* 0x0000000209057211 */ /* 0x002fc600028f0eff */
[----:B------:R1:W-:Y:S04]  /*17150*/  STL [R1+0x2af0], R4 ;  /* 0x002af00401007387 */ /* 0x0003e80000100800 */
[----:B------:R-:W4:Y:S01]  /*17160*/  LDL.LU R9, [R1+0x51e4] ;  /* 0x0051e40001097983 */ /* 0x000f220000300800 */
[----:B0-----:R-:W-:-:S05]  /*17170*/  IADD3 R3, P6, R96, R0, RZ ;  /* 0x0000000060037210 */ /* 0x001fca0007fde0ff */
[----:B------:R0:W-:Y:S01]  /*17180*/  STL [R1+0x2b2c], R3 ;  /* 0x002b2c0301007387 */ /* 0x0001e20000100800 */
[----:B-1----:R-:W-:-:S03]  /*17190*/  LEA.HI.X.SX32 R4, R10, R2, 0x1, P3 ;  /* 0x000000020a047211 */ /* 0x002fc600018f0eff */
[----:B------:R1:W-:Y:S04]  /*171a0*/  STL [R1+0x2af8], R5 ;  /* 0x002af80501007387 */ /* 0x0003e80000100800 */
[----:B------:R1:W5:Y:S01]  /*171b0*/  LDL.LU R10, [R1+0x51e0] ;  /* 0x0051e000010a7983 */ /* 0x0003620000300800 */
        /* <DEDUP_REMOVED lines=13> */
[----:B------:R1:W-:Y:S01]  /*17290*/  STL [R1+0x2b10], R4 ;  /* 0x002b100401007387 */ /* 0x0003e20000100800 */
[-C--:B0-----:R-:W-:Y:S02]  /*172a0*/  IADD3 R3, P1, R100, R0.reuse, RZ ;  /* 0x0000000064037210 */ /* 0x081fe40007f3e0ff */
[----:B-1----:R-:W-:-:S03]  /*172b0*/  IADD3 R4, P0, R101, R0, RZ ;  /* 0x0000000065047210 */ /* 0x002fc60007f1e0ff */
[----:B------:R0:W-:Y:S04]  /*172c0*/  STL [R1+0x2b4c], R3 ;  /* 0x002b4c0301007387 */ /* 0x0001e80000100800 */
[----:B------:R1:W-:Y:S04]  /*172d0*/  STL [R1+0x2b18], R5 ;  /* 0x002b180501007387 */ /* 0x0003e80000100800 */
[----:B------:R1:W-:Y:S01]  /*172e0*/  STL [R1+0x2b54], R4 ;  /* 0x002b540401007387 */ /* 0x0003e20000100800 */
[----:B0-----:R-:W-:Y:S02]  /*172f0*/  LEA.HI.X.SX32 R3, R95, R2, 0x1, P4 ;  /* 0x000000025f037211 */ /* 0x001fe400020f0eff */
[----:B-1----:R-:W-:-:S03]  /*17300*/  IADD3 R5, P4, R102, R0, RZ ;  /* 0x0000000066057210 */ /* 0x002fc60007f9e0ff */
[----:B------:R0:W-:Y:S01]  /*17310*/  STL [R1+0x2b20], R3 ;  /* 0x002b200301007387 */ /* 0x0001e20000100800 */
[----:B------:R-:W-:-:S03]  /*17320*/  LEA.HI.X.SX32 R4, R96, R2, 0x1, P6 ;  /* 0x0000000260047211 */ /* 0x000fc600030f0eff */
[----:B------:R1:W-:Y:S04]  /*17330*/  STL [R1+0x2b5c], R5 ;  /* 0x002b5c0501007387 */ /* 0x0003e80000100800 */
[----:B------:R1:W-:Y:S01]  /*17340*/  STL [R1+0x2b28], R4 ;  /* 0x002b280401007387 */ /* 0x0003e20000100800 */
[----:B0-----:R-:W-:Y:S02]  /*17350*/  IADD3 R3, P6, R103, R0, RZ ;  /* 0x0000000067037210 */ /* 0x001fe40007fde0ff */
[----:B-1----:R-:W-:-:S03]  /*17360*/  LEA.HI.X.SX32 R5, R97, R2, 0x1, P5 ;  /* 0x0000000261057211 */ /* 0x002fc600028f0eff */
[----:B------:R0:W-:Y:S01]  /*17370*/  STL [R1+0x2b64], R3 ;  /* 0x002b640301007387 */ /* 0x0001e20000100800 */
[----:B------:R-:W-:-:S03]  /*17380*/  IADD3 R4, P5, R104, R0, RZ ;  /* 0x0000000068047210 */ /* 0x000fc60007fbe0ff */
[----:B------:R1:W-:Y:S04]  /*17390*/  STL [R1+0x2b30], R5 ;  /* 0x002b300501007387 */ /* 0x0003e80000100800 */
[----:B------:R1:W-:Y:S01]  /*173a0*/  STL [R1+0x2b6c], R4 ;  /* 0x002b6c0401007387 */ /* 0x0003e20000100800 */
[----:B0-----:R-:W-:Y:S02]  /*173b0*/  LEA.HI.X.SX32 R3, R98, R2, 0x1, P3 ;  /* 0x0000000262037211 */ /* 0x001fe400018f0eff */
[----:B-1----:R-:W-:-:S03]  /*173c0*/  IADD3 R5, P3, R105, R0, RZ ;  /* 0x0000000069057210 */ /* 0x002fc60007f7e0ff */
[----:B------:R0:W-:Y:S01]  /*173d0*/  STL [R1+0x2b38], R3 ;  /* 0x002b380301007387 */ /* 0x0001e20000100800 */
[----:B------:R-:W-:-:S03]  /*173e0*/  LEA.HI.X.SX32 R4, R99, R2, 0x1, P2 ;  /* 0x0000000263047211 */ /* 0x000fc600010f0eff */
[----:B------:R1:W-:Y:S01]  /*173f0*/  STL [R1+0x2b74], R5 ;  /* 0x002b740501007387 */ /* 0x0003e20000100800 */
[----:B------:R-:W-:-:S03]  /*17400*/  IMAD R108, R108, UR6, RZ ;  /* 0x000000066c6c7c24 */ /* 0x000fc6000f8e02ff */
[----:B------:R1:W-:Y:S01]  /*17410*/  STL [R1+0x2b40], R4 ;  /* 0x002b400401007387 */ /* 0x0003e20000100800 */
[----:B0-----:R-:W-:Y:S02]  /*17420*/  IADD3 R3, P2, R106, R0, RZ ;  /* 0x000000006a037210 */ /* 0x001fe40007f5e0ff */
[----:B-1----:R-:W-:-:S03]  /*17430*/  LEA.HI.X.SX32 R5, R100, R2, 0x1, P1 ;  /* 0x0000000264057211 */ /* 0x002fc600008f0eff */
[----:B------:R0:W-:Y:S01]  /*17440*/  STL [R1+0x2b7c], R3 ;  /* 0x002b7c0301007387 */ /* 0x0001e20000100800 */
[----:B------:R-:W-:-:S03]  /*17450*/  IADD3 R4, P1, R107, R0, RZ ;  /* 0x000000006b047210 */ /* 0x000fc60007f3e0ff */
[----:B------:R1:W-:Y:S01]  /*17460*/  STL [R1+0x2b48], R5 ;  /* 0x002b480501007387 */ /* 0x0003e20000100800 */
[----:B------:R-:W-:-:S03]  /*17470*/  IMAD R109, R109, UR6, RZ ;  /* 0x000000066d6d7c24 */ /* 0x000fc6000f8e02ff */
[----:B------:R1:W-:Y:S01]  /*17480*/  STL [R1+0x2b84], R4 ;  /* 0x002b840401007387 */ /* 0x0003e20000100800 */
[----:B0-----:R-:W-:Y:S01]  /*17490*/  LEA.HI.X.SX32 R3, R101, R2, 0x1, P0 ;  /* 0x0000000265037211 */ /* 0x001fe200000f0eff */
[----:B------:R-:W-:Y:S01]  /*174a0*/  IMAD R110, R110, UR6, RZ ;  /* 0x000000066e6e7c24 */ /* 0x000fe2000f8e02ff */
        /* <DEDUP_REMOVED lines=54> */
[----:B--2---:R-:W-:-:S03]  /*17810*/  IADD3 R4, P3, R119, R0, RZ ;  /* 0x0000000077047210 */ /* 0x004fc60007f7e0ff */
[----:B------:R1:W-:Y:S01]  /*17820*/  STL [R1+0x2ba8], R5 ;  /* 0x002ba80501007387 */ /* 0x0003e20000100800 */
[----:B------:R-:W-:-:S03]  /*17830*/  IMAD R121, R121, UR6, RZ ;  /* 0x0000000679797c24 */ /* 0x000fc6000f8e02ff */
[----:B------:R2:W-:Y:S01]  /*17840*/  STL [R1+0x2be4], R4 ;  /* 0x002be40401007387 */ /* 0x0005e20000100800 */
[----:B0-----:R-:W-:Y:S01]  /*17850*/  LEA.HI.X.SX32 R3, R113, R2, 0x1, P2 ;  /* 0x0000000271037211 */ /* 0x001fe200010f0eff */
[----:B------:R-:W-:Y:S01]  /*17860*/  IMAD R122, R122, UR6, RZ ;  /* 0x000000067a7a7c24 */ /* 0x000fe2000f8e02ff */
[----:B-1----:R-:W-:-:S03]  /*17870*/  IADD3 R5, P2, R120, R0, RZ ;  /* 0x0000000078057210 */ /* 0x002fc60007f5e0ff */
[----:B------:R0:W-:Y:S01]  /*17880*/  STL [R1+0x2bb0], R3 ;  /* 0x002bb00301007387 */ /* 0x0001e20000100800 */
[----:B--2---:R-:W-:-:S03]  /*17890*/  LEA.HI.X.SX32 R4, R114, R2, 0x1, P1 ;  /* 0x0000000272047211 */ /* 0x004fc600008f0eff */
        /* <DEDUP_REMOVED lines=698> */
[----:B------:R-:W-:Y:S01]  /*1a440*/  IMAD R93, R93, UR6, RZ ;  /* 0x000000065d5d7c24 */ /* 0x000fe2000f8e02ff */
[----:B------:R-:W-:Y:S02]  /*1a450*/  ULDC.64 UR6, c[0x0][0x210] ;  /* 0x0000840000067ab9 */ /* 0x000fe40000000a00 */
[----:B------:R2:W-:Y:S01]  /*1a460*/  STL [R1+0x3030], R4 ;  /* 0x0030300401007387 */ /* 0x0005e20000100800 */
[----:B0-----:R-:W-:Y:S02]  /*1a470*/  LEA.HI.X.SX32 R3, R82, R2, 0x1, P1 ;  /* 0x0000000252037211 */ /* 0x001fe400008f0eff */
[----:B-1----:R-:W-:-:S03]  /*1a480*/  IADD3 R5, P1, R91, R0, RZ ;  /* 0x000000005b057210 */ /* 0x002fc60007f3e0ff */
[----:B------:R0:W-:Y:S01]  /*1a490*/  STL [R1+0x3010], R3 ;  /* 0x0030100301007387 */ /* 0x0001e20000100800 */
[----:B--2---:R-:W-:-:S03]  /*1a4a0*/  LEA.HI.X.SX32 R4, R84, R2, 0x1, P0 ;  /* 0x0000000254047211 */ /* 0x004fc600000f0eff */
[----:B------:R-:W-:Y:S04]  /*1a4b0*/  STL [R1+0x3034], R5 ;  /* 0x0030340501007387 */ /* 0x000fe80000100800 */
[----:B------:R1:W-:Y:S01]  /*1a4c0*/  STL [R1+0x3018], R4 ;  /* 0x0030180401007387 */ /* 0x0003e20000100800 */
[----:B0-----:R-:W-:Y:S02]  /*1a4d0*/  IADD3 R3, P0, R93, R0, RZ ;  /* 0x000000005d037210 */ /* 0x001fe40007f1e0ff */
[----:B------:R-:W-:-:S03]  /*1a4e0*/  LEA.HI.X.SX32 R0, R85, R2, 0x1, P4 ;  /* 0x0000000255007211 */ /* 0x000fc600020f0eff */
[----:B------:R0:W-:Y:S01]  /*1a4f0*/  STL [R1+0x207c], R3 ;  /* 0x00207c0301007387 */ /* 0x0001e20000100800 */
[----:B-1----:R-:W-:-:S03]  /*1a500*/  LEA.HI.X.SX32 R4, R87, R2, 0x1, P6 ;  /* 0x0000000257047211 */ /* 0x002fc600030f0eff */
[----:B------:R1:W-:Y:S04]  /*1a510*/  STL [R1+0x2060], R0 ;  /* 0x0020600001007387 */ /* 0x0003e80000100800 */
[----:B------:R2:W-:Y:S01]  /*1a520*/  STL [R1+0x2064], R4 ;  /* 0x0020640401007387 */ /* 0x0005e20000100800 */
[-C--:B0-----:R-:W-:Y:S02]  /*1a530*/  LEA.HI.X.SX32 R3, R88, R2.reuse, 0x1, P5 ;  /* 0x0000000258037211 */ /* 0x081fe400028f0eff */
[----:B-1----:R-:W-:-:S03]  /*1a540*/  LEA.HI.X.SX32 R0, R89, R2, 0x1, P3 ;  /* 0x0000000259007211 */ /* 0x002fc600018f0eff */
[----:B------:R0:W-:Y:S01]  /*1a550*/  STL [R1+0x2068], R3 ;  /* 0x0020680301007387 */ /* 0x0001e20000100800 */
[----:B--2---:R-:W-:-:S03]  /*1a560*/  LEA.HI.X.SX32 R4, R90, R2, 0x1, P2 ;  /* 0x000000025a047211 */ /* 0x004fc600010f0eff */
[----:B------:R1:W-:Y:S04]  /*1a570*/  STL [R1+0x206c], R0 ;  /* 0x00206c0001007387 */ /* 0x0003e80000100800 */
[----:B------:R-:W-:Y:S04]  /*1a580*/  STL [R1+0x2070], R4 ;  /* 0x0020700401007387 */ /* 0x000fe80000100800 */
[----:B------:R-:W2:Y:S01]  /*1a590*/  LDL.LU R86, [R1+0xf8] ;  /* 0x0000f80001567983 */ /* 0x000ea20000300800 */
[-C--:B0-----:R-:W-:Y:S02]  /*1a5a0*/  LEA.HI.X.SX32 R3, R91, R2.reuse, 0x1, P1 ;  /* 0x000000025b037211 */ /* 0x081fe400008f0eff */
[----:B-1----:R-:W-:-:S03]  /*1a5b0*/  LEA.HI.X.SX32 R0, R93, R2, 0x1, P0 ;  /* 0x000000025d007211 */ /* 0x002fc600000f0eff */
[----:B------:R-:W-:Y:S01]  /*1a5c0*/  STL [R1+0x2074], R3 ;  /* 0x0020740301007387 */ /* 0x000fe20000100800 */
[----:B----4-:R-:W-:-:S03]  /*1a5d0*/  IMAD R13, R9, UR8, RZ ;  /* 0x00000008090d7c24 */ /* 0x010fc6000f8e02ff */
[----:B------:R0:W-:Y:S01]  /*1a5e0*/  STL [R1+0x2078], R0 ;  /* 0x0020780001007387 */ /* 0x0001e20000100800 */
[----:B---3--:R-:W-:-:S03]  /*1a5f0*/  IMAD R15, R8, UR8, RZ ;  /* 0x00000008080f7c24 */ /* 0x008fc6000f8e02ff */
[----:B------:R1:W5:Y:S04]  /*1a600*/  LDL.LU R9, [R1+0x51d4] ;  /* 0x0051d40001097983 */ /* 0x0003680000300800 */
[----:B------:R1:W5:Y:S01]  /*1a610*/  LDL.LU R8, [R1+0x51d0] ;  /* 0x0051d00001087983 */ /* 0x0003620000300800 */
[----:B--2---:R-:W-:Y:S02]  /*1a620*/  IMAD R2, R86, UR8, RZ ;  /* 0x0000000856027c24 */ /* 0x004fe4000f8e02ff */
[----:B------:R-:W0:Y:S02]  /*1a630*/  S2R R86, SR_TID.X ;  /* 0x0000000000567919 */ /* 0x000e240000002100 */
[----:B0-----:R-:W-:-:S05]  /*1a640*/  IMAD.SHL.U32 R0, R86, 0x8, RZ ;  /* 0x0000000856007824 */ /* 0x001fca00078e00ff */
[----:B------:R-:W-:Y:S04]  /*1a650*/  STL [R1+0x4628], R0 ;  /* 0x0046280001007387 */ /* 0x000fe80000100800 */
[----:B------:R-:W-:Y:S04]  /*1a660*/  STL [R1+0x1ed4], RZ ;  /* 0x001ed4ff01007387 */ /* 0x000fe80000100800 */
        /* <DEDUP_REMOVED lines=1792> */
[----:B------:R-:W-:Y:S04]  /*21670*/  STL [R1], RZ ;  /* 0x000000ff01007387 */ /* 0x000fe80000100800 */
        /* <DEDUP_REMOVED lines=63> */
[----:B------:R-:W-:Y:S01]  /*21a70*/  STL [R1+0x100], RZ ;  /* 0x000100ff01007387 */ /* 0x000fe20000100800 */
[----:B------:R-:W-:-:S03]  /*21a80*/  IMAD R17, R152, UR8, RZ ;  /* 0x0000000898117c24 */ /* 0x000fc6000f8e02ff */
[----:B------:R-:W-:Y:S04]  /*21a90*/  STL [R1+0x104], RZ ;  /* 0x000104ff01007387 */ /* 0x000fe80000100800 */
[----:B------:R-:W-:Y:S04]  /*21aa0*/  STL [R1+0x108], RZ ;  /* 0x000108ff01007387 */ /* 0x000fe80000100800 */
[----:B------:R-:W-:Y:S01]  /*21ab0*/  STL [R1+0x10c], RZ ;  /* 0x00010cff01007387 */ /* 0x000fe20000100800 */
[----:B------:R-:W-:-:S03]  /*21ac0*/  UIMAD UR50, UR17, 0x3f, URZ ;  /* 0x0000003f113278a4 */ /* 0x000fc6000f8e023f */
[----:B------:R-:W-:Y:S01]  /*21ad0*/  STL [R1+0x110], RZ ;  /* 0x000110ff01007387 */ /* 0x000fe20000100800 */
[----:B------:R-:W-:-:S03]  /*21ae0*/  IADD3 R3, P0, R2, UR6, RZ ;  /* 0x0000000602037c10 */ /* 0x000fc6000ff1e0ff */
[----:B------:R-:W-:Y:S01]  /*21af0*/  STL [R1+0x114], RZ ;  /* 0x000114ff01007387 */ /* 0x000fe20000100800 */
[----:B------:R-:W-:-:S03]  /*21b00*/  IADD3 R14, P1, R13, UR6, RZ ;  /* 0x000000060d0e7c10 */ /* 0x000fc6000ff3e0ff */
[----:B------:R-:W-:Y:S01]  /*21b10*/  STL [R1+0x118], RZ ;  /* 0x000118ff01007387 */ /* 0x000fe20000100800 */
[----:B------:R-:W-:-:S03]  /*21b20*/  IADD3 R18, P3, R17, UR6, RZ ;  /* 0x0000000611127c10 */ /* 0x000fc6000ff7e0ff */
[----:B------:R-:W-:Y:S01]  /*21b30*/  STL [R1+0x11c], RZ ;  /* 0x00011cff01007387 */ /* 0x000fe20000100800 */
[----:B------:R-:W-:-:S03]  /*21b40*/  IADD3 R16, P2, R15, UR6, RZ ;  /* 0x000000060f107c10 */ /* 0x000fc6000ff5e0ff */
[----:B------:R-:W-:Y:S01]  /*21b50*/  STL [R1+0x120], RZ ;  /* 0x000120ff01007387 */ /* 0x000fe20000100800 */
[----:B------:R-:W-:-:S03]  /*21b60*/  LEA.HI.X.SX32 R2, R2, UR7, 0x1, P0 ;  /* 0x0000000702027c11 */ /* 0x000fc600080f0eff */
[----:B------:R-:W-:Y:S01]  /*21b70*/  STL [R1+0x124], RZ ;  /* 0x000124ff01007387 */ /* 0x000fe20000100800 */
[----:B------:R-:W-:-:S03]  /*21b80*/  LEA.HI.X.SX32 R13, R13, UR7, 0x1, P1 ;  /* 0x000000070d0d7c11 */ /* 0x000fc600088f0eff */
[----:B------:R-:W-:Y:S01]  /*21b90*/  STL [R1+0x128], RZ ;  /* 0x000128ff01007387 */ /* 0x000fe20000100800 */
[----:B------:R-:W-:-:S03]  /*21ba0*/  IADD3 R5, P0, R18, UR50, RZ ;  /* 0x0000003212057c10 */ /* 0x000fc6000ff1e0ff */
[----:B------:R-:W-:Y:S01]  /*21bb0*/  STL [R1+0x12c], RZ ;  /* 0x00012cff01007387 */ /* 0x000fe20000100800 */
[----:B------:R-:W-:-:S03]  /*21bc0*/  LEA.HI.X.SX32 R15, R15, UR7, 0x1, P2 ;  /* 0x000000070f0f7c11 */ /* 0x000fc600090f0eff */
[----:B------:R-:W-:Y:S01]  /*21bd0*/  STL [R1+0x130], RZ ;  /* 0x000130ff01007387 */ /* 0x000fe20000100800 */
[----:B------:R-:W-:Y:S01]  /*21be0*/  IADD3 R6, P1, R16, UR50, RZ ;  /* 0x0000003210067c10 */ /* 0x000fe2000ff3e0ff */
[----:B------:R-:W-:Y:S02]  /*21bf0*/  USHF.R.S32.HI UR6, URZ, 0x1f, UR50 ;  /* 0x0000001f3f067899 */ /* 0x000fe40008011432 */
[----:B------:R-:W-:Y:S01]  /*21c00*/  STL [R1+0x134], RZ ;  /* 0x000134ff01007387 */ /* 0x000fe20000100800 */
[----:B------:R-:W-:-:S03]  /*21c10*/  IADD3 R4, P2, R14, UR50, RZ ;  /* 0x000000320e047c10 */ /* 0x000fc6000ff5e0ff */
[----:B------:R-:W-:Y:S01]  /*21c20*/  STL [R1+0x138], RZ ;  /* 0x000138ff01007387 */ /* 0x000fe20000100800 */
[----:B------:R-:W-:-:S03]  /*21c30*/  LEA.HI.X.SX32 R17, R17, UR7, 0x1, P3 ;  /* 0x0000000711117c11 */ /* 0x000fc600098f0eff */
[----:B------:R-:W-:Y:S04]  /*21c40*/  STL [R1+0x13c], RZ ;  /* 0x00013cff01007387 */ /* 0x000fe80000100800 */
[----:B------:R-:W-:Y:S04]  /*21c50*/  STL [R1+0x140], RZ ;  /* 0x000140ff01007387 */ /* 0x000fe80000100800 */
[----:B------:R-:W-:Y:S04]  /*21c60*/  STL [R1+0x144], RZ ;  /* 0x000144ff01007387 */ /* 0x000fe80000100800 */
[----:B------:R0:W-:Y:S04]  /*21c70*/  STL [R1+0x2084], R5 ;  /* 0x0020840501007387 */ /* 0x0001e80000100800 */
[----:B------:R2:W-:Y:S04]  /*21c80*/  STL [R1+0x208c], R6 ;  /* 0x00208c0601007387 */ /* 0x0005e80000100800 */
[----:B------:R3:W-:Y:S01]  /*21c90*/  STL [R1+0x2094], R4 ;  /* 0x0020940401007387 */ /* 0x0007e20000100800 */
[----:B0-----:R-:W-:Y:S01]  /*21ca0*/  IADD3 R5, P3, R3, UR50, RZ ;  /* 0x0000003203057c10 */ /* 0x001fe2000ff7e0ff */
[----:B------:R-:W-:Y:S01]  /*21cb0*/  UIMAD UR46, UR17, 0x3e, URZ ;  /* 0x0000003e112e78a4 */ /* 0x000fe2000f8e023f */
[----:B--2---:R-:W-:-:S03]  /*21cc0*/  IADD3.X R6, R15, UR6, RZ, P1, !PT ;  /* 0x000000060f067c10 */ /* 0x004fc60008ffe4ff */
[----:B------:R0:W-:Y:S01]  /*21cd0*/  STL [R1+0x209c], R5 ;  /* 0x00209c0501007387 */ /* 0x0001e20000100800 */
[----:B---3--:R-:W-:-:S05]  /*21ce0*/  IADD3.X R4, R17, UR6, RZ, P0, !PT ;  /* 0x0000000611047c10 */ /* 0x008fca00087fe4ff */
[----:B------:R2:W-:Y:S01]  /*21cf0*/  STL [R1+0x2080], R4 ;  /* 0x0020800401007387 */ /* 0x0005e20000100800 */
[----:B0-----:R-:W-:-:S03]  /*21d00*/  IADD3.X R5, R13, UR6, RZ, P2, !PT ;  /* 0x000000060d057c10 */ /* 0x001fc600097fe4ff */
[----:B------:R0:W-:Y:S01]  /*21d10*/  STL [R1+0x2088], R6 ;  /* 0x0020880601007387 */ /* 0x0001e20000100800 */
[----:B--2---:R-:W-:-:S03]  /*21d20*/  IADD3.X R4, R2, UR6, RZ, P3, !PT ;  /* 0x0000000602047c10 */ /* 0x004fc60009ffe4ff */
[----:B------:R2:W-:Y:S01]  /*21d30*/  STL [R1+0x2090], R5 ;  /* 0x0020900501007387 */ /* 0x0005e20000100800 */
[----:B------:R-:W-:Y:S02]  /*21d40*/  USHF.R.S32.HI UR6, URZ, 0x1f, UR46 ;  /* 0x0000001f3f067899 */ /* 0x000fe4000801142e */
[----:B0-----:R-:W-:Y:S01]  /*21d50*/  IADD3 R6, P1, R16, UR46, RZ ;  /* 0x0000002e10067c10 */ /* 0x001fe2000ff3e0ff */
[----:B------:R0:W-:Y:S01]  /*21d60*/  STL [R1+0x2098], R4 ;  /* 0x0020980401007387 */ /* 0x0001e20000100800 */
[----:B--2---:R-:W-:Y:S02]  /*21d70*/  IADD3 R5, P0, R18, UR46, RZ ;  /* 0x0000002e12057c10 */ /* 0x004fe4000ff1e0ff */
[----:B0-----:R-:W-:-:S03]  /*21d80*/  IADD3 R4, P2, R14, UR46, RZ ;  /* 0x0000002e0e047c10 */ /* 0x001fc6000ff5e0ff */
        /* <DEDUP_REMOVED lines=291> */
[----:B0-----:R-:W-:Y:S02]  /*22fc0*/  IADD3 R5, P3, R3, UR46, RZ ;  /* 0x0000002e03057c10 */ /* 0x001fe4000ff7e0ff */
[----:B--2---:R-:W-:-:S02]  /*22fd0*/  IADD3.X R6, R15, UR6, RZ, P1, !PT ;  /* 0x000000060f067c10 */ /* 0x004fc40008ffe4ff */
[----:B---3--:R-:W-:Y:S01]  /*22fe0*/  IADD3.X R4, R17, UR6, RZ, P0, !PT ;  /* 0x0000000611047c10 */ /* 0x008fe200087fe4ff */
[----:B------:R0:W-:Y:S04]  /*22ff0*/  STL [R1+0x22bc], R5 ;  /* 0x0022bc0501007387 */ /* 0x0001e80000100800 */
[----:B------:R2:W-:Y:S01]  /*23000*/  STL [R1+0x22a0], R4 ;  /* 0x0022a00401007387 */ /* 0x0005e20000100800 */
[----:B0-----:R-:W-:-:S03]  /*23010*/  IADD3.X R5, R13, UR6, RZ, P2, !PT ;  /* 0x000000060d057c10 */ /* 0x001fc600097fe4ff */
[----:B------:R-:W-:Y:S01]  /*23020*/  STL [R1+0x22a8], R6 ;  /* 0x0022a80601007387 */ /* 0x000fe20000100800 */
[----:B--2---:R-:W-:-:S03]  /*23030*/  IADD3.X R4, R2, UR6, RZ, P3, !PT ;  /* 0x0000000602047c10 */ /* 0x004fc60009ffe4ff */
[----:B------:R-:W-:Y:S04]  /*23040*/  STL [R1+0x22b0], R5 ;  /* 0x0022b00501007387 */ /* 0x000fe80000100800 */
[----:B------:R0:W-:Y:S04]  /*23050*/  STL [R1+0x22b8], R4 ;  /* 0x0022b80401007387 */ /* 0x0001e80000100800 */
        /* <DEDUP_REMOVED lines=14> */
[----:B------:R-:W-:-:S03]  /*23140*/  UIMAD UR13, UR17, 0x2d, URZ ;  /* 0x0000002d110d78a4 */ /* 0x000fc6000f8e023f */
[----:B------:R-:W-:Y:S04]  /*23150*/  STL [R1+0x180], RZ ;  /* 0x000180ff01007387 */ /* 0x000fe80000100800 */
[----:B------:R-:W-:Y:S04]  /*23160*/  STL [R1+0x184], RZ ;  /* 0x000184ff01007387 */ /* 0x000fe80000100800 */
[----:B------:R-:W-:Y:S04]  /*23170*/  STL [R1+0x188], RZ ;  /* 0x000188ff01007387 */ /* 0x000fe80000100800 */
[----:B------:R-:W-:Y:S04]  /*23180*/  STL [R1+0x18c], RZ ;  /* 0x00018cff01007387 */ /* 0x000fe80000100800 */
[----:B------:R-:W-:Y:S04]  /*23190*/  STL [R1+0x190], RZ ;  /* 0x000190ff01007387 */ /* 0x000fe80000100800 */
[----:B------:R-:W-:Y:S01]  /*231a0*/  STL [R1+0x194], RZ ;  /* 0x000194ff01007387 */ /* 0x000fe20000100800 */
[----:B0-----:R-:W-:Y:S01]  /*231b0*/  IADD3 R4, P0, R18, UR13, RZ ;  /* 0x0000000d12047c10 */ /* 0x001fe2000ff1e0ff */
[----:B------:R-:W0:Y:S02]  /*231c0*/  S2R R152, SR_TID.X ;  /* 0x0000000000987919 */ /* 0x000e240000002100 */
[----:B------:R-:W-:Y:S04]  /*231d0*/  STL [R1+0x198], RZ ;  /* 0x000198ff01007387 */ /* 0x000fe80000100800 */
[----:B------:R-:W-:Y:S04]  /*231e0*/  STL [R1+0x19c], RZ ;  /* 0x00019cff01007387 */ /* 0x000fe80000100800 */
[----:B------:R-:W-:Y:S04]  /*231f0*/  STL [R1+0x1a0], RZ ;  /* 0x0001a0ff01007387 */ /* 0x000fe80000100800 */
[----:B------:R-:W-:Y:S01]  /*23200*/  STL [R1+0x1a4], RZ ;  /* 0x0001a4ff01007387 */ /* 0x000fe20000100800 */
[----:B------:R-:W-:-:S03]  /*23210*/  IADD3 R6, P1, R16, UR13, RZ ;  /* 0x0000000d10067c10 */ /* 0x000fc6000ff3e0ff */
[----:B------:R-:W-:Y:S01]  /*23220*/  STL [R1+0x1a8], RZ ;  /* 0x0001a8ff01007387 */ /* 0x000fe20000100800 */
[----:B------:R-:W-:-:S03]  /*23230*/  IADD3 R5, P2, R14, UR13, RZ ;  /* 0x0000000d0e057c10 */ /* 0x000fc6000ff5e0ff */
[----:B------:R-:W-:Y:S04]  /*23240*/  STL [R1+0x1ac], RZ ;  /* 0x0001acff01007387 */ /* 0x000fe80000100800 */
[----:B------:R-:W-:Y:S04]  /*23250*/  STL [R1+0x1b0], RZ ;  /* 0x0001b0ff01007387 */ /* 0x000fe80000100800 */
[----:B------:R-:W-:Y:S04]  /*23260*/  STL [R1+0x1b4], RZ ;  /* 0x0001b4ff01007387 */ /* 0x000fe80000100800 */
[----:B------:R2:W-:Y:S04]  /*23270*/  STL [R1+0x22c4], R4 ;  /* 0x0022c40401007387 */ /* 0x0005e80000100800 */
[----:B------:R-:W-:Y:S01]  /*23280*/  STL [R1+0x22cc], R6 ;  /* 0x0022cc0601007387 */ /* 0x000fe20000100800 */
[----:B--2---:R-:W-:-:S03]  /*23290*/  IADD3 R4, P3, R3, UR13, RZ ;  /* 0x0000000d03047c10 */ /* 0x004fc6000ff7e0ff */
[----:B------:R2:W-:Y:S04]  /*232a0*/  STL [R1+0x22d4], R5 ;  /* 0x0022d40501007387 */ /* 0x0005e80000100800 */
[----:B------:R3:W-:Y:S04]  /*232b0*/  STL [R1+0x22dc], R4 ;  /* 0x0022dc0401007387 */ /* 0x0007e80000100800 */
[----:B------:R-:W-:Y:S04]  /*232c0*/  STL [R1+0x1b8], RZ ;  /* 0x0001b8ff01007387 */ /* 0x000fe80000100800 */
[----:B------:R-:W-:Y:S01]  /*232d0*/  STL [R1+0x1bc], RZ ;  /* 0x0001bcff01007387 */ /* 0x000fe20000100800 */
[----:B0-----:R-:W-:Y:S01]  /*232e0*/  LOP3.LUT R152, R152, 0x7f, RZ, 0xc0, !PT ;  /* 0x0000007f98987812 */ /* 0x001fe200078ec0ff */
[----:B------:R-:W-:-:S03]  /*232f0*/  USHF.R.U32.HI UR32, URZ, 0x4, UR4 ;  /* 0x000000043f207899 */ /* 0x000fc60008011604 */
[C---:B------:R-:W-:Y:S02]  /*23300*/  LOP3.LUT R21, R152.reuse, 0x10, RZ, 0x3c, !PT ;  /* 0x0000001098157812 */ /* 0x040fe400078e3cff */
[C---:B------:R-:W-:Y:S02]  /*23310*/  LOP3.LUT R20, R152.reuse, 0x20, RZ, 0x3c, !PT ;  /* 0x0000002098147812 */ /* 0x040fe400078e3cff */
[----:B------:R-:W-:Y:S01]  /*23320*/  LOP3.LUT R19, R152, 0x30, RZ, 0x3c, !PT ;  /* 0x0000003098137812 */ /* 0x000fe200078e3cff */
[----:B------:R-:W-:Y:S02]  /*23330*/  UIMAD UR52, UR17, 0x2c, URZ ;  /* 0x0000002c113478a4 */ /* 0x000fe4000f8e023f */
[----:B------:R-:W-:Y:S02]  /*23340*/  UIMAD UR45, UR17, 0x2b, URZ ;  /* 0x0000002b112d78a4 */ /* 0x000fe4000f8e023f */
[----:B------:R-:W-:Y:S02]  /*23350*/  UIMAD UR36, UR17, 0x2a, URZ ;  /* 0x0000002a112478a4 */ /* 0x000fe4000f8e023f */
[----:B------:R-:W-:-:S02]  /*23360*/  UIMAD UR29, UR17, 0x29, URZ ;  /* 0x00000029111d78a4 */ /* 0x000fc4000f8e023f */
[----:B------:R-:W-:Y:S02]  /*23370*/  UIMAD UR15, UR17, 0x28, URZ ;  /* 0x00000028110f78a4 */ /* 0x000fe4000f8e023f */
[----:B------:R-:W-:Y:S02]  /*23380*/  UIMAD UR56, UR17, 0x27, URZ ;  /* 0x00000027113878a4 */ /* 0x000fe4000f8e023f */
[----:B------:R-:W-:Y:S02]  /*23390*/  UIMAD UR48, UR17, 0x26, URZ ;  /* 0x00000026113078a4 */ /* 0x000fe4000f8e023f */
[----:B------:R-:W-:Y:S02]  /*233a0*/  UIMAD UR21, UR17, 0x25, URZ ;  /* 0x00000025111578a4 */ /* 0x000fe4000f8e023f */
[----:B------:R-:W-:Y:S02]  /*233b0*/  UIMAD UR40, UR17, 0x24, URZ ;  /* 0x00000024112878a4 */ /* 0x000fe4000f8e023f */
[----:B------:R-:W-:-:S02]  /*233c0*/  UIMAD UR33, UR17, 0x23, URZ ;  /* 0x00000023112178a4 */ /* 0x000fc4000f8e023f */
[----:B------:R-:W-:Y:S02]  /*233d0*/  UIMAD UR7, UR17, 0x22, URZ ;  /* 0x00000022110778a4 */ /* 0x000fe4000f8e023f */
[----:B------:R-:W-:Y:S02]  /*233e0*/  UIMAD UR58, UR17, 0x21, URZ ;  /* 0x00000021113a78a4 */ /* 0x000fe4000f8e023f */
[----:B------:R-:W-:Y:S02]  /*233f0*/  USHF.L.U32 UR54, UR17, 0x5, URZ ;  /* 0x0000000511367899 */ /* 0x000fe4000800063f */
[----:B------:R-:W-:Y:S02]  /*23400*/  UIMAD UR50, UR17, 0x1f, URZ ;  /* 0x0000001f113278a4 */ /* 0x000fe4000f8e023f */
[----:B------:R-:W-:Y:S02]  /*23410*/  UIMAD UR46, UR17, 0x1e, URZ ;  /* 0x0000001e112e78a4 */ /* 0x000fe4000f8e023f */
[----:B------:R-:W-:-:S02]  /*23420*/  USHF.L.U32 UR6, UR17, 0x6, URZ ;  /* 0x0000000611067899 */ /* 0x000fc4000800063f */
[----:B------:R-:W-:Y:S01]  /*23430*/  UIADD3 UR34, UR4, 0x8000, URZ ;  /* 0x0000800004227890 */ /* 0x000fe2000fffe03f */
[----:B------:R-:W-:Y:S01]  /*23440*/  UMOV UR9, URZ ;  /* 0x0000003f00097c82 */ /* 0x000fe20008000000 */
[----:B------:R-:W-:Y:S01]  /*23450*/  UMOV UR8, URZ ;  /* 0x0000003f00087c82 */ /* 0x000fe20008000000 */
[----:B------:R-:W-:Y:S02]  /*23460*/  USHF.L.U32 UR5, UR5, 0x6, URZ ;  /* 0x0000000605057899 */ /* 0x000fe4000800063f */
        /* <DEDUP_REMOVED lines=12> */
[----:B------:R-:W-:Y:S02]  /*23530*/  UIMAD UR51, UR51, 0x11, URZ ;  /* 0x00000011333378a4 */ /* 0x000fe4000f8e023f */
[----:B------:R-:W-:Y:S02]  /*23540*/  USHF.L.U32 UR49, UR49, 0x4, URZ ;  /* 0x0000000431317899 */ /* 0x000fe4000800063f */
[----:B------:R-:W-:Y:S02]  /*23550*/  UIMAD UR47, UR47, 0xf, URZ ;  /* 0x0000000f2f2f78a4 */ /* 0x000fe4000f8e023f */
[----:B------:R-:W-:-:S02]  /*23560*/  UIMAD UR44, UR44, 0xe, URZ ;  /* 0x0000000e2c2c78a4 */ /* 0x000fc4000f8e023f */
[----:B------:R-:W-:Y:S02]  /*23570*/  UIMAD UR16, UR16, 0xd, URZ ;  /* 0x0000000d101078a4 */ /* 0x000fe4000f8e023f */
[----:B------:R-:W-:Y:S02]  /*23580*/  UIMAD UR20, UR20, 0xc, URZ ;  /* 0x0000000c141478a4 */ /* 0x000fe4000f8e023f */
[----:B------:R-:W-:Y:S02]  /*23590*/  UIMAD UR24, UR24, 0xb, URZ ;  /* 0x0000000b181878a4 */ /* 0x000fe4000f8e023f */
[----:B------:R-:W-:Y:S02]  /*235a0*/  UIMAD UR28, UR28, 0xa, URZ ;  /* 0x0000000a1c1c78a4 */ /* 0x000fe4000f8e023f */
[----:B------:R-:W-:Y:S02]  /*235b0*/  UIMAD UR43, UR43, 0x9, URZ ;  /* 0x000000092b2b78a4 */ /* 0x000fe4000f8e023f */
[----:B------:R-:W-:-:S02]  /*235c0*/  USHF.L.U32 UR41, UR41, 0x3, URZ ;  /* 0x0000000329297899 */ /* 0x000fc4000800063f */
[----:B------:R-:W-:Y:S02]  /*235d0*/  UIMAD UR38, UR38, 0x7, URZ ;  /* 0x00000007262678a4 */ /* 0x000fe4000f8e023f */
[----:B------:R-:W-:Y:S02]  /*235e0*/  UIMAD UR37, UR37, 0x6, URZ ;  /* 0x00000006252578a4 */ /* 0x000fe4000f8e023f */
[----:B------:R-:W-:Y:S02]  /*235f0*/  UIMAD UR22, UR22, 0x5, URZ ;  /* 0x00000005161678a4 */ /* 0x000fe4000f8e023f */
[----:B------:R-:W-:Y:S02]  /*23600*/  USHF.L.U32 UR23, UR23, 0x2, URZ ;  /* 0x0000000217177899 */ /* 0x000fe4000800063f */
[----:B------:R-:W-:Y:S02]  /*23610*/  UIMAD UR26, UR26, 0x3, URZ ;  /* 0x000000031a1a78a4 */ /* 0x000fe4000f8e023f */
[----:B------:R-:W-:-:S02]  /*23620*/  USHF.L.U32 UR27, UR27, 0x1, URZ ;  /* 0x000000011b1b7899 */ /* 0x000fc4000800063f */
[----:B------:R-:W-:Y:S02]  /*23630*/  USHF.R.S32.HI UR13, URZ, 0x1f, UR13 ;  /* 0x0000001f3f0d7899 */ /* 0x000fe4000801140d */
[----:B------:R-:W-:Y:S02]  /*23640*/  USHF.R.S32.HI UR30, URZ, 0x1f, UR30 ;  /* 0x0000001f3f1e7899 */ /* 0x000fe4000801141e */
[----:B------:R-:W-:Y:S02]  /*23650*/  USGXT.U32 UR32, UR32, 0xe ;  /* 0x0000000e2020789a */ /* 0x000fe40008000000 */
[----:B--2---:R-:W-:Y:S01]  /*23660*/  IADD3.X R5, R17, UR13, RZ, P0, !PT ;  /* 0x0000000d11057c10 */ /* 0x004fe200087fe4ff */
[----:B------:R-:W-:Y:S01]  /*23670*/  USHF.R.S32.HI UR60, URZ, 0x1f, UR52 ;  /* 0x0000001f3f3c7899 */ /* 0x000fe20008011434 */
[----:B------:R-:W-:Y:S01]  /*23680*/  IADD3.X R6, R15, UR13, RZ, P1, !PT ;  /* 0x0000000d0f067c10 */ /* 0x000fe20008ffe4ff */
[----:B------:R-:W-:Y:S01]  /*23690*/  USHF.R.S32.HI UR61, URZ, 0x1f, UR36 ;  /* 0x0000001f3f3d7899 */ /* 0x000fe20008011424 */
[----:B---3--:R-:W-:Y:S01]  /*236a0*/  IADD3.X R4, R13, UR13, RZ, P2, !PT ;  /* 0x0000000d0d047c10 */ /* 0x008fe200097fe4ff */
[----:B------:R0:W-:Y:S01]  /*236b0*/  STL [R1+0x22c0], R5 ;  /* 0x0022c00501007387 */ /* 0x0001e20000100800 */
[----:B------:R-:W-:-:S03]  /*236c0*/  USHF.R.U32.HI UR34, URZ, 0x4, UR34 ;  /* 0x000000043f227899 */ /* 0x000fc60008011622 */
[----:B------:R2:W-:Y:S04]  /*236d0*/  STL [R1+0x22c8], R6 ;  /* 0x0022c80601007387 */ /* 0x0005e80000100800 */
[----:B------:R3:W-:Y:S01]  /*236e0*/  STL [R1+0x22d0], R4 ;  /* 0x0022d00401007387 */ /* 0x0007e20000100800 */
[----:B0-----:R-:W-:Y:S01]  /*236f0*/  IADD3.X R5, R2, UR13, RZ, P3, !PT ;  /* 0x0000000d02057c10 */ /* 0x001fe20009ffe4ff */
[----:B------:R-:W-:Y:S01]  /*23700*/  USHF.R.S32.HI UR13, URZ, 0x1f, UR45 ;  /* 0x0000001f3f0d7899 */ /* 0x000fe2000801142d */
[----:B--2---:R-:W-:-:S03]  /*23710*/  IADD3 R6, P1, R16, UR52, RZ ;  /* 0x0000003410067c10 */ /* 0x004fc6000ff3e0ff */
[----:B------:R0:W-:Y:S01]  /*23720*/  STL [R1+0x22d8], R5 ;  /* 0x0022d80501007387 */ /* 0x0001e20000100800 */
[----:B---3--:R-:W-:-:S05]  /*23730*/  IADD3 R4, P0, R18, UR52, RZ ;  /* 0x0000003412047c10 */ /* 0x008fca000ff1e0ff */
[----:B------:R2:W-:Y:S01]  /*23740*/  STL [R1+0x22e4], R4 ;  /* 0x0022e40401007387 */ /* 0x0005e20000100800 */
[----:B0-----:R-:W-:-:S03]  /*23750*/  IADD3 R5, P2, R14, UR52, RZ ;  /* 0x000000340e057c10 */ /* 0x001fc6000ff5e0ff */
[----:B------:R0:W-:Y:S04]  /*23760*/  STL [R1+0x22ec], R6 ;  /* 0x0022ec0601007387 */ /* 0x0001e80000100800 */
[----:B------:R3:W-:Y:S01]  /*23770*/  STL [R1+0x22f4], R5 ;  /* 0x0022f40501007387 */ /* 0x0007e20000100800 */
[----:B--2---:R-:W-:Y:S01]  /*23780*/  IADD3 R4, P3, R3, UR52, RZ ;  /* 0x0000003403047c10 */ /* 0x004fe2000ff7e0ff */
[----:B------:R-:W-:Y:S01]  /*23790*/  USHF.R.S32.HI UR52, URZ, 0x1f, UR56 ;  /* 0x0000001f3f347899 */ /* 0x000fe20008011438 */
[----:B0-----:R-:W-:-:S03]  /*237a0*/  IADD3.X R6, R15, UR60, RZ, P1, !PT ;  /* 0x0000003c0f067c10 */ /* 0x001fc60008ffe4ff */
[----:B------:R0:W-:Y:S01]  /*237b0*/  STL [R1+0x22fc], R4 ;  /* 0x0022fc0401007387 */ /* 0x0001e20000100800 */
[----:B---3--:R-:W-:-:S05]  /*237c0*/  IADD3.X R5, R17, UR60, RZ, P0, !PT ;  /* 0x0000003c11057c10 */ /* 0x008fca00087fe4ff */
[----:B------:R2:W-:Y:S01]  /*237d0*/  STL [R1+0x22e0], R5 ;  /* 0x0022e00501007387 */ /* 0x0005e20000100800 */
[----:B0-----:R-:W-:-:S03]  /*237e0*/  IADD3.X R4, R13, UR60, RZ, P2, !PT ;  /* 0x0000003c0d047c10 */ /* 0x001fc600097fe4ff */
[----:B------:R0:W-:Y:S04]  /*237f0*/  STL [R1+0x22e8], R6 ;  /* 0x0022e80601007387 */ /* 0x0001e80000100800 */
[----:B------:R3:W-:Y:S01]  /*23800*/  STL [R1+0x22f0], R4 ;  /* 0x0022f00401007387 */ /* 0x0007e20000100800 */
[----:B--2---:R-:W-:Y:S01]  /*23810*/  IADD3.X R5, R2, UR60, RZ, P3, !PT ;  /* 0x0000003c02057c10 */ /* 0x004fe20009ffe4ff */
[----:B------:R-:W-:Y:S01]  /*23820*/  USHF.R.S32.HI UR60, URZ, 0x1f, UR29 ;  /* 0x0000001f3f3c7899 */ /* 0x000fe2000801141d */
[----:B0-----:R-:W-:-:S03]  /*23830*/  IADD3 R6, P1, R16, UR45, RZ ;  /* 0x0000002d10067c10 */ /* 0x001fc6000ff3e0ff */
        /* <DEDUP_REMOVED lines=33> */
[----:B--2---:R-:W-:Y:S02]  /*23a50*/  IADD3.X R5, R2, UR61, RZ, P3, !PT ;  /* 0x0000003d02057c10 */ /* 0x004fe40009ffe4ff */
        /* <DEDUP_REMOVED lines=292> */
[----:B------:R-:W-:Y:S04]  /*24ca0*/  STL [R1+0x254c], R6 ;  /* 0x00254c0601007387 */ /* 0x000fe80000100800 */
[----:B------:R0:W-:Y:S01]  /*24cb0*/  STL [R1+0x2554], R5 ;  /* 0x0025540501007387 */ /* 0x0001e20000100800 */
[----:B--2---:R-:W-:Y:S01]  /*24cc0*/  IADD3 R4, P3, R3, UR31, RZ ;  /* 0x0000001f03047c10 */ /* 0x004fe2000ff7e0ff */
[----:B------:R-:W-:-:S04]  /*24cd0*/  USHF.R.S32.HI UR31, URZ, 0x1f, UR22 ;  /* 0x0000001f3f1f7899 */ /* 0x000fc80008011416 */
[----:B------:R2:W-:Y:S01]  /*24ce0*/  STL [R1+0x255c], R4 ;  /* 0x00255c0401007387 */ /* 0x0005e20000100800 */
[----:B0-----:R-:W-:-:S03]  /*24cf0*/  IADD3.X R5, R17, UR33, RZ, P0, !PT ;  /* 0x0000002111057c10 */ /* 0x001fc600087fe4ff */
[----:B------:R-:W3:Y:S01]  /*24d00*/  LDL.LU R86, [R1+0x1c0] ;  /* 0x0001c00001567983 */ /* 0x000ee20000300800 */
[----:B--2---:R-:W-:-:S03]  /*24d10*/  IADD3.X R4, R15, UR33, RZ, P1, !PT ;  /* 0x000000210f047c10 */ /* 0x004fc60008ffe4ff */
[----:B------:R0:W-:Y:S04]  /*24d20*/  STL [R1+0x2540], R5 ;  /* 0x0025400501007387 */ /* 0x0001e80000100800 */
[----:B------:R2:W-:Y:S01]  /*24d30*/  STL [R1+0x2548], R4 ;  /* 0x0025480401007387 */ /* 0x0005e20000100800 */
[----:B0-----:R-:W-:Y:S02]  /*24d40*/  IADD3.X R5, R13, UR33, RZ, P2, !PT ;  /* 0x000000210d057c10 */ /* 0x001fe400097fe4ff */
[----:B--2---:R-:W-:-:S03]  /*24d50*/  IADD3.X R4, R2, UR33, RZ, P3, !PT ;  /* 0x0000002102047c10 */ /* 0x004fc60009ffe4ff */
[----:B------:R0:W-:Y:S01]  /*24d60*/  STL [R1+0x2550], R5 ;  /* 0x0025500501007387 */ /* 0x0001e20000100800 */
[----:B------:R-:W-:-:S03]  /*24d70*/  IADD3 R6, P1, R16, UR35, RZ ;  /* 0x0000002310067c10 */ /* 0x000fc6000ff3e0ff */
[----:B------:R2:W-:Y:S01]  /*24d80*/  STL [R1+0x2558], R4 ;  /* 0x0025580401007387 */ /* 0x0005e20000100800 */
[----:B0-----:R-:W-:Y:S02]  /*24d90*/  IADD3 R5, P0, R18, UR35, RZ ;  /* 0x0000002312057c10 */ /* 0x001fe4000ff1e0ff */
[----:B--2---:R-:W-:-:S03]  /*24da0*/  IADD3 R4, P2, R14, UR35, RZ ;  /* 0x000000230e047c10 */ /* 0x004fc6000ff5e0ff */
[----:B------:R0:W-:Y:S04]  /*24db0*/  STL [R1+0x2564], R5 ;  /* 0x0025640501007387 */ /* 0x0001e80000100800 */
[----:B------:R2:W-:Y:S04]  /*24dc0*/  STL [R1+0x256c], R6 ;  /* 0x00256c0601007387 */ /* 0x0005e80000100800 */
[----:B------:R4:W-:Y:S01]  /*24dd0*/  STL [R1+0x2574], R4 ;  /* 0x0025740401007387 */ /* 0x0009e20000100800 */
[----:B0-----:R-:W-:Y:S02]  /*24de0*/  IADD3 R5, P3, R3, UR35, RZ ;  /* 0x0000002303057c10 */ /* 0x001fe4000ff7e0ff */
[----:B--2---:R-:W-:-:S03]  /*24df0*/  IADD3.X R6, R15, UR15, RZ, P1, !PT ;  /* 0x0000000f0f067c10 */ /* 0x004fc60008ffe4ff */
[----:B------:R0:W-:Y:S01]  /*24e00*/  STL [R1+0x257c], R5 ;  /* 0x00257c0501007387 */ /* 0x0001e20000100800 */
[----:B----4-:R-:W-:-:S05]  /*24e10*/  IADD3.X R4, R17, UR15, RZ, P0, !PT ;  /* 0x0000000f11047c10 */ /* 0x010fca00087fe4ff */
[----:B------:R2:W-:Y:S01]  /*24e20*/  STL [R1+0x2560], R4 ;  /* 0x0025600401007387 */ /* 0x0005e20000100800 */
[----:B0-----:R-:W-:-:S03]  /*24e30*/  IADD3.X R5, R13, UR15, RZ, P2, !PT ;  /* 0x0000000f0d057c10 */ /* 0x001fc600097fe4ff */
[----:B------:R0:W-:Y:S01]  /*24e40*/  STL [R1+0x2568], R6 ;  /* 0x0025680601007387 */ /* 0x0001e20000100800 */
[----:B--2---:R-:W-:-:S03]  /*24e50*/  IADD3.X R4, R2, UR15, RZ, P3, !PT ;  /* 0x0000000f02047c10 */ /* 0x004fc60009ffe4ff */
[----:B------:R2:W-:Y:S01]  /*24e60*/  STL [R1+0x2570], R5 ;  /* 0x0025700501007387 */ /* 0x0005e20000100800 */
[----:B0-----:R-:W-:-:S03]  /*24e70*/  IADD3 R6, P1, R16, UR12, RZ ;  /* 0x0000000c10067c10 */ /* 0x001fc6000ff3e0ff */
[----:B------:R0:W-:Y:S01]  /*24e80*/  STL [R1+0x2578], R4 ;  /* 0x0025780401007387 */ /* 0x0001e20000100800 */
[----:B--2---:R-:W-:Y:S02]  /*24e90*/  IADD3 R5, P0, R18, UR12, RZ ;  /* 0x0000000c12057c10 */ /* 0x004fe4000ff1e0ff */
[----:B0-----:R-:W-:-:S03]  /*24ea0*/  IADD3 R4, P2, R14, UR12, RZ ;  /* 0x0000000c0e047c10 */ /* 0x001fc6000ff5e0ff */
        /* <DEDUP_REMOVED lines=16> */
[----:B------:R0:W-:Y:S01]  /*24fb0*/  STL [R1+0x25a4], R5 ;  /* 0x0025a40501007387 */ /* 0x0001e20000100800 */
[----:B------:R-:W-:-:S03]  /*24fc0*/  LOP3.LUT R0, R0, 0x30, RZ, 0xc0, !PT ;  /* 0x0000003000007812 */ /* 0x000fc600078ec0ff */
[----:B------:R-:W-:Y:S04]  /*24fd0*/  STL [R1+0x25ac], R6 ;  /* 0x0025ac0601007387 */ /* 0x000fe80000100800 */
[----:B------:R-:W-:Y:S01]  /*24fe0*/  STL [R1+0x25b4], R4 ;  /* 0x0025b40401007387 */ /* 0x000fe20000100800 */
[----:B0-----:R-:W-:Y:S01]  /*24ff0*/  IADD3 R5, P3, R3, UR14, RZ ;  /* 0x0000000e03057c10 */ /* 0x001fe2000ff7e0ff */
[----:B------:R-:W-:-:S04]  /*25000*/  IMAD R0, R152, 0x40, R0 ;  /* 0x0000004098007824 */ /* 0x000fc800078e0200 */
[----:B------:R0:W-:Y:S02]  /*25010*/  STL [R1+0x25bc], R5 ;  /* 0x0025bc0501007387 */ /* 0x0001e40000100800 */
[----:B0-----:R-:W-:Y:S02]  /*25020*/  IADD3.X R5, R17, UR13, RZ, P0, !PT ;  /* 0x0000000d11057c10 */ /* 0x001fe400087fe4ff */
[----:B---3--:R-:W-:-:S05]  /*25030*/  SHF.R.S32.HI R4, RZ, 0x6, R86 ;  /* 0x00000006ff047819 */ /* 0x008fca0000011456 */
[----:B------:R0:W-:Y:S04]  /*25040*/  STL [R1+0x3050], R4 ;  /* 0x0030500401007387 */ /* 0x0001e80000100800 */
[----:B------:R-:W-:Y:S01]  /*25050*/  STL [R1+0x1e10], R0 ;  /* 0x001e100001007387 */ /* 0x000fe20000100800 */
[----:B0-----:R-:W-:-:S03]  /*25060*/  IADD3.X R4, R15, UR13, RZ, P1, !PT ;  /* 0x0000000d0f047c10 */ /* 0x001fc60008ffe4ff */
[----:B------:R0:W-:Y:S04]  /*25070*/  STL [R1+0x25a0], R5 ;  /* 0x0025a00501007387 */ /* 0x0001e80000100800 */
[----:B------:R2:W-:Y:S01]  /*25080*/  STL [R1+0x25a8], R4 ;  /* 0x0025a80401007387 */ /* 0x0005e20000100800 */
[----:B0-----:R-:W-:Y:S02]  /*25090*/  IADD3.X R5, R13, UR13, RZ, P2, !PT ;  /* 0x0000000d0d057c10 */ /* 0x001fe400097fe4ff */
[----:B--2---:R-:W-:-:S03]  /*250a0*/  IADD3.X R4, R2, UR13, RZ, P3, !PT ;  /* 0x0000000d02047c10 */ /* 0x004fc60009ffe4ff */
[----:B------:R0:W-:Y:S04]  /*250b0*/  STL [R1+0x25b0], R5 ;  /* 0x0025b00501007387 */ /* 0x0001e80000100800 */
[----:B------:R2:W-:Y:S01]  /*250c0*/  STL [R1+0x25b8], R4 ;  /* 0x0025b80401007387 */ /* 0x0005e20000100800 */
[----:B------:R-:W-:Y:S02]  /*250d0*/  IADD3 R6, P2, R14, UR59, RZ ;  /* 0x0000003b0e067c10 */ /* 0x000fe4000ff5e0ff */
[----:B0-----:R-:W-:Y:S02]  /*250e0*/  IADD3 R5, P0, R18, UR59, RZ ;  /* 0x0000003b12057c10 */ /* 0x001fe4000ff1e0ff */
[----:B--2---:R-:W-:-:S03]  /*250f0*/  IADD3 R4, P1, R16, UR59, RZ ;  /* 0x0000003b10047c10 */ /* 0x004fc6000ff3e0ff */
[----:B------:R0:W-:Y:S04]  /*25100*/  STL [R1+0x25c4], R5 ;  /* 0x0025c40501007387 */ /* 0x0001e80000100800 */
[----:B------:R2:W-:Y:S01]  /*25110*/  STL [R1+0x25cc], R4 ;  /* 0x0025cc0401007387 */ /* 0x0005e20000100800 */
[----:B0-----:R-:W-:-:S03]  /*25120*/  IADD3 R5, P3, R3, UR59, RZ ;  /* 0x0000003b03057c10 */ /* 0x001fc6000ff7e0ff */
[----:B------:R0:W-:Y:S01]  /*25130*/  STL [R1+0x25d4], R6 ;  /* 0x0025d40601007387 */ /* 0x0001e20000100800 */
[----:B--2---:R-:W-:-:S03]  /*25140*/  IADD3.X R4, R17, UR60, RZ, P0, !PT ;  /* 0x0000003c11047c10 */ /* 0x004fc600087fe4ff */
[----:B------:R2:W-:Y:S04]  /*25150*/  STL [R1+0x25dc], R5 ;  /* 0x0025dc0501007387 */ /* 0x0005e80000100800 */
[----:B------:R3:W-:Y:S01]  /*25160*/  STL [R1+0x25c0], R4 ;  /* 0x0025c00401007387 */ /* 0x0007e20000100800 */
[----:B0-----:R-:W-:Y:S02]  /*25170*/  IADD3.X R6, R15, UR60, RZ, P1, !PT ;  /* 0x0000003c0f067c10 */ /* 0x001fe40008ffe4ff */
[----:B--2---:R-:W-:-:S03]  /*25180*/  IADD3.X R5, R13, UR60, RZ, P2, !PT ;  /* 0x0000003c0d057c10 */ /* 0x004fc600097fe4ff */
[----:B------:R-:W-:Y:S01]  /*25190*/  STL [R1+0x25c8], R6 ;  /* 0x0025c80601007387 */ /* 0x000fe20000100800 */
[----:B---3--:R-:W-:-:S03]  /*251a0*/  IADD3.X R4, R2, UR60, RZ, P3, !PT ;  /* 0x0000003c02047c10 */ /* 0x008fc60009ffe4ff */
[----:B------:R0:W-:Y:S04]  /*251b0*/  STL [R1+0x25d0], R5 ;  /* 0x0025d00501007387 */ /* 0x0001e80000100800 */
[----:B------:R2:W-:Y:S01]  /*251c0*/  STL [R1+0x25d8], R4 ;  /* 0x0025d80401007387 */ /* 0x0005e20000100800 */
[----:B0-----:R-:W-:Y:S02]  /*251d0*/  IADD3 R5, P0, R18, UR57, RZ ;  /* 0x0000003912057c10 */ /* 0x001fe4000ff1e0ff */
[----:B--2---:R-:W-:-:S03]  /*251e0*/  IADD3 R4, P1, R16, UR57, RZ ;  /* 0x0000003910047c10 */ /* 0x004fc6000ff3e0ff */
[----:B------:R0:W-:Y:S01]  /*251f0*/  STL [R1+0x25e4], R5 ;  /* 0x0025e40501007387 */ /* 0x0001e20000100800 */
[----:B------:R-:W-:-:S03]  /*25200*/  IADD3 R6, P2, R14, UR57, RZ ;  /* 0x000000390e067c10 */ /* 0x000fc6000ff5e0ff */
        /* <DEDUP_REMOVED lines=195> */
[----:B------:R-:W-:Y:S01]  /*25e40*/  USHF.R.S32.HI UR33, URZ, 0x1f, UR23 ;  /* 0x0000001f3f217899 */ /* 0x000fe20008011417 */
[----:B--2---:R-:W-:Y:S02]  /*25e50*/  IADD3.X R4, R17, UR42, RZ, P0, !PT ;  /* 0x0000002a11047c10 */ /* 0x004fe400087fe4ff */
[----:B------:R2:W-:Y:S01]  /*25e60*/  STL [R1+0x277c], R5 ;  /* 0x00277c0501007387 */ /* 0x0005e20000100800 */
[----:B------:R-:W-:Y:S02]  /*25e70*/  USHF.R.S32.HI UR35, URZ, 0x1f, UR26 ;  /* 0x0000001f3f237899 */ /* 0x000fe4000801141a */
[----:B------:R-:W-:Y:S01]  /*25e80*/  UIADD3 UR12, UP0, UR32, 0x2, URZ ;  /* 0x00000002200c7890 */ /* 0x000fe2000ff1e03f */
[----:B------:R3:W-:Y:S01]  /*25e90*/  STL [R1+0x2760], R4 ;  /* 0x0027600401007387 */ /* 0x0007e20000100800 */
[----:B------:R-:W-:Y:S01]  /*25ea0*/  ULDC UR41, c[0x0][0x238] ;  /* 0x00008e0000297ab9 */ /* 0x000fe20000000800 */
[----:B0-----:R-:W-:-:S02]  /*25eb0*/  IADD3.X R6, R15, UR42, RZ, P1, !PT ;  /* 0x0000002a0f067c10 */ /* 0x001fc40008ffe4ff */
        /* <DEDUP_REMOVED lines=45> */
[----:B0-----:R-:W-:-:S03]  /*26190*/  LOP3.LUT R5, R0, 0x10, RZ, 0x3c, !PT ;  /* 0x0000001000057812 */ /* 0x001fc600078e3cff */
[----:B------:R-:W-:Y:S04]  /*261a0*/  STL [R1+0x1e0], RZ ;  /* 0x0001e0ff01007387 */ /* 0x000fe80000100800 */
[----:B------:R-:W-:Y:S04]  /*261b0*/  STL [R1+0x1e4], RZ ;  /* 0x0001e4ff01007387 */ /* 0x000fe80000100800 */
[----:B------:R-:W-:Y:S04]  /*261c0*/  STL [R1+0x1e8], RZ ;  /* 0x0001e8ff01007387 */ /* 0x000fe80000100800 */
[----:B------:R-:W-:Y:S01]  /*261d0*/  STL [R1+0x1ec], RZ ;  /* 0x0001ecff01007387 */ /* 0x000fe20000100800 */
[----:B------:R-:W-:-:S03]  /*261e0*/  LOP3.LUT R6, R0, 0x20, RZ, 0x3c, !PT ;  /* 0x0000002000067812 */ /* 0x000fc600078e3cff */
[----:B------:R-:W-:Y:S01]  /*261f0*/  STL [R1+0x1f0], RZ ;  /* 0x0001f0ff01007387 */ /* 0x000fe20000100800 */
[----:B--2---:R-:W-:-:S03]  /*26200*/  LOP3.LUT R4, R0, 0x30, RZ, 0x3c, !PT ;  /* 0x0000003000047812 */ /* 0x004fc600078e3cff */
[----:B------:R-:W-:Y:S04]  /*26210*/  STL [R1+0x1f4], RZ ;  /* 0x0001f4ff01007387 */ /* 0x000fe80000100800 */
[----:B------:R-:W-:Y:S01]  /*26220*/  STL [R1+0x1f8], RZ ;  /* 0x0001f8ff01007387 */ /* 0x000fe20000100800 */
[----:B------:R-:W-:-:S03]  /*26230*/  IADD3 R0, P4, R16, UR22, RZ ;  /* 0x0000001610007c10 */ /* 0x000fc6000ff9e0ff */
[----:B------:R-:W-:Y:S04]  /*26240*/  STL [R1+0x1fc], RZ ;  /* 0x0001fcff01007387 */ /* 0x000fe80000100800 */
[----:B------:R0:W-:Y:S04]  /*26250*/  STL [R1+0x1f50], R5 ;  /* 0x001f500501007387 */ /* 0x0001e80000100800 */
[----:B------:R-:W-:Y:S01]  /*26260*/  STL [R1+0x1f4c], R6 ;  /* 0x001f4c0601007387 */ /* 0x000fe20000100800 */
[----:B0-----:R-:W-:-:S03]  /*26270*/  IADD3 R5, P5, R18, UR22, RZ ;  /* 0x0000001612057c10 */ /* 0x001fc6000ffbe0ff */
[----:B------:R0:W-:Y:S04]  /*26280*/  STL [R1+0x1f48], R4 ;  /* 0x001f480401007387 */ /* 0x0001e80000100800 */
[----:B------:R2:W-:Y:S04]  /*26290*/  STL [R1+0x27c4], R5 ;  /* 0x0027c40501007387 */ /* 0x0005e80000100800 */
[----:B------:R3:W-:Y:S01]  /*262a0*/  STL [R1+0x27cc], R0 ;  /* 0x0027cc0001007387 */ /* 0x0007e20000100800 */
[----:B0-----:R-:W-:Y:S02]  /*262b0*/  IADD3 R4, P3, R14, UR22, RZ ;  /* 0x000000160e047c10 */ /* 0x001fe4000ff7e0ff */
[----:B--2---:R-:W-:-:S03]  /*262c0*/  IADD3 R5, P2, R3, UR22, RZ ;  /* 0x0000001603057c10 */ /* 0x004fc6000ff5e0ff */
[----:B------:R0:W-:Y:S01]  /*262d0*/  STL [R1+0x27d4], R4 ;  /* 0x0027d40401007387 */ /* 0x0001e20000100800 */
[----:B---3--:R-:W-:-:S03]  /*262e0*/  IADD3 R0, P1, R18, UR23, RZ ;  /* 0x0000001712007c10 */ /* 0x008fc6000ff3e0ff */
[----:B------:R2:W-:Y:S04]  /*262f0*/  STL [R1+0x27dc], R5 ;  /* 0x0027dc0501007387 */ /* 0x0005e80000100800 */
[----:B------:R3:W-:Y:S01]  /*26300*/  STL [R1+0x27e4], R0 ;  /* 0x0027e40001007387 */ /* 0x0007e20000100800 */
[----:B0-----:R-:W-:Y:S02]  /*26310*/  IADD3 R4, P0, R16, UR23, RZ ;  /* 0x0000001710047c10 */ /* 0x001fe4000ff1e0ff */
[----:B--2---:R-:W-:-:S03]  /*26320*/  IADD3 R5, P6, R14, UR23, RZ ;  /* 0x000000170e057c10 */ /* 0x004fc6000ffde0ff */
[----:B------:R0:W-:Y:S01]  /*26330*/  STL [R1+0x27ec], R4 ;  /* 0x0027ec0401007387 */ /* 0x0001e20000100800 */
[----:B---3--:R-:W-:-:S03]  /*26340*/  IADD3.X R0, R17, UR31, RZ, P5, !PT ;  /* 0x0000001f11007c10 */ /* 0x008fc6000affe4ff */
[----:B------:R2:W-:Y:S04]  /*26350*/  STL [R1+0x27f4], R5 ;  /* 0x0027f40501007387 */ /* 0x0005e80000100800 */
[----:B------:R3:W-:Y:S01]  /*26360*/  STL [R1+0x27c0], R0 ;  /* 0x0027c00001007387 */ /* 0x0007e20000100800 */
[----:B0-----:R-:W-:Y:S02]  /*26370*/  IADD3 R4, P5, R3, UR23, RZ ;  /* 0x0000001703047c10 */ /* 0x001fe4000ffbe0ff */
[----:B--2---:R-:W-:-:S03]  /*26380*/  IADD3.X R5, R15, UR31, RZ, P4, !PT ;  /* 0x0000001f0f057c10 */ /* 0x004fc6000a7fe4ff */
[----:B------:R0:W-:Y:S01]  /*26390*/  STL [R1+0x27fc], R4 ;  /* 0x0027fc0401007387 */ /* 0x0001e20000100800 */
[----:B---3--:R-:W-:-:S03]  /*263a0*/  IADD3 R0, P4, R18, UR26, RZ ;  /* 0x0000001a12007c10 */ /* 0x008fc6000ff9e0ff */
[----:B------:R2:W-:Y:S04]  /*263b0*/  STL [R1+0x27c8], R5 ;  /* 0x0027c80501007387 */ /* 0x0005e80000100800 */
[----:B------:R3:W-:Y:S01]  /*263c0*/  STL [R1+0x2804], R0 ;  /* 0x0028040001007387 */ /* 0x0007e20000100800 */
[----:B0-----:R-:W-:Y:S02]  /*263d0*/  IADD3.X R4, R13, UR31, RZ, P3, !PT ;  /* 0x0000001f0d047c10 */ /* 0x001fe40009ffe4ff */
        /* <DEDUP_REMOVED lines=21> */
[----:B------:R2:W-:Y:S01]  /*26530*/  STL [R1+0x27f8], R5 ;  /* 0x0027f80501007387 */ /* 0x0005e20000100800 */
[----:B------:R-:W-:-:S03]  /*26540*/  UIADD3.X UR9, UR9, -0x7fffffe0, URZ, UP0, !UPT ;  /* 0x8000002009097890 */ /* 0x000fc600087fe43f */
[----:B------:R3:W-:Y:S01]  /*26550*/  STL [R1+0x2834], R0 ;  /* 0x0028340001007387 */ /* 0x0007e20000100800 */
[----:B0-----:R-:W-:Y:S02]  /*26560*/  IADD3.X R4, R17, UR35, RZ, P4, !PT ;  /* 0x0000002311047c10 */ /* 0x001fe4000a7fe4ff */
[----:B--2---:R-:W-:Y:S02]  /*26570*/  IADD3.X R5, R15, UR35, RZ, P3, !PT ;  /* 0x000000230f057c10 */ /* 0x004fe40009ffe4ff */
[----:B---3--:R-:W-:Y:S01]  /*26580*/  IADD3 R0, P4, R3, UR27, RZ ;  /* 0x0000001b03007c10 */ /* 0x008fe2000ff9e0ff */
[----:B------:R0:W-:Y:S01]  /*26590*/  STL [R1+0x2800], R4 ;  /* 0x0028000401007387 */ /* 0x0001e20000100800 */
[----:B------:R-:W-:Y:S01]  /*265a0*/  UMOV UR13, UR9 ;  /* 0x00000009000d7c82 */ /* 0x000fe20008000000 */
[----:B------:R-:W-:Y:S02]  /*265b0*/  ULDC UR9, c[0x0][0x238] ;  /* 0x00008e0000097ab9 */ /* 0x000fe40000000800 */
[----:B------:R2:W-:Y:S01]  /*265c0*/  STL [R1+0x283c], R0 ;  /* 0x00283c0001007387 */ /* 0x0005e20000100800 */
[----:B------:R-:W-:Y:S01]  /*265d0*/  USHF.R.S32.HI UR36, URZ, 0x1f, UR27 ;  /* 0x0000001f3f247899 */ /* 0x000fe2000801141b */
[----:B0-----:R-:W-:-:S02]  /*265e0*/  IADD3 R4, P3, R18, UR41, RZ ;  /* 0x0000002912047c10 */ /* 0x001fc4000ff7e0ff */
[----:B------:R0:W-:Y:S01]  /*265f0*/  STL [R1+0x2808], R5 ;  /* 0x0028080501007387 */ /* 0x0001e20000100800 */
[----:B--2---:R-:W-:-:S03]  /*26600*/  IADD3.X R0, R13, UR35, RZ, P2, !PT ;  /* 0x000000230d007c10 */ /* 0x004fc600097fe4ff */
        /* <DEDUP_REMOVED lines=14> */
[----:B0-----:R-:W-:Y:S02]  /*266f0*/  IADD3.X R5, R13, UR36, RZ, P5, !PT ;  /* 0x000000240d057c10 */ /* 0x001fe4000affe4ff */
[----:B--2---:R-:W-:-:S03]  /*26700*/  IADD3.X R4, R2, UR36, RZ, P4, !PT ;  /* 0x0000002402047c10 */ /* 0x004fc6000a7fe4ff */
        /* <DEDUP_REMOVED lines=10> */
[----:B------:R-:W-:-:S04]  /*267b0*/  USGXT.U32 UR34, UR34, 0xe ;  /* 0x0000000e2222789a */ /* 0x000fc80008000000 */
[----:B------:R-:W-:Y:S01]  /*267c0*/  UIADD3 UR14, UP1, UR34, 0x2, URZ ;  /* 0x00000002220e7890 */ /* 0x000fe2000ff3e03f */
[----:B------:R-:W-:Y:S02]  /*267d0*/  CS2R R24, SRZ ;  /* 0x0000000000187805 */ /* 0x000fe4000001ff00 */
[----:B------:R-:W-:Y:S02]  /*267e0*/  CS2R R26, SRZ ;  /* 0x00000000001a7805 */ /* 0x000fe4000001ff00 */
[----:B------:R-:W-:Y:S01]  /*267f0*/  CS2R R28, SRZ ;  /* 0x00000000001c7805 */ /* 0x000fe2000001ff00 */
[----:B------:R-:W-:Y:S01]  /*26800*/  UIADD3.X UR15, UR8, -0x7fffffe0, URZ, UP1, !UPT ;  /* 0x80000020080f7890 */ /* 0x000fe20008ffe43f */
[----:B------:R-:W-:Y:S02]  /*26810*/  CS2R R30, SRZ ;  /* 0x00000000001e7805 */ /* 0x000fe4000001ff00 */
[----:B------:R-:W-:Y:S02]  /*26820*/  CS2R R32, SRZ ;  /* 0x0000000000207805 */ /* 0x000fe4000001ff00 */
[----:B------:R-:W-:-:S02]  /*26830*/  CS2R R34, SRZ ;  /* 0x0000000000227805 */ /* 0x000fc4000001ff00 */
[----:B------:R-:W-:Y:S02]  /*26840*/  CS2R R36, SRZ ;  /* 0x0000000000247805 */ /* 0x000fe4000001ff00 */
[----:B------:R-:W-:Y:S02]  /*26850*/  CS2R R38, SRZ ;  /* 0x0000000000267805 */ /* 0x000fe4000001ff00 */
[----:B------:R-:W-:Y:S02]  /*26860*/  CS2R R40, SRZ ;  /* 0x0000000000287805 */ /* 0x000fe4000001ff00 */
        /* <DEDUP_REMOVED lines=54> */
[----:B------:R-:W-:Y:S01]  /*26bd0*/  CS2R R150, SRZ ;  /* 0x0000000000967805 */ /* 0x000fe2000001ff00 */
[----:B------:R-:W-:Y:S02]  /*26be0*/  UIADD3.64 UR56, UR12, 0x1fe, URZ ;  /* 0x000001fe0c387897 */ /* 0x000fe4000fffe03f */
[----:B------:R-:W-:Y:S02]  /*26bf0*/  UIADD3.64 UR42, UR12, 0x700, URZ ;  /* 0x000007000c2a7897 */ /* 0x000fe4000fffe03f */
[----:B------:R-:W-:-:S02]  /*26c00*/  USHF.R.S32.HI UR7, URZ, 0x1f, UR6 ;  /* 0x0000001f3f077899 */ /* 0x000fc40008011406 */
[----:B------:R-:W-:Y:S02]  /*26c10*/  USHF.R.S32.HI UR8, URZ, 0x1f, UR5 ;  /* 0x0000001f3f087899 */ /* 0x000fe40008011405 */
[----:B------:R-:W-:Y:S02]  /*26c20*/  UIADD3.64 UR60, UR12, 0xfe, URZ ;  /* 0x000000fe0c3c7897 */ /* 0x000fe4000fffe03f */
[----:B------:R-:W-:Y:S02]  /*26c30*/  UIADD3.64 UR58, UR12, 0x100, URZ ;  /* 0x000001000c3a7897 */ /* 0x000fe4000fffe03f */
[----:B------:R-:W-:Y:S02]  /*26c40*/  UIADD3.64 UR54, UR12, 0x200, URZ ;  /* 0x000002000c367897 */ /* 0x000fe4000fffe03f */
[----:B------:R-:W-:Y:S02]  /*26c50*/  UIADD3.64 UR56, UR12, 0x2fe, URZ ;  /* 0x000002fe0c387897 */ /* 0x000fe4000fffe03f */
[----:B------:R-:W-:-:S02]  /*26c60*/  UIADD3.64 UR52, UR12, 0x300, URZ ;  /* 0x000003000c347897 */ /* 0x000fc4000fffe03f */
[----:B------:R-:W-:Y:S02]  /*26c70*/  UIADD3.64 UR48, UR12, 0x3fe, URZ ;  /* 0x000003fe0c307897 */ /* 0x000fe4000fffe03f */
[----:B------:R-:W-:Y:S02]  /*26c80*/  UIADD3.64 UR44, UR12, 0x400, URZ ;  /* 0x000004000c2c7897 */ /* 0x000fe4000fffe03f */
[----:B------:R-:W-:Y:S02]  /*26c90*/  UIADD3.64 UR16, UR12, 0x4fe, URZ ;  /* 0x000004fe0c107897 */ /* 0x000fe4000fffe03f */
[----:B------:R-:W-:Y:S02]  /*26ca0*/  UIADD3.64 UR20, UR12, 0x500, URZ ;  /* 0x000005000c147897 */ /* 0x000fe4000fffe03f */
[----:B------:R-:W-:Y:S02]  /*26cb0*/  UIADD3.64 UR24, UR12, 0x5fe, URZ ;  /* 0x000005fe0c187897 */ /* 0x000fe4000fffe03f */
[----:B------:R-:W-:-:S02]  /*26cc0*/  UIADD3.64 UR28, UR12, 0x600, URZ ;  /* 0x000006000c1c7897 */ /* 0x000fc4000fffe03f */
[----:B------:R-:W-:Y:S02]  /*26cd0*/  UIADD3.64 UR46, UR12, 0x6fe, URZ ;  /* 0x000006fe0c2e7897 */ /* 0x000fe4000fffe03f */
[----:B------:R-:W-:Y:S02]  /*26ce0*/  UIADD3.64 UR38, UR14, 0x3fe, URZ ;  /* 0x000003fe0e267897 */ /* 0x000fe4000fffe03f */
[----:B------:R-:W-:Y:S01]  /*26cf0*/  UIADD3.64 UR42, UR14, 0x400, URZ ;  /* 0x000004000e2a7897 */ /* 0x000fe2000fffe03f */
[----:B------:R-:W-:Y:S01]  /*26d00*/  UMOV UR33, 0x80000020 ;  /* 0x8000002000217882 */ /* 0x000fe20000000000 */
[----:B-1----:R-:W-:-:S10]  /*26d10*/  UMOV UR35, 0x80000020 ;  /* 0x8000002000237882 */ /* 0x002fd40000000000 */
.L_x_2:
[----:B------:R-:W-:Y:S04]  /*26d20*/  STL [R1+0x608c], R166 ;  /* 0x00608ca601007387 */ /* 0x000fe80000100800 */
        /* <DEDUP_REMOVED lines=12> */
[----:B-----5:R-:W-:Y:S04]  /*26df0*/  STL [R1+0x5efc], R21 ;  /* 0x005efc1501007387 */ /* 0x020fe80000100800 */
        /* <DEDUP_REMOVED lines=151> */
[----:B0-----:R0:W-:Y:S04]  /*27770*/  STL [R1+0x5d84], R33 ;  /* 0x005d842101007387 */ /* 0x0011e80000100800 */
[----:B0-----:R-:W2:Y:S01]  /*27780*/  LDL.LU R33, [R1+0x1ed4] ;  /* 0x001ed40001217983 */ /* 0x001ea20000300800 */
[----:B------:R-:W-:-:S02]  /*27790*/  MOV R4, UR29 ;  /* 0x0000001d00047c02 */ /* 0x000fc40008000f00 */
[----:B------:R-:W-:Y:S01]  /*277a0*/  MOV R0, UR28 ;  /* 0x0000001c00007c02 */ /* 0x000fe20008000f00 */
[----:B------:R-:W-:Y:S04]  /*277b0*/  STL [R1+0x5d80], R30 ;  /* 0x005d801e01007387 */ /* 0x000fe80000100800 */
[----:B------:R-:W-:Y:S04]  /*277c0*/  STL [R1+0x5d7c], R31 ;  /* 0x005d7c1f01007387 */ /* 0x000fe80000100800 */
[----:B------:R-:W-:Y:S04]  /*277d0*/  STL [R1+0x5d78], R28 ;  /* 0x005d781c01007387 */ /* 0x000fe80000100800 */
[----:B------:R-:W-:Y:S04]  /*277e0*/  STL [R1+0x5d74], R29 ;  /* 0x005d741d01007387 */ /* 0x000fe80000100800 */
[----:B------:R-:W-:Y:S04]  /*277f0*/  STL [R1+0x5d70], R26 ;  /* 0x005d701a01007387 */ /* 0x000fe80000100800 */
[----:B------:R-:W-:Y:S04]  /*27800*/  STL [R1+0x5d6c], R27 ;  /* 0x005d6c1b01007387 */ /* 0x000fe80000100800 */
[----:B------:R0:W-:Y:S04]  /*27810*/  STL [R1+0x5d68], R24 ;  /* 0x005d681801007387 */ /* 0x0001e80000100800 */
        /* <DEDUP_REMOVED lines=34> */
[----:B0-----:R-:W3:Y:S04]  /*27a40*/  LDL R24, [R1+0x2858] ;  /* 0x0028580001187983 */ /* 0x001ee80000100800 */
[----:B------:R-:W-:Y:S04]  /*27a50*/  STL [R1+0x3044], R4 ;  /* 0x0030440401007387 */ /* 0x000fe80000100800 */
[----:B------:R-:W4:Y:S04]  /*27a60*/  LDL.LU R38, [R1+0x285c] ;  /* 0x00285c0001267983 */ /* 0x000f280000300800 */
[----:B------:R0:W-:Y:S01]  /*27a70*/  STL [R1+0x3040], R0 ;  /* 0x0030400001007387 */ /* 0x0001e20000100800 */
[----:B------:R-:W-:-:S02]  /*27a80*/  PRMT R60, RZ, 0x7610, R60 ;  /* 0x00007610ff3c7816 */ /* 0x000fc4000000003c */
[----:B------:R-:W-:Y:S01]  /*27a90*/  PRMT R70, RZ, 0x7610, R70 ;  /* 0x00007610ff467816 */ /* 0x000fe20000000046 */
[----:B------:R-:W4:Y:S01]  /*27aa0*/  LDL.LU R30, [R1+0x284c] ;  /* 0x00284c00011e7983 */ /* 0x000f220000300800 */
[----:B------:R-:W-:Y:S02]  /*27ab0*/  PRMT R86, RZ, 0x7610, R86 ;  /* 0x00007610ff567816 */ /* 0x000fe40000000056 */
[----:B------:R-:W-:Y:S01]  /*27ac0*/  PRMT R102, RZ, 0x7610, R102 ;  /* 0x00007610ff667816 */ /* 0x000fe20000000066 */
[----:B------:R-:W4:Y:S01]  /*27ad0*/  LDL.LU R26, [R1+0x283c] ;  /* 0x00283c00011a7983 */ /* 0x000f220000300800 */
[----:B0-----:R-:W2:Y:S03]  /*27ae0*/  LDC R0, c[0x0][0x230] ;  /* 0x00008c00ff007b82 */ /* 0x001ea60000000800 */
[----:B------:R-:W4:Y:S04]  /*27af0*/  LDL.LU R25, [R1+0x2854] ;  /* 0x0028540001197983 */ /* 0x000f280000300800 */
[----:B------:R-:W4:Y:S01]  /*27b00*/  LDL.LU R19, [R1+0x2844] ;  /* 0x0028440001137983 */ /* 0x000f220000300800 */
[----:B------:R-:W-:Y:S01]  /*27b10*/  PRMT R67, RZ, 0x7610, R67 ;  /* 0x00007610ff437816 */ /* 0x000fe20000000043 */
[----:B--2---:R-:W-:-:S02]  /*27b20*/  IMAD R0, R33, -0x40, R0 ;  /* 0xffffffc021007824 */ /* 0x004fc400078e0200 */
[----:B------:R-:W-:Y:S03]  /*27b30*/  STL [R1+0x5f00], R33 ;  /* 0x005f002101007387 */ /* 0x000fe60000100800 */
[C---:B------:R-:W-:Y:S01]  /*27b40*/  ISETP.GT.AND P0, PT, R0.reuse, RZ, PT ;  /* 0x000000ff0000720c */ /* 0x040fe20003f04270 */
[----:B------:R-:W-:Y:S01]  /*27b50*/  STL [R1+0x5484], R3 ;  /* 0x0054840301007387 */ /* 0x000fe20000100800 */
[----:B------:R-:W-:-:S03]  /*27b60*/  ISETP.GT.AND P1, PT, R0, 0x1, PT ;  /* 0x000000010000780c */ /* 0x000fc60003f24270 */
[----:B------:R0:W-:Y:S08]  /*27b70*/  STL [R1+0x5480], R2 ;  /* 0x0054800201007387 */ /* 0x0001f00000100800 */
[----:B------:R-:W-:Y:S02]  /*27b80*/  @P0 IMAD.MOV.U32 R4, RZ, RZ, R3 ;  /* 0x000000ffff040224 */ /* 0x000fe400078e0003 */
[----:B------:R-:W-:-:S05]  /*27b90*/  @P0 IMAD.MOV.U32 R5, RZ, RZ, R2 ;  /* 0x000000ffff050224 */ /* 0x000fca00078e0002 */
[----:B------:R1:W2:Y:S04]  /*27ba0*/  @P0 LDG.E.U8 R60, desc[UR10][R4.64] ;  /* 0x0000000a043c0981 */ /* 0x0002a8000c1e1100 */
[----:B------:R-:W-:Y:S04]  /*27bb0*/  STL [R1+0x5f04], R14 ;  /* 0x005f040e01007387 */ /* 0x000fe80000100800 */
[----:B------:R-:W-:Y:S01]  /*27bc0*/  STL [R1+0x547c], R13 ;  /* 0x00547c0d01007387 */ /* 0x000fe20000100800 */
[----:B-1----:R-:W-:Y:S02]  /*27bd0*/  @P0 IMAD.MOV.U32 R4, RZ, RZ, R14 ;  /* 0x000000ffff040224 */ /* 0x002fe400078e000e */
        /* <DEDUP_REMOVED lines=8> */
[----:B------:R2:W-:Y:S01]  /*27c60*/  STL [R1+0x5478], R17 ;  /* 0x0054781101007387 */ /* 0x0005e20000100800 */
[----:B-1----:R-:W-:Y:S02]  /*27c70*/  @P0 IMAD.MOV.U32 R4, RZ, RZ, R18 ;  /* 0x000000ffff040224 */ /* 0x002fe400078e0012 */
[----:B------:R-:W-:-:S05]  /*27c80*/  @P0 IMAD.MOV.U32 R5, RZ, RZ, R17 ;  /* 0x000000ffff050224 */ /* 0x000fca00078e0011 */
[----:B------:R3:W2:Y:S01]  /*27c90*/  @P0 LDG.E.U8 R102, desc[UR10][R4.64] ;  /* 0x0000000a04660981 */ /* 0x0006a2000c1e1100 */
[----:B------:R-:W-:Y:S02]  /*27ca0*/  PRMT R73, RZ, 0x7610, R73 ;  /* 0x00007610ff497816 */ /* 0x000fe40000000049 */
[----:B------:R-:W-:Y:S02]  /*27cb0*/  PRMT R89, RZ, 0x7610, R89 ;  /* 0x00007610ff597816 */ /* 0x000fe40000000059 */
[----:B------:R-:W-:Y:S02]  /*27cc0*/  PRMT R105, RZ, 0x7610, R105 ;  /* 0x00007610ff697816 */ /* 0x000fe40000000069 */
[----:B------:R-:W-:Y:S01]  /*27cd0*/  ISETP.GT.AND P0, PT, R0, 0x2, PT ;  /* 0x000000020000780c */ /* 0x000fe20003f04270 */
[----:B---3--:R-:W-:Y:S02]  /*27ce0*/  @P1 IMAD.MOV.U32 R5, RZ, RZ, R24 ;  /* 0x000000ffff051224 */ /* 0x008fe400078e0018 */
[----:B----4-:R-:W-:Y:S01]  /*27cf0*/  @P1 IMAD.MOV.U32 R4, RZ, RZ, R38 ;  /* 0x000000ffff041224 */ /* 0x010fe200078e0026 */
[----:B------:R-:W-:Y:S04]  /*27d00*/  STL [R1+0x5f14], R38 ;  /* 0x005f142601007387 */ /* 0x000fe80000100800 */
[----:B------:R-:W3:Y:S04]  /*27d10*/  LDL.LU R24, [R1+0x2834] ;  /* 0x0028340001187983 */ /* 0x000ee80000300800 */
[----:B------:R1:W4:Y:S04]  /*27d20*/  @P1 LDG.E.U8 R67, desc[UR10][R4.64] ;  /* 0x0000000a04431981 */ /* 0x000328000c1e1100 */
[----:B------:R-:W2:Y:S01]  /*27d30*/  LDL R5, [R1+0x2850] ;  /* 0x0028500001057983 */ /* 0x000ea20000100800 */
[----:B-1----:R-:W-:-:S03]  /*27d40*/  @P1 IMAD.MOV.U32 R4, RZ, RZ, R25 ;  /* 0x000000ffff041224 */ /* 0x002fc600078e0019 */
[----:B------:R-:W-:Y:S04]  /*27d50*/  STL [R1+0x5f18], R25 ;  /* 0x005f181901007387 */ /* 0x000fe80000100800 */
[----:B--2---:R1:W2:Y:S04]  /*27d60*/  @P1 LDG.E.U8 R73, desc[UR10][R4.64] ;  /* 0x0000000a04491981 */ /* 0x0042a8000c1e1100 */
[----:B------:R-:W3:Y:S01]  /*27d70*/  LDL R5, [R1+0x2848] ;  /* 0x0028480001057983 */ /* 0x000ee20000100800 */
[----:B-1----:R-:W-:-:S03]  /*27d80*/  @P1 IMAD.MOV.U32 R4, RZ, RZ, R30 ;  /* 0x000000ffff041224 */ /* 0x002fc600078e001e */
[----:B------:R-:W-:Y:S04]  /*27d90*/  STL [R1+0x5f1c], R30 ;  /* 0x005f1c1e01007387 */ /* 0x000fe80000100800 */
[----:B---3--:R1:W3:Y:S04]  /*27da0*/  @P1 LDG.E.U8 R89, desc[UR10][R4.64] ;  /* 0x0000000a04591981 */ /* 0x0082e8000c1e1100 */
[----:B------:R-:W4:Y:S01]  /*27db0*/  LDL R5, [R1+0x2840] ;  /* 0x0028400001057983 */ /* 0x000f220000100800 */
[----:B-1----:R-:W-:Y:S01]  /*27dc0*/  @P1 IMAD.MOV.U32 R4, RZ, RZ, R19 ;  /* 0x000000ffff041224 */ /* 0x002fe200078e0013 */
[----:B------:R-:W-:-:S02]  /*27dd0*/  PRMT R64, RZ, 0x7610, R64 ;  /* 0x00007610ff407816 */ /* 0x000fc40000000040 */
[----:B------:R-:W-:Y:S04]  /*27de0*/  STL [R1+0x5f20], R19 ;  /* 0x005f201301007387 */ /* 0x000fe80000100800 */
[----:B----4-:R1:W4:Y:S04]  /*27df0*/  @P1 LDG.E.U8 R105, desc[UR10][R4.64] ;  /* 0x0000000a04691981 */ /* 0x010328000c1e1100 */
[----:B------:R-:W2:Y:S01]  /*27e00*/  LDL R5, [R1+0x2838] ;  /* 0x0028380001057983 */ /* 0x000ea20000100800 */
[----:B-1----:R-:W-:Y:S01]  /*27e10*/  @P0 IMAD.MOV.U32 R4, RZ, RZ, R26 ;  /* 0x000000ffff040224 */ /* 0x002fe200078e001a */
[----:B------:R-:W-:-:S02]  /*27e20*/  PRMT R85, RZ, 0x7610, R85 ;  /* 0x00007610ff557816 */ /* 0x000fc40000000055 */
[----:B------:R-:W-:Y:S01]  /*27e30*/  STL [R1+0x5f24], R26 ;  /* 0x005f241a01007387 */ /* 0x000fe20000100800 */
[----:B------:R-:W-:Y:S02]  /*27e40*/  PRMT R101, RZ, 0x7610, R101 ;  /* 0x00007610ff657816 */ /* 0x000fe40000000065 */
[----:B------:R-:W-:Y:S02]  /*27e50*/  PRMT R117, RZ, 0x7610, R117 ;  /* 0x00007610ff757816 */ /* 0x000fe40000000075 */
[----:B------:R-:W-:Y:S01]  /*27e60*/  ISETP.GT.AND P1, PT, R0, 0x3, PT ;  /* 0x000000030000780c */ /* 0x000fe20003f24270 */
[----:B--2---:R1:W2:Y:S04]  /*27e70*/  @P0 LDG.E.U8 R64, desc[UR10][R4.64] ;  /* 0x0000000a04400981 */ /* 0x0042a8000c1e1100 */
[----:B------:R-:W3:Y:S01]  /*27e80*/  LDL R5, [R1+0x2830] ;  /* 0x0028300001057983 */ /* 0x000ee20000100800 */
[----:B-1----:R-:W-:-:S03]  /*27e90*/  @P0 IMAD.MOV.U32 R4, RZ, RZ, R24 ;  /* 0x000000ffff040224 */ /* 0x002fc600078e0018 */
[----:B------:R-:W-:Y:S04]  /*27ea0*/  STL [R1+0x5f28], R24 ;  /* 0x005f281801007387 */ /* 0x000fe80000100800 */
[----:B---3--:R1:W3:Y:S04]  /*27eb0*/  @P0 LDG.E.U8 R85, desc[UR10][R4.64] ;  /* 0x0000000a04550981 */ /* 0x0082e8000c1e1100 */
[----:B------:R-:W1:Y:S04]  /*27ec0*/  LDL R4, [R1+0x2828] ;  /* 0x0028280001047983 */ /* 0x000e680000100800 */
[----:B------:R-:W1:Y:S02]  /*27ed0*/  LDL R5, [R1+0x282c] ;  /* 0x00282c0001057983 */ /* 0x000e640000100800 */
[----:B-1----:R-:W-:-:S04]  /*27ee0*/  @P0 LOP3.LUT R5, R5, R4, RZ, 0x3c, !PT ;  /* 0x0000000405050212 */ /* 0x002fc800078e3cff */
[----:B------:R-:W-:-:S04]  /*27ef0*/  @P0 LOP3.LUT R4, R5, R4, RZ, 0x3c, !PT ;  /* 0x0000000405040212 */ /* 0x000fc800078e3cff */
[----:B------:R-:W-:-:S05]  /*27f00*/  @P0 LOP3.LUT R5, R5, R4, RZ, 0x3c, !PT ;  /* 0x0000000405050212 */ /* 0x000fca00078e3cff */
[----:B------:R1:W4:Y:S04]  /*27f10*/  @P0 LDG.E.U8 R101, desc[UR10][R4.64] ;  /* 0x0000000a04650981 */ /* 0x000328000c1e1100 */
[----:B------:R-:W1:Y:S04]  /*27f20*/  LDL R4, [R1+0x2820] ;  /* 0x0028200001047983 */ /* 0x000e680000100800 */
[----:B------:R-:W1:Y:S01]  /*27f30*/  LDL R5, [R1+0x2824] ;  /* 0x0028240001057983 */ /* 0x000e620000100800 */
[----:B------:R-:W-:Y:S02]  /*27f40*/  PRMT R153, RZ, 0x7610, R153 ;  /* 0x00007610ff997816 */ /* 0x000fe40000000099 */
[----:B-1----:R-:W-:-:S04]  /*27f50*/  @P0 LOP3.LUT R5, R5, R4, RZ, 0x3c, !PT ;  /* 0x0000000405050212 */ /* 0x002fc800078e3cff */
[----:B------:R-:W-:-:S04]  /*27f60*/  @P0 LOP3.LUT R4, R5, R4, RZ, 0x3c, !PT ;  /* 0x0000000405040212 */ /* 0x000fc800078e3cff */
[----:B------:R-:W-:-:S05]  /*27f70*/  @P0 LOP3.LUT R5, R5, R4, RZ, 0x3c, !PT ;  /* 0x0000000405050212 */ /* 0x000fca00078e3cff */
[----:B------:R1:W4:Y:S04]  /*27f80*/  @P0 LDG.E.U8 R117, desc[UR10][R4.64] ;  /* 0x0000000a04750981 */ /* 0x000328000c1e1100 */
[----:B------:R-:W1:Y:S04]  /*27f90*/  LDL R4, [R1+0x2818] ;  /* 0x0028180001047983 */ /* 0x000e680000100800 */
[----:B------:R-:W1:Y:S01]  /*27fa0*/  LDL R5, [R1+0x281c] ;  /* 0x00281c0001057983 */ /* 0x000e620000100800 */
[----:B------:R-:W-:Y:S02]  /*27fb0*/  PRMT R84, RZ, 0x7610, R84 ;  /* 0x00007610ff547816 */ /* 0x000fe40000000054 */
[----:B------:R-:W-:-:S02]  /*27fc0*/  PRMT R100, RZ, 0x7610, R100 ;  /* 0x00007610ff647816 */ /* 0x000fc40000000064 */
[----:B------:R-:W-:Y:S02]  /*27fd0*/  PRMT R116, RZ, 0x7610, R116 ;  /* 0x00007610ff747816 */ /* 0x000fe40000000074 */
[----:B------:R-:W-:Y:S02]  /*27fe0*/  ISETP.GT.AND P0, PT, R0, 0x4, PT ;  /* 0x000000040000780c */ /* 0x000fe40003f04270 */
[----:B-1----:R-:W-:-:S04]  /*27ff0*/  @P1 LOP3.LUT R5, R5, R4, RZ, 0x3c, !PT ;  /* 0x0000000405051212 */ /* 0x002fc800078e3cff */
[----:B------:R-:W-:-:S04]  /*28000*/  @P1 LOP3.LUT R4, R5, R4, RZ, 0x3c, !PT ;  /* 0x0000000405041212 */ /* 0x000fc800078e3cff */
[----:B------:R-:W-:-:S05]  /*28010*/  @P1 LOP3.LUT R5, R5, R4, RZ, 0x3c, !PT ;  /* 0x0000000405051212 */ /* 0x000fca00078e3cff */
[----:B------:R1:W2:Y:S04]  /*28020*/  @P1 LDG.E.U8 R153, desc[UR10][R4.64] ;  /* 0x0000000a04991981 */ /* 0x0002a8000c1e1100 */
[----:B------:R-:W1:Y:S04]  /*28030*/  LDL R4, [R1+0x2810] ;  /* 0x0028100001047983 */ /* 0x000e680000100800 */
[----:B------:R-:W1:Y:S02]  /*28040*/  LDL R5, [R1+0x2814] ;  /* 0x0028140001057983 */ /* 0x000e640000100800 */
[----:B-1----:R-:W-:-:S04]  /*28050*/  @P1 LOP3.LUT R5, R5, R4, RZ, 0x3c, !PT ;  /* 0x0000000405051212 */ /* 0x002fc800078e3cff */
[----:B------:R-:W-:-:S04]  /*28060*/  @P1 LOP3.LUT R4, R5, R4, RZ, 0x3c, !PT ;  /* 0x0000000405041212 */ /* 0x000fc800078e3cff */
[----:B------:R-:W-:-:S05]  /*28070*/  @P1 LOP3.LUT R5, R5, R4, RZ, 0x3c, !PT ;  /* 0x0000000405051212 */ /* 0x000fca00078e3cff */
[----:B------:R1:W4:Y:S04]  /*28080*/  @P1 LDG.E.U8 R84, desc[UR10][R4.64] ;  /* 0x0000000a04541981 */ /* 0x000328000c1e1100 */
        /* <DEDUP_REMOVED lines=22> */
[----:B------:R1:W3:Y:S04]  /*281f0*/  @P0 LDG.E.U8 R63, desc[UR10][R4.64] ;  /* 0x0000000a043f0981 */ /* 0x0002e8000c1e1100 */
        /* <DEDUP_REMOVED lines=187> */
[----:B------:R-:W-:-:S02]  /*28db0*/  ISETP.GT.AND P1, PT, R0, 0xb, PT ;  /* 0x0000000b0000780c */ /* 0x000fc40003f24270 */
        /* <DEDUP_REMOVED lines=151> */
[----:B0-----:R-:W-:Y:S02]  /*29730*/  PRMT R2, RZ, 0x7610, R2 ;  /* 0x00007610ff027816 */ /* 0x001fe40000000002 */
[----:B-1----:R-:W-:-:S04]  /*29740*/  @P0 LOP3.LUT R5, R5, R4, RZ, 0x3c, !PT ;  /* 0x0000000405050212 */ /* 0x002fc800078e3cff */
[----:B------:R-:W-:-:S04]  /*29750*/  @P0 LOP3.LUT R4, R5, R4, RZ, 0x3c, !PT ;  /* 0x0000000405040212 */ /* 0x000fc800078e3cff */
[----:B------:R-:W-:-:S05]  /*29760*/  @P0 LOP3.LUT R5, R5, R4, RZ, 0x3c, !PT ;  /* 0x0000000405050212 */ /* 0x000fca00078e3cff */
[----:B------:R0:W4:Y:S04]  /*29770*/  @P0 LDG.E.U8 R2, desc[UR10][R4.64] ;  /* 0x0000000a04020981 */ /* 0x000128000c1e1100 */
[----:B------:R-:W0:Y:S04]  /*29780*/  LDL R4, [R1+0x2670] ;  /* 0x0026700001047983 */ /* 0x000e280000100800 */
[----:B------:R-:W0:Y:S01]  /*29790*/  LDL R5, [R1+0x2674] ;  /* 0x0026740001057983 */ /* 0x000e220000100800 */
[----:B------:R-:W-:Y:S02]  /*297a0*/  PRMT R138, RZ, 0x7610, R138 ;  /* 0x00007610ff8a7816 */ /* 0x000fe4000000008a */
[----:B0-----:R-:W-:-:S04]  /*297b0*/  @P0 LOP3.LUT R5, R5, R4, RZ, 0x3c, !PT ;  /* 0x0000000405050212 */ /* 0x001fc800078e3cff */
        /* <DEDUP_REMOVED lines=13> */
[----:B------:R-:W-:-:S02]  /*29890*/  ISETP.GT.AND P1, PT, R0, 0x11, PT ;  /* 0x000000110000780c */ /* 0x000fc40003f24270 */
        /* <DEDUP_REMOVED lines=916> */
[----:B------:R-:W2:Y:S04]  /*2d1e0*/  @P0 LDG.E.U8 R166, desc[UR10][R4.64] ;  /* 0x0000000a04a60981 */ /* 0x000ea8000c1e1100 */
[----:B--2---:R0:W-:Y:S04]  /*2d1f0*/  STL [R1+0x2054], R166 ;  /* 0x002054a601007387 */ /* 0x0041e80000100800 */
[----:B0-----:R-:W2:Y:S04]  /*2d200*/  LDL.LU R166, [R1+0x608c] ;  /* 0x00608c0001a67983 */ /* 0x001ea80000300800 */
[----:B------:R-:W3:Y:S04]  /*2d210*/  LDL R4, [R1+0x2268] ;  /* 0x0022680001047983 */ /* 0x000ee80000100800 */
[----:B------:R-:W3:Y:S01]  /*2d220*/  LDL R5, [R1+0x226c] ;  /* 0x00226c0001057983 */ /* 0x000ee20000100800 */
[----:B------:R-:W-:-:S02]  /*2d230*/  PRMT R165, RZ, 0x7610, R165 ;  /* 0x00007610ffa57816 */ /* 0x000fc400000000a5 */
[----:B---3--:R-:W-:-:S04]  /*2d240*/  @P0 LOP3.LUT R5, R5, R4, RZ, 0x3c, !PT ;  /* 0x0000000405050212 */ /* 0x008fc800078e3cff */
[----:B------:R-:W-:-:S04]  /*2d250*/  @P0 LOP3.LUT R4, R5, R4, RZ, 0x3c, !PT ;  /* 0x0000000405040212 */ /* 0x000fc800078e3cff */
[----:B------:R-:W-:-:S05]  /*2d260*/  @P0 LOP3.LUT R5, R5, R4, RZ, 0x3c, !PT ;  /* 0x0000000405050212 */ /* 0x000fca00078e3cff */
[----:B------:R-:W3:Y:S04]  /*2d270*/  @P0 LDG.E.U8 R165, desc[UR10][R4.64] ;  /* 0x0000000a04a50981 */ /* 0x000ee8000c1e1100 */
[----:B---3--:R0:W-:Y:S04]  /*2d280*/  STL [R1+0x2058], R165 ;  /* 0x002058a501007387 */ /* 0x0081e80000100800 */
[----:B0-----:R-:W3:Y:S04]  /*2d290*/  LDL.LU R165, [R1+0x6088] ;  /* 0x0060880001a57983 */ /* 0x001ee80000300800 */
[----:B------:R-:W4:Y:S04]  /*2d2a0*/  LDL R4, [R1+0x2260] ;  /* 0x0022600001047983 */ /* 0x000f280000100800 */
[----:B------:R-:W4:Y:S01]  /*2d2b0*/  LDL R5, [R1+0x2264] ;  /* 0x0022640001057983 */ /* 0x000f220000100800 */
[----:B------:R-:W-:-:S02]  /*2d2c0*/  PRMT R25, RZ, 0x7610, R25 ;  /* 0x00007610ff197816 */ /* 0x000fc40000000019 */
[----:B------:R-:W-:Y:S02]  /*2d2d0*/  ISETP.GT.AND P1, PT, R0, 0x31, PT ;  /* 0x000000310000780c */ /* 0x000fe40003f24270 */
[----:B----4-:R-:W-:-:S04]  /*2d2e0*/  @P0 LOP3.LUT R5, R5, R4, RZ, 0x3c, !PT ;  /* 0x0000000405050212 */ /* 0x010fc800078e3cff */
[----:B------:R-:W-:-:S04]  /*2d2f0*/  @P0 LOP3.LUT R4, R5, R4, RZ, 0x3c, !PT ;  /* 0x0000000405040212 */ /* 0x000fc800078e3cff */
[----:B------:R-:W-:-:S05]  /*2d300*/  @P0 LOP3.LUT R5, R5, R4, RZ, 0x3c, !PT ;  /* 0x0000000405050212 */ /* 0x000fca00078e3cff */
[----:B------:R-:W4:Y:S04]  /*2d310*/  @P0 LDG.E.U8 R25, desc[UR10][R4.64] ;  /* 0x0000000a04190981 */ /* 0x000f28000c1e1100 */
[----:B------:R-:W2:Y:S04]  /*2d320*/  LDL R4, [R1+0x2258] ;  /* 0x0022580001047983 */ /* 0x000ea80000100800 */
[----:B------:R-:W2:Y:S01]  /*2d330*/  LDL R5, [R1+0x225c] ;  /* 0x00225c0001057983 */ /* 0x000ea20000100800 */
[----:B------:R-:W-:-:S03]  /*2d340*/  PRMT R167, RZ, 0x7610, R167 ;  /* 0x00007610ffa77816 */ /* 0x000fc600000000a7 */
[----:B----4-:R-:W-:Y:S01]  /*2d350*/  STL [R1+0x5f30], R25 ;  /* 0x005f301901007387 */ /* 0x010fe20000100800 */
[----:B--2---:R-:W-:-:S04]  /*2d360*/  @P1 LOP3.LUT R5, R5, R4, RZ, 0x3c, !PT ;  /* 0x0000000405051212 */ /* 0x004fc800078e3cff */
[----:B------:R-:W-:-:S04]  /*2d370*/  @P1 LOP3.LUT R4, R5, R4, RZ, 0x3c, !PT ;  /* 0x0000000405041212 */ /* 0x000fc800078e3cff */
[----:B------:R-:W-:-:S05]  /*2d380*/  @P1 LOP3.LUT R5, R5, R4, RZ, 0x3c, !PT ;  /* 0x0000000405051212 */ /* 0x000fca00078e3cff */
[----:B------:R0:W2:Y:S04]  /*2d390*/  @P1 LDG.E.U8 R167, desc[UR10][R4.64] ;  /* 0x0000000a04a71981 */ /* 0x0000a8000c1e1100 */
[----:B------:R-:W0:Y:S04]  /*2d3a0*/  LDL R4, [R1+0x2250] ;  /* 0x0022500001047983 */ /* 0x000e280000100800 */
[----:B------:R-:W0:Y:S01]  /*2d3b0*/  LDL R5, [R1+0x2254] ;  /* 0x0022540001057983 */ /* 0x000e220000100800 */
[----:B------:R-:W-:Y:S02]  /*2d3c0*/  PRMT R164, RZ, 0x7610, R164 ;  /* 0x00007610ffa47816 */ /* 0x000fe400000000a4 */
[----:B0-----:R-:W-:-:S04]  /*2d3d0*/  @P1 LOP3.LUT R5, R5, R4, RZ, 0x3c, !PT ;  /* 0x0000000405051212 */ /* 0x001fc800078e3cff */
[----:B------:R-:W-:-:S04]  /*2d3e0*/  @P1 LOP3.LUT R4, R5, R4, RZ, 0x3c, !PT ;  /* 0x0000000405041212 */ /* 0x000fc800078e3cff */
[----:B------:R-:W-:-:S05]  /*2d3f0*/  @P1 LOP3.LUT R5, R5, R4, RZ, 0x3c, !PT ;  /* 0x0000000405051212 */ /* 0x000fca00078e3cff */
[----:B------:R-:W4:Y:S04]  /*2d400*/  @P1 LDG.E.U8 R164, desc[UR10][R4.64] ;  /* 0x0000000a04a41981 */ /* 0x000f28000c1e1100 */
[----:B----4-:R0:W-:Y:S04]  /*2d410*/  STL [R1+0x2048], R164 ;  /* 0x002048a401007387 */ /* 0x0101e80000100800 */
[----:B0-----:R-:W4:Y:S04]  /*2d420*/  LDL.LU R164, [R1+0x6084] ;  /* 0x0060840001a47983 */ /* 0x001f280000300800 */
        /* <DEDUP_REMOVED lines=9> */
[----:B------:R-:W2:Y:S04]  /*2d4c0*/  LDL R4, [R1+0x2240] ;  /* 0x0022400001047983 */ /* 0x000ea80000100800 */
[----:B------:R-:W2:Y:S01]  /*2d4d0*/  LDL R5, [R1+0x2244] ;  /* 0x0022440001057983 */ /* 0x000ea20000100800 */
[----:B------:R-:W-:-:S02]  /*2d4e0*/  PRMT R38, RZ, 0x7610, R38 ;  /* 0x00007610ff267816 */ /* 0x000fc40000000026 */
[----:B------:R-:W-:Y:S02]  /*2d4f0*/  ISETP.GT.AND P0, PT, R0, 0x32, PT ;  /* 0x000000320000780c */ /* 0x000fe40003f04270 */
[----:B--2---:R-:W-:-:S04]  /*2d500*/  @P1 LOP3.LUT R5, R5, R4, RZ, 0x3c, !PT ;  /* 0x0000000405051212 */ /* 0x004fc800078e3cff */
[----:B------:R-:W-:-:S04]  /*2d510*/  @P1 LOP3.LUT R4, R5, R4, RZ, 0x3c, !PT ;  /* 0x0000000405041212 */ /* 0x000fc800078e3cff */
[----:B------:R-:W-:-:S05]  /*2d520*/  @P1 LOP3.LUT R5, R5, R4, RZ, 0x3c, !PT ;  /* 0x0000000405051212 */ /* 0x000fca00078e3cff */
[----:B------:R-:W2:Y:S04]  /*2d530*/  @P1 LDG.E.U8 R38, desc[UR10][R4.64] ;  /* 0x0000000a04261981 */ /* 0x000ea8000c1e1100 */
[----:B------:R-:W4:Y:S04]  /*2d540*/  LDL R4, [R1+0x2238] ;  /* 0x0022380001047983 */ /* 0x000f280000100800 */
[----:B------:R-:W4:Y:S01]  /*2d550*/  LDL R5, [R1+0x223c] ;  /* 0x00223c0001057983 */ /* 0x000f220000100800 */
[----:B------:R-:W-:-:S03]  /*2d560*/  PRMT R166, RZ, 0x7610, R166 ;  /* 0x00007610ffa67816 */ /* 0x000fc600000000a6 */
[----:B--2---:R-:W-:Y:S01]  /*2d570*/  STL [R1+0x5f2c], R38 ;  /* 0x005f2c2601007387 */ /* 0x004fe20000100800 */
[----:B----4-:R-:W-:-:S04]  /*2d580*/  @P0 LOP3.LUT R5, R5, R4, RZ, 0x3c, !PT ;  /* 0x0000000405050212 */ /* 0x010fc800078e3cff */
        /* <DEDUP_REMOVED lines=19> */
[----:B------:R-:W2:Y:S04]  /*2d6c0*/  LDL R4, [R1+0x2220] ;  /* 0x0022200001047983 */ /* 0x000ea80000100800 */
[----:B------:R-:W2:Y:S01]  /*2d6d0*/  LDL R5, [R1+0x2224] ;  /* 0x0022240001057983 */ /* 0x000ea20000100800 */
[----:B------:R-:W-:Y:S02]  /*2d6e0*/  PRMT R123, RZ, 0x7610, R123 ;  /* 0x00007610ff7b7816 */ /* 0x000fe4000000007b */
[----:B------:R-:W-:Y:S01]  /*2d6f0*/  ISETP.GT.AND P1, PT, R0, 0x33, PT ;  /* 0x000000330000780c */ /* 0x000fe20003f24270 */
[----:B---3--:R-:W-:Y:S01]  /*2d700*/  STL [R1+0x5f4c], R38 ;  /* 0x005f4c2601007387 */ /* 0x008fe20000100800 */
[----:B--2---:R-:W-:-:S04]  /*2d710*/  @P0 LOP3.LUT R5, R5, R4, RZ, 0x3c, !PT ;  /* 0x0000000405050212 */ /* 0x004fc800078e3cff */
[----:B------:R-:W-:-:S04]  /*2d720*/  @P0 LOP3.LUT R4, R5, R4, RZ, 0x3c, !PT ;  /* 0x0000000405040212 */ /* 0x000fc800078e3cff */
[----:B------:R-:W-:-:S05]  /*2d730*/  @P0 LOP3.LUT R5, R5, R4, RZ, 0x3c, !PT ;  /* 0x0000000405050212 */ /* 0x000fca00078e3cff */
[----:B------:R-:W2:Y:S04]  /*2d740*/  @P0 LDG.E.U8 R123, desc[UR10][R4.64] ;  /* 0x0000000a047b0981 */ /* 0x000ea8000c1e1100 */
[----:B------:R-:W3:Y:S04]  /*2d750*/  LDL R4, [R1+0x2218] ;  /* 0x0022180001047983 */ /* 0x000ee80000100800 */
[----:B------:R-:W3:Y:S01]  /*2d760*/  LDL R5, [R1+0x221c] ;  /* 0x00221c0001057983 */ /* 0x000ee20000100800 */
[----:B------:R-:W-:-:S03]  /*2d770*/  PRMT R165, RZ, 0x7610, R165 ;  /* 0x00007610ffa57816 */ /* 0x000fc600000000a5 */
[----:B--2---:R-:W-:Y:S01]  /*2d780*/  STL [R1+0x5f34], R123 ;  /* 0x005f347b01007387 */ /* 0x004fe20000100800 */
[----:B---3--:R-:W-:-:S04]  /*2d790*/  @P1 LOP3.LUT R5, R5, R4, RZ, 0x3c, !PT ;  /* 0x0000000405051212 */ /* 0x008fc800078e3cff */
        /* <DEDUP_REMOVED lines=15> */
[----:B----4-:R-:W-:-:S04]  /*2d890*/  @P1 LOP3.LUT R5, R5, R4, RZ, 0x3c, !PT ;  /* 0x0000000405051212 */ /* 0x010fc800078e3cff */
[----:B------:R-:W-:-:S04]  /*2d8a0*/  @P1 LOP3.LUT R4, R5, R4, RZ, 0x3c, !PT ;  /* 0x0000000405041212 */ /* 0x000fc800078e3cff */
[----:B------:R-:W-:-:S05]  /*2d8b0*/  @P1 LOP3.LUT R5, R5, R4, RZ, 0x3c, !PT ;  /* 0x0000000405051212 */ /* 0x000fca00078e3cff */
[----:B------:R-:W4:Y:S04]  /*2d8c0*/  @P1 LDG.E.U8 R24, desc[UR10][R4.64] ;  /* 0x0000000a04181981 */ /* 0x000f28000c1e1100 */
[----:B------:R-:W2:Y:S04]  /*2d8d0*/  LDL R4, [R1+0x2200] ;  /* 0x0022000001047983 */ /* 0x000ea80000100800 */
[----:B------:R-:W2:Y:S01]  /*2d8e0*/  LDL R5, [R1+0x2204] ;  /* 0x0022040001057983 */ /* 0x000ea20000100800 */
[----:B------:R-:W-:Y:S02]  /*2d8f0*/  PRMT R120, RZ, 0x7610, R120 ;  /* 0x00007610ff787816 */ /* 0x000fe40000000078 */
[----:B------:R-:W-:Y:S01]  /*2d900*/  ISETP.GT.AND P0, PT, R0, 0x34, PT ;  /* 0x000000340000780c */ /* 0x000fe20003f04270 */
[----:B----4-:R-:W-:Y:S01]  /*2d910*/  STL [R1+0x5f58], R24 ;  /* 0x005f581801007387 */ /* 0x010fe20000100800 */
        /* <DEDUP_REMOVED lines=119> */
[----:B------:R0:W3:Y:S04]  /*2e090*/  @P1 LDG.E.U8 R24, desc[UR10][R4.64] ;  /* 0x0000000a04181981 */ /* 0x0000e8000c1e1100 */
[----:B------:R-:W0:Y:S04]  /*2e0a0*/  LDL R4, [R1+0x2188] ;  /* 0x0021880001047983 */ /* 0x000e280000100800 */
[----:B------:R-:W0:Y:S01]  /*2e0b0*/  LDL R5, [R1+0x218c] ;  /* 0x00218c0001057983 */ /* 0x000e220000100800 */
[----:B------:R-:W-:Y:S02]  /*2e0c0*/  PRMT R19, RZ, 0x7610, R19 ;  /* 0x00007610ff137816 */ /* 0x000fe40000000013 */
[----:B0-----:R-:W-:-:S04]  /*2e0d0*/  @P1 LOP3.LUT R5, R5, R4, RZ, 0x3c, !PT ;  /* 0x0000000405051212 */ /* 0x001fc800078e3cff */
        /* <DEDUP_REMOVED lines=38> */
[----:B------:R-:W-:-:S03]  /*2e340*/  PRMT R15, RZ, 0x7610, R15 ;  /* 0x00007610ff0f7816 */ /* 0x000fc6000000000f */
[----:B---3--:R0:W-:Y:S01]  /*2e350*/  STL [R1+0x5f5c], R118 ;  /* 0x005f5c7601007387 */ /* 0x0081e20000100800 */
[----:B------:R-:W-:Y:S02]  /*2e360*/  ISETP.GT.AND P1, PT, R0, 0x39, PT ;  /* 0x000000390000780c */ /* 0x000fe40003f24270 */
[----:B------:R-:W-:Y:S01]  /*2e370*/  PRMT R159, RZ, 0x7610, R159 ;  /* 0x00007610ff9f7816 */ /* 0x000fe2000000009f */
[----:B0-----:R-:W3:Y:S01]  /*2e380*/  LDL R118, [R1+0x2144] ;  /* 0x0021440001767983 */ /* 0x001ee20000100800 */
[----:B--2---:R-:W-:-:S04]  /*2e390*/  @P0 LOP3.LUT R5, R5, R4, RZ, 0x3c, !PT ;  /* 0x0000000405050212 */ /* 0x004fc800078e3cff */
[----:B------:R-:W-:-:S04]  /*2e3a0*/  @P0 LOP3.LUT R4, R5, R4, RZ, 0x3c, !PT ;  /* 0x0000000405040212 */ /* 0x000fc800078e3cff */
[----:B------:R-:W-:-:S05]  /*2e3b0*/  @P0 LOP3.LUT R5, R5, R4, RZ, 0x3c, !PT ;  /* 0x0000000405050212 */ /* 0x000fca00078e3cff */
[----:B------:R-:W2:Y:S04]  /*2e3c0*/  @P0 LDG.E.U8 R15, desc[UR10][R4.64] ;  /* 0x0000000a040f0981 */ /* 0x000ea8000c1e1100 */
[----:B------:R-:W4:Y:S04]  /*2e3d0*/  LDL R4, [R1+0x2158] ;  /* 0x0021580001047983 */ /* 0x000f280000100800 */
[----:B------:R-:W4:Y:S04]  /*2e3e0*/  LDL R5, [R1+0x215c] ;  /* 0x00215c0001057983 */ /* 0x000f280000100800 */
[----:B--2---:R0:W-:Y:S01]  /*2e3f0*/  STL [R1+0x5f60], R15 ;  /* 0x005f600f01007387 */ /* 0x0041e20000100800 */
[----:B------:R-:W-:-:S03]  /*2e400*/  PRMT R154, RZ, 0x7610, R154 ;  /* 0x00007610ff9a7816 */ /* 0x000fc6000000009a */
[----:B0-----:R-:W2:Y:S01]  /*2e410*/  LDL R15, [R1+0x2140] ;  /* 0x00214000010f7983 */ /* 0x001ea20000100800 */
[----:B----4-:R-:W-:-:S04]  /*2e420*/  @P1 LOP3.LUT R5, R5, R4, RZ, 0x3c, !PT ;  /* 0x0000000405051212 */ /* 0x010fc800078e3cff */
[----:B------:R-:W-:-:S04]  /*2e430*/  @P1 LOP3.LUT R4, R5, R4, RZ, 0x3c, !PT ;  /* 0x0000000405041212 */ /* 0x000fc800078e3cff */
[----:B------:R-:W-:-:S05]  /*2e440*/  @P1 LOP3.LUT R5, R5, R4, RZ, 0x3c, !PT ;  /* 0x0000000405051212 */ /* 0x000fca00078e3cff */
[----:B------:R0:W4:Y:S04]  /*2e450*/  @P1 LDG.E.U8 R159, desc[UR10][R4.64] ;  /* 0x0000000a049f1981 */ /* 0x000128000c1e1100 */
[----:B------:R-:W0:Y:S04]  /*2e460*/  LDL R4, [R1+0x2150] ;  /* 0x0021500001047983 */ /* 0x000e280000100800 */
[----:B------:R-:W0:Y:S02]  /*2e470*/  LDL R5, [R1+0x2154] ;  /* 0x0021540001057983 */ /* 0x000e240000100800 */
[----:B0-----:R-:W-:-:S04]  /*2e480*/  @P1 LOP3.LUT R5, R5, R4, RZ, 0x3c, !PT ;  /* 0x0000000405051212 */ /* 0x001fc800078e3cff */
        /* <DEDUP_REMOVED lines=8> */
[----:B--2---:R-:W-:-:S04]  /*2e510*/  @P1 LOP3.LUT R5, R5, R4, RZ, 0x3c, !PT ;  /* 0x0000000405051212 */ /* 0x004fc800078e3cff */
[----:B------:R-:W-:-:S04]  /*2e520*/  @P1 LOP3.LUT R4, R5, R4, RZ, 0x3c, !PT ;  /* 0x0000000405041212 */ /* 0x000fc800078e3cff */
[----:B------:R-:W-:-:S05]  /*2e530*/  @P1 LOP3.LUT R5, R5, R4, RZ, 0x3c, !PT ;  /* 0x0000000405051212 */ /* 0x000fca00078e3cff */
[----:B------:R0:W2:Y:S01]  /*2e540*/  @P1 LDG.E.U8 R121, desc[UR10][R4.64] ;  /* 0x0000000a04791981 */ /* 0x0000a2000c1e1100 */
[----:B------:R-:W-:Y:S02]  /*2e550*/  PRMT R14, RZ, 0x7610, R14 ;  /* 0x00007610ff0e7816 */ /* 0x000fe4000000000e */
[----:B------:R-:W-:Y:S01]  /*2e560*/  ISETP.GT.AND P0, PT, R0, 0x3a, PT ;  /* 0x0000003a0000780c */ /* 0x000fe20003f04270 */
[----:B0-----:R-:W-:Y:S02]  /*2e570*/  @P1 IMAD.MOV.U32 R4, RZ, RZ, R118 ;  /* 0x000000ffff041224 */ /* 0x001fe400078e0076 */
[----:B------:R-:W-:-:S05]  /*2e580*/  @P1 IMAD.MOV.U32 R5, RZ, RZ, R15 ;  /* 0x000000ffff051224 */ /* 0x000fca00078e000f */
[----:B------:R-:W4:Y:S04]  /*2e590*/  @P1 LDG.E.U8 R14, desc[UR10][R4.64] ;  /* 0x0000000a040e1981 */ /* 0x000f28000c1e1100 */
[----:B--2---:R0:W-:Y:S04]  /*2e5a0*/  STL [R1+0x5f64], R121 ;  /* 0x005f647901007387 */ /* 0x0041e80000100800 */
[----:B------:R-:W2:Y:S04]  /*2e5b0*/  LDL R4, [R1+0x2138] ;  /* 0x0021380001047983 */ /* 0x000ea80000100800 */
[----:B------:R-:W2:Y:S01]  /*2e5c0*/  LDL R5, [R1+0x213c] ;  /* 0x00213c0001057983 */ /* 0x000ea20000100800 */
[----:B------:R-:W-:-:S03]  /*2e5d0*/  PRMT R158, RZ, 0x7610, R158 ;  /* 0x00007610ff9e7816 */ /* 0x000fc6000000009e */
[----:B0-----:R-:W3:Y:S04]  /*2e5e0*/  LDL R121, [R1+0x2124] ;  /* 0x0021240001797983 */ /* 0x001ee80000100800 */
[----:B------:R-:W3:Y:S04]  /*2e5f0*/  LDL R118, [R1+0x2118] ;  /* 0x0021180001767983 */ /* 0x000ee80000100800 */
[----:B------:R-:W3:Y:S04]  /*2e600*/  LDL R15, [R1+0x211c] ;  /* 0x00211c00010f7983 */ /* 0x000ee80000100800 */
        /* <DEDUP_REMOVED lines=18> */
[----:B------:R3:W2:Y:S04]  /*2e730*/  @P0 LDG.E.U8 R16, desc[UR10][R4.64] ;  /* 0x0000000a04100981 */ /* 0x0006a8000c1e1100 */
[----:B------:R-:W4:Y:S01]  /*2e740*/  LDL R5, [R1+0x2120] ;  /* 0x0021200001057983 */ /* 0x000f220000100800 */
[----:B------:R-:W-:Y:S01]  /*2e750*/  PRMT R33, RZ, 0x7610, R33 ;  /* 0x00007610ff217816 */ /* 0x000fe20000000021 */
[----:B---3--:R-:W-:Y:S01]  /*2e760*/  @P0 IMAD.MOV.U32 R4, RZ, RZ, R121 ;  /* 0x000000ffff040224 */ /* 0x008fe200078e0079 */
[----:B------:R-:W-:Y:S02]  /*2e770*/  ISETP.GT.AND P1, PT, R0, 0x3b, PT ;  /* 0x0000003b0000780c */ /* 0x000fe40003f24270 */
[----:B------:R-:W-:Y:S02]  /*2e780*/  PRMT R157, RZ, 0x7610, R157 ;  /* 0x00007610ff9d7816 */ /* 0x000fe4000000009d */
[----:B----4-:R0:W3:Y:S04]  /*2e790*/  @P0 LDG.E.U8 R33, desc[UR10][R4.64] ;  /* 0x0000000a04210981 */ /* 0x0100e8000c1e1100 */
[----:B--2---:R-:W-:Y:S04]  /*2e7a0*/  STL [R1+0x5f6c], R16 ;  /* 0x005f6c1001007387 */ /* 0x004fe80000100800 */
[----:B------:R-:W2:Y:S01]  /*2e7b0*/  LDL R121, [R1+0x20fc] ;  /* 0x0020fc0001797983 */ /* 0x000ea20000100800 */
[----:B0-----:R-:W-:-:S02]  /*2e7c0*/  @P1 IMAD.MOV.U32 R4, RZ, RZ, R15 ;  /* 0x000000ffff041224 */ /* 0x001fc400078e000f */
[----:B------:R-:W-:-:S05]  /*2e7d0*/  @P1 IMAD.MOV.U32 R5, RZ, RZ, R118 ;  /* 0x000000ffff051224 */ /* 0x000fca00078e0076 */
[----:B------:R0:W4:Y:S04]  /*2e7e0*/  @P1 LDG.E.U8 R157, desc[UR10][R4.64] ;  /* 0x0000000a049d1981 */ /* 0x000128000c1e1100 */
[----:B---3--:R1:W-:Y:S04]  /*2e7f0*/  STL [R1+0x5f70], R33 ;  /* 0x005f702101007387 */ /* 0x0083e80000100800 */
[----:B------:R-:W0:Y:S04]  /*2e800*/  LDL R4, [R1+0x2110] ;  /* 0x0021100001047983 */ /* 0x000e280000100800 */
[----:B------:R-:W0:Y:S01]  /*2e810*/  LDL R5, [R1+0x2114] ;  /* 0x0021140001057983 */ /* 0x000e220000100800 */
[----:B------:R-:W-:-:S02]  /*2e820*/  PRMT R19, RZ, 0x7610, R19 ;  /* 0x00007610ff137816 */ /* 0x000fc40000000013 */
[----:B------:R-:W-:Y:S01]  /*2e830*/  PRMT R30, RZ, 0x7610, R30 ;  /* 0x00007610ff1e7816 */ /* 0x000fe2000000001e */
[----:B------:R-:W3:Y:S01]  /*2e840*/  LDL R118, [R1+0x20f0] ;  /* 0x0020f00001767983 */ /* 0x000ee20000100800 */
[----:B------:R-:W-:-:S03]  /*2e850*/  PRMT R119, RZ, 0x7610, R119 ;  /* 0x00007610ff777816 */ /* 0x000fc60000000077 */
[----:B------:R-:W4:Y:S01]  /*2e860*/  LDL R15, [R1+0x20f4] ;  /* 0x0020f400010f7983 */ /* 0x000f220000100800 */
[----:B0-----:R-:W-:-:S04]  /*2e870*/  @P1 LOP3.LUT R5, R5, R4, RZ, 0x3c, !PT ;  /* 0x0000000405051212 */ /* 0x001fc800078e3cff */
[----:B------:R-:W-:-:S04]  /*2e880*/  @P1 LOP3.LUT R4, R5, R4, RZ, 0x3c, !PT ;  /* 0x0000000405041212 */ /* 0x000fc800078e3cff */
[----:B------:R-:W-:-:S05]  /*2e890*/  @P1 LOP3.LUT R5, R5, R4, RZ, 0x3c, !PT ;  /* 0x0000000405051212 */ /* 0x000fca00078e3cff */
[----:B------:R0:W3:Y:S04]  /*2e8a0*/  @P1 LDG.E.U8 R19, desc[UR10][R4.64] ;  /* 0x0000000a04131981 */ /* 0x0000e8000c1e1100 */
[----:B------:R-:W0:Y:S04]  /*2e8b0*/  LDL R4, [R1+0x2108] ;  /* 0x0021080001047983 */ /* 0x000e280000100800 */
[----:B------:R-:W0:Y:S02]  /*2e8c0*/  LDL R5, [R1+0x210c] ;  /* 0x00210c0001057983 */ /* 0x000e240000100800 */
[----:B0-----:R-:W-:-:S04]  /*2e8d0*/  @P1 LOP3.LUT R5, R5, R4, RZ, 0x3c, !PT ;  /* 0x0000000405051212 */ /* 0x001fc800078e3cff */
[----:B------:R-:W-:-:S04]  /*2e8e0*/  @P1 LOP3.LUT R4, R5, R4, RZ, 0x3c, !PT ;  /* 0x0000000405041212 */ /* 0x000fc800078e3cff */
[----:B------:R-:W-:-:S05]  /*2e8f0*/  @P1 LOP3.LUT R5, R5, R4, RZ, 0x3c, !PT ;  /* 0x0000000405051212 */ /* 0x000fca00078e3cff */
[----:B------:R0:W3:Y:S04]  /*2e900*/  @P1 LDG.E.U8 R30, desc[UR10][R4.64] ;  /* 0x0000000a041e1981 */ /* 0x0000e8000c1e1100 */
[----:B------:R-:W0:Y:S04]  /*2e910*/  LDL R4, [R1+0x2100] ;  /* 0x0021000001047983 */ /* 0x000e280000100800 */
[----:B------:R-:W0:Y:S01]  /*2e920*/  LDL R5, [R1+0x2104] ;  /* 0x0021040001057983 */ /* 0x000e220000100800 */
[----:B------:R-:W-:Y:S02]  /*2e930*/  ISETP.GT.AND P0, PT, R0, 0x3c, PT ;  /* 0x0000003c0000780c */ /* 0x000fe40003f04270 */
[----:B0-----:R-:W-:-:S04]  /*2e940*/  @P1 LOP3.LUT R5, R5, R4, RZ, 0x3c, !PT ;  /* 0x0000000405051212 */ /* 0x001fc800078e3cff */
[----:B------:R-:W-:-:S04]  /*2e950*/  @P1 LOP3.LUT R4, R5, R4, RZ, 0x3c, !PT ;  /* 0x0000000405041212 */ /* 0x000fc800078e3cff */
[----:B------:R-:W-:-:S05]  /*2e960*/  @P1 LOP3.LUT R5, R5, R4, RZ, 0x3c, !PT ;  /* 0x0000000405051212 */ /* 0x000fca00078e3cff */
[----:B------:R2:W3:Y:S04]  /*2e970*/  @P1 LDG.E.U8 R119, desc[UR10][R4.64] ;  /* 0x0000000a04771981 */ /* 0x0004e8000c1e1100 */
[----:B------:R-:W4:Y:S01]  /*2e980*/  LDL R5, [R1+0x20f8] ;  /* 0x0020f80001057983 */ /* 0x000f220000100800 */
[----:B------:R-:W-:Y:S01]  /*2e990*/  PRMT R156, RZ, 0x7610, R156 ;  /* 0x00007610ff9c7816 */ /* 0x000fe2000000009c */
[----:B--2---:R-:W-:Y:S01]  /*2e9a0*/  @P0 IMAD.MOV.U32 R4, RZ, RZ, R121 ;  /* 0x000000ffff040224 */ /* 0x004fe200078e0079 */
[----:B-1----:R-:W-:Y:S01]  /*2e9b0*/  PRMT R33, RZ, 0x7610, R33 ;  /* 0x00007610ff217816 */ /* 0x002fe20000000021 */
[----:B------:R-:W2:Y:S04]  /*2e9c0*/  LDL R121, [R1+0x20d4] ;  /* 0x0020d40001797983 */ /* 0x000ea80000100800 */
[----:B----4-:R0:W4:Y:S02]  /*2e9d0*/  @P0 LDG.E.U8 R156, desc[UR10][R4.64] ;  /* 0x0000000a049c0981 */ /* 0x010124000c1e1100 */
[----:B0-----:R-:W-:-:S02]  /*2e9e0*/  @P0 IMAD.MOV.U32 R4, RZ, RZ, R15 ;  /* 0x000000ffff040224 */ /* 0x001fc400078e000f */
[----:B---3--:R-:W-:Y:S01]  /*2e9f0*/  @P0 IMAD.MOV.U32 R5, RZ, RZ, R118 ;  /* 0x000000ffff050224 */ /* 0x008fe200078e0076 */
[----:B------:R-:W-:Y:S01]  /*2ea00*/  PRMT R18, RZ, 0x7610, R18 ;  /* 0x00007610ff127816 */ /* 0x000fe20000000012 */
[----:B------:R-:W3:Y:S04]  /*2ea10*/  LDL R118, [R1+0x20c8] ;  /* 0x0020c80001767983 */ /* 0x000ee80000100800 */
[----:B------:R0:W4:Y:S01]  /*2ea20*/  @P0 LDG.E.U8 R33, desc[UR10][R4.64] ;  /* 0x0000000a04210981 */ /* 0x000122000c1e1100 */
[----:B------:R-:W-:Y:S02]  /*2ea30*/  PRMT R21, RZ, 0x7610, R21 ;  /* 0x00007610ff157816 */ /* 0x000fe40000000015 */
[----:B------:R-:W-:Y:S01]  /*2ea40*/  ISETP.GT.AND P1, PT, R0, 0x3d, PT ;  /* 0x0000003d0000780c */ /* 0x000fe20003f24270 */
[----:B------:R-:W3:Y:S04]  /*2ea50*/  LDL R15, [R1+0x20cc] ;  /* 0x0020cc00010f7983 */ /* 0x000ee80000100800 */
[----:B------:R-:W0:Y:S04]  /*2ea60*/  LDL R4, [R1+0x20e8] ;  /* 0x0020e80001047983 */ /* 0x000e280000100800 */
[----:B------:R-:W0:Y:S02]  /*2ea70*/  LDL R5, [R1+0x20ec] ;  /* 0x0020ec0001057983 */ /* 0x000e240000100800 */
[----:B0-----:R-:W-:-:S04]  /*2ea80*/  @P0 LOP3.LUT R5, R5, R4, RZ, 0x3c, !PT ;  /* 0x0000000405050212 */ /* 0x001fc800078e3cff */
        /* <DEDUP_REMOVED lines=16> */
[----:B------:R-:W3:Y:S01]  /*2eb90*/  LDL R5, [R1+0x20d0] ;  /* 0x0020d00001057983 */ /* 0x000ee20000100800 */
[----:B------:R-:W-:Y:S01]  /*2eba0*/  PRMT R16, RZ, 0x7610, R16 ;  /* 0x00007610ff107816 */ /* 0x000fe20000000010 */
[----:B--2---:R-:W-:Y:S01]  /*2ebb0*/  @P1 IMAD.MOV.U32 R4, RZ, RZ, R121 ;  /* 0x000000ffff041224 */ /* 0x004fe200078e0079 */
[----:B------:R-:W-:Y:S01]  /*2ebc0*/  PRMT R120, RZ, 0x7610, R120 ;  /* 0x00007610ff787816 */ /* 0x000fe20000000078 */
[----:B------:R-:W2:Y:S04]  /*2ebd0*/  LDL R121, [R1+0x20ac] ;  /* 0x0020ac0001797983 */ /* 0x000ea80000100800 */
[----:B---3--:R0:W3:Y:S02]  /*2ebe0*/  @P1 LDG.E.U8 R16, desc[UR10][R4.64] ;  /* 0x0000000a04101981 */ /* 0x0080e4000c1e1100 */
[----:B0-----:R-:W-:-:S02]  /*2ebf0*/  @P1 IMAD.MOV.U32 R4, RZ, RZ, R15 ;  /* 0x000000ffff041224 */ /* 0x001fc400078e000f */
[----:B------:R-:W-:Y:S01]  /*2ec00*/  @P1 IMAD.MOV.U32 R5, RZ, RZ, R118 ;  /* 0x000000ffff051224 */ /* 0x000fe200078e0076 */
[----:B------:R-:W-:Y:S01]  /*2ec10*/  PRMT R20, RZ, 0x7610, R20 ;  /* 0x00007610ff147816 */ /* 0x000fe20000000014 */
[----:B------:R-:W4:Y:S04]  /*2ec20*/  LDL R118, [R1+0x20a0] ;  /* 0x0020a00001767983 */ /* 0x000f280000100800 */
[----:B------:R0:W3:Y:S01]  /*2ec30*/  @P1 LDG.E.U8 R120, desc[UR10][R4.64] ;  /* 0x0000000a04781981 */ /* 0x0000e2000c1e1100 */
[----:B------:R-:W-:Y:S02]  /*2ec40*/  ISETP.GT.AND P0, PT, R0, 0x3e, PT ;  /* 0x0000003e0000780c */ /* 0x000fe40003f04270 */
[----:B------:R-:W-:Y:S01]  /*2ec50*/  PRMT R154, RZ, 0x7610, R154 ;  /* 0x00007610ff9a7816 */ /* 0x000fe2000000009a */
[----:B------:R-:W4:Y:S04]  /*2ec60*/  LDL R15, [R1+0x20a4] ;  /* 0x0020a400010f7983 */ /* 0x000f280000100800 */
[----:B------:R-:W0:Y:S04]  /*2ec70*/  LDL R4, [R1+0x20c0] ;  /* 0x0020c00001047983 */ /* 0x000e280000100800 */
[----:B------:R-:W0:Y:S02]  /*2ec80*/  LDL R5, [R1+0x20c4] ;  /* 0x0020c40001057983 */ /* 0x000e240000100800 */
        /* <DEDUP_REMOVED lines=16> */
[----:B------:R2:W3:Y:S04]  /*2ed90*/  @P0 LDG.E.U8 R14, desc[UR10][R4.64] ;  /* 0x0000000a040e0981 */ /* 0x0004e8000c1e1100 */
[----:B------:R-:W4:Y:S01]  /*2eda0*/  LDL R5, [R1+0x20a8] ;  /* 0x0020a80001057983 */ /* 0x000f220000100800 */
[----:B------:R-:W-:Y:S01]  /*2edb0*/  PRMT R123, RZ, 0x7610, R123 ;  /* 0x00007610ff7b7816 */ /* 0x000fe2000000007b */
[----:B--2---:R-:W-:Y:S01]  /*2edc0*/  @P0 IMAD.MOV.U32 R4, RZ, RZ, R121 ;  /* 0x000000ffff040224 */ /* 0x004fe200078e0079 */
[----:B------:R-:W-:Y:S02]  /*2edd0*/  PRMT R124, RZ, 0x7610, R124 ;  /* 0x00007610ff7c7816 */ /* 0x000fe4000000007c */
[----:B------:R-:W-:Y:S02]  /*2ede0*/  LOP3.LUT R153, R153, 0xffff, RZ, 0xc0, !PT ;  /* 0x0000ffff99997812 */ /* 0x000fe400078ec0ff */
[----:B----4-:R0:W2:Y:S02]  /*2edf0*/  @P0 LDG.E.U8 R123, desc[UR10][R4.64] ;  /* 0x0000000a047b0981 */ /* 0x0100a4000c1e1100 */
[----:B0-----:R-:W-:-:S02]  /*2ee00*/  LOP3.LUT R5, R60, 0xffff, RZ, 0xc0, !PT ;  /* 0x0000ffff3c057812 */ /* 0x001fc400078ec0ff */
[----:B------:R-:W-:Y:S01]  /*2ee10*/  LOP3.LUT R4, R67, 0xffff, RZ, 0xc0, !PT ;  /* 0x0000ffff43047812 */ /* 0x000fe200078ec0ff */
[----:B------:R-:W4:Y:S03]  /*2ee20*/  LDL.LU R60, [R1+0x6058] ;  /* 0x00605800013c7983 */ /* 0x000f260000300800 */
[----:B------:R-:W-:Y:S01]  /*2ee30*/  PRMT R67, R5, 0x3340, R4 ;  /* 0x0000334005437816 */ /* 0x000fe20000000004 */
[----:B------:R-:W-:Y:S01]  /*2ee40*/  @P0 IMAD.MOV.U32 R4, RZ, RZ, R15 ;  /* 0x000000ffff040224 */ /* 0x000fe200078e000f */
[----:B------:R-:W3:Y:S01]  /*2ee50*/  LDL R121, [R1+0x2094] ;  /* 0x0020940001797983 */ /* 0x000ee20000100800 */
[----:B------:R-:W-:-:S03]  /*2ee60*/  @P0 IMAD.MOV.U32 R5, RZ, RZ, R118 ;  /* 0x000000ffff050224 */ /* 0x000fc600078e0076 */
[----:B------:R-:W2:Y:S04]  /*2ee70*/  LDL R118, [R1+0x2088] ;  /* 0x0020880001767983 */ /* 0x000ea80000100800 */
[----:B------:R0:W4:Y:S04]  /*2ee80*/  @P0 LDG.E.U8 R124, desc[UR10][R4.64] ;  /* 0x0000000a047c0981 */ /* 0x000128000c1e1100 */
[----:B------:R-:W2:Y:S01]  /*2ee90*/  LDL R15, [R1+0x208c] ;  /* 0x00208c00010f7983 */ /* 0x000ea20000100800 */
[----:B0-----:R-:W-:-:S03]  /*2eea0*/  LOP3.LUT R4, R64, 0xffff, RZ, 0xc0, !PT ;  /* 0x0000ffff40047812 */ /* 0x001fc600078ec0ff */
[----:B------:R-:W3:Y:S01]  /*2eeb0*/  LDL R5, [R1+0x209c] ;  /* 0x00209c0001057983 */ /* 0x000ee20000100800 */
[----:B------:R-:W-:-:S03]  /*2eec0*/  PRMT R64, R4, 0x3340, R153 ;  /* 0x0000334004407816 */ /* 0x000fc60000000099 */
[----:B------:R-:W3:Y:S01]  /*2eed0*/  LDL R4, [R1+0x2098] ;  /* 0x0020980001047983 */ /* 0x000ee20000100800 */
[----:B------:R-:W-:Y:S02]  /*2eee0*/  ISETP.GT.AND P0, PT, R0, 0x3f, PT ;  /* 0x0000003f0000780c */ /* 0x000fe40003f04270 */
[----:B------:R-:W-:-:S11]  /*2eef0*/  PRMT R153, RZ, 0x7610, R153 ;  /* 0x00007610ff997816 */ /* 0x000fd60000000099 */
[----:B---3--:R-:W-:-:S04]  /*2ef00*/  @P0 LOP3.LUT R5, R5, R4, RZ, 0x3c, !PT ;  /* 0x0000000405050212 */ /* 0x008fc800078e3cff */
[----:B------:R-:W-:-:S04]  /*2ef10*/  @P0 LOP3.LUT R4, R5, R4, RZ, 0x3c, !PT ;  /* 0x0000000405040212 */ /* 0x000fc800078e3cff */
[----:B------:R-:W-:-:S05]  /*2ef20*/  @P0 LOP3.LUT R5, R5, R4, RZ, 0x3c, !PT ;  /* 0x0000000405050212 */ /* 0x000fca00078e3cff */
[----:B------:R0:W3:Y:S02]  /*2ef30*/  @P0 LDG.E.U8 R153, desc[UR10][R4.64] ;  /* 0x0000000a04990981 */ /* 0x0000e4000c1e1100 */
[----:B0-----:R-:W-:Y:S02]  /*2ef40*/  LOP3.LUT R4, R69, 0xffff, RZ, 0xc0, !PT ;  /* 0x0000ffff45047812 */ /* 0x001fe400078ec0ff */
[----:B------:R-:W-:Y:S02]  /*2ef50*/  LOP3.LUT R5, R63, 0xffff, RZ, 0xc0, !PT ;  /* 0x0000ffff3f057812 */ /* 0x000fe400078ec0ff */
[----:B------:R-:W4:Y:S02]  /*2ef60*/  LDL.LU R63, [R1+0x6054] ;  /* 0x00605400013f7983 */ /* 0x000f240000300800 */
[----:B------:R-:W-:Y:S02]  /*2ef70*/  PRMT R69, R5, 0x3340, R4 ;  /* 0x0000334005457816 */ /* 0x000fe40000000004 */
[----:B------:R-:W2:Y:S01]  /*2ef80*/  LDL R4, [R1+0x2090] ;  /* 0x0020900001047983 */ /* 0x000ea20000100800 */
[----:B------:R-:W-:-:S02]  /*2ef90*/  PRMT R38, RZ, 0x7610, R38 ;  /* 0x00007610ff267816 */ /* 0x000fc40000000026 */
[----:B------:R-:W-:Y:S02]  /*2efa0*/  PRMT R25, RZ, 0x7610, R25 ;  /* 0x00007610ff197816 */ /* 0x000fe40000000019 */
[----:B------:R-:W-:Y:S01]  /*2efb0*/  LOP3.LUT R68, R68, 0xffff, RZ, 0xc0, !PT ;  /* 0x0000ffff44447812 */ /* 0x000fe200078ec0ff */
[----:B--2---:R-:W-:Y:S02]  /*2efc0*/  @P0 IMAD.MOV.U32 R5, RZ, RZ, R4 ;  /* 0x000000ffff050224 */ /* 0x004fe400078e0004 */
[----:B------:R-:W-:-:S05]  /*2efd0*/  @P0 IMAD.MOV.U32 R4, RZ, RZ, R121 ;  /* 0x000000ffff040224 */ /* 0x000fca00078e0079 */
[----:B------:R0:W2:Y:S02]  /*2efe0*/  @P0 LDG.E.U8 R38, desc[UR10][R4.64] ;  /* 0x0000000a04260981 */ /* 0x0000a4000c1e1100 */
[----:B0-----:R-:W-:Y:S02]  /*2eff0*/  LOP3.LUT R5, R62, 0xffff, RZ, 0xc0, !PT ;  /* 0x0000ffff3e057812 */ /* 0x001fe400078ec0ff */
[----:B------:R-:W-:Y:S01]  /*2f000*/  LOP3.LUT R4, R66, 0xffff, RZ, 0xc0, !PT ;  /* 0x0000ffff42047812 */ /* 0x000fe200078ec0ff */
[----:B------:R-:W4:Y:S03]  /*2f010*/  LDL.LU R62, [R1+0x6050] ;  /* 0x00605000013e7983 */ /* 0x000f260000300800 */
[----:B------:R-:W-:Y:S01]  /*2f020*/  PRMT R66, R5, 0x3340, R4 ;  /* 0x0000334005427816 */ /* 0x000fe20000000004 */
[----:B------:R-:W-:Y:S02]  /*2f030*/  @P0 IMAD.MOV.U32 R4, RZ, RZ, R15 ;  /* 0x000000ffff040224 */ /* 0x000fe400078e000f */
[----:B------:R-:W-:Y:S01]  /*2f040*/  @P0 IMAD.MOV.U32 R5, RZ, RZ, R118 ;  /* 0x000000ffff050224 */ /* 0x000fe200078e0076 */
[----:B------:R-:W-:-:S02]  /*2f050*/  LOP3.LUT R15, R65, 0xffff, RZ, 0xc0, !PT ;  /* 0x0000ffff410f7812 */ /* 0x000fc400078ec0ff */
[----:B------:R-:W2:Y:S04]  /*2f060*/  LDL.LU R65, [R1+0x604c] ;  /* 0x00604c0001417983 */ /* 0x000ea80000300800 */
[----:B------:R0:W4:Y:S04]  /*2f070*/  @P0 LDG.E.U8 R25, desc[UR10][R4.64] ;  /* 0x0000000a04190981 */ /* 0x000128000c1e1100 */
[----:B------:R-:W3:Y:S04]  /*2f080*/  LDL R121, [R1+0x2080] ;  /* 0x0020800001797983 */ /* 0x000ee80000100800 */
[----:B------:R-:W2:Y:S01]  /*2f090*/  LDL R118, [R1+0x2084] ;  /* 0x0020840001767983 */ /* 0x000ea20000100800 */
[----:B0-----:R-:W-:-:S03]  /*2f0a0*/  LOP3.LUT R5, R122, 0xffff, RZ, 0xc0, !PT ;  /* 0x0000ffff7a057812 */ /* 0x001fc600078ec0ff */
[----:B------:R-:W4:Y:S01]  /*2f0b0*/  LDL.LU R122, [R1+0x6048] ;  /* 0x00604800017a7983 */ /* 0x000f220000300800 */
[----:B------:R-:W-:Y:S02]  /*2f0c0*/  LOP3.LUT R4, R71, 0xffff, RZ, 0xc0, !PT ;  /* 0x0000ffff47047812 */ /* 0x000fe400078ec0ff */
[----:B------:R-:W-:Y:S02]  /*2f0d0*/  PRMT R71, R15, 0x3340, R68 ;  /* 0x000033400f477816 */ /* 0x000fe40000000044 */
[----:B------:R-:W4:Y:S01]  /*2f0e0*/  LDL R15, [R1+0x1e10] ;  /* 0x001e1000010f7983 */ /* 0x000f220000100800 */
[----:B------:R-:W-:Y:S02]  /*2f0f0*/  LOP3.LUT R23, R23, 0xffff, RZ, 0xc0, !PT ;  /* 0x0000ffff17177812 */ /* 0x000fe400078ec0ff */
[----:B------:R-:W-:Y:S02]  /*2f100*/  LOP3.LUT R22, R22, 0xffff, RZ, 0xc0, !PT ;  /* 0x0000ffff16167812 */ /* 0x000fe400078ec0ff */
[----:B------:R-:W-:-:S02]  /*2f110*/  LOP3.LUT R7, R7, 0xffff, RZ, 0xc0, !PT ;  /* 0x0000ffff07077812 */ /* 0x000fc400078ec0ff */
[----:B------:R-:W-:Y:S02]  /*2f120*/  LOP3.LUT R6, R6, 0xffff, RZ, 0xc0, !PT ;  /* 0x0000ffff06067812 */ /* 0x000fe400078ec0ff */
[----:B------:R-:W-:Y:S02]  /*2f130*/  PRMT R22, R23, 0x3340, R22 ;  /* 0x0000334017167816 */ /* 0x000fe40000000016 */
[----:B------:R-:W-:-:S04]  /*2f140*/  PRMT R7, R7, 0x3340, R6 ;  /* 0x0000334007077816 */ /* 0x000fc80000000006 */
[----:B------:R-:W-:Y:S02]  /*2f150*/  PRMT R7, R22, 0x5410, R7 ;  /* 0x0000541016077816 */ /* 0x000fe40000000007 */
[----:B------:R-:W-:Y:S02]  /*2f160*/  PRMT R68, R5, 0x3340, R4 ;  /* 0x0000334005447816 */ /* 0x000fe40000000004 */
[----:B------:R-:W-:Y:S02]  /*2f170*/  PRMT R4, R67, 0x5410, R64 ;  /* 0x0000541043047816 */ /* 0x000fe40000000040 */
[----:B------:R-:W-:Y:S01]  /*2f180*/  PRMT R5, R69, 0x5410, R66 ;  /* 0x0000541045057816 */ /* 0x000fe20000000042 */
[----:B------:R-:W4:Y:S01]  /*2f190*/  LDL.LU R64, [R1+0x6044] ;  /* 0x0060440001407983 */ /* 0x000f220000300800 */
[----:B------:R-:W-:-:S03]  /*2f1a0*/  PRMT R6, R71, 0x5410, R68 ;  /* 0x0000541047067816 */ /* 0x000fc60000000044 */
[----:B------:R-:W4:Y:S04]  /*2f1b0*/  LDL.LU R67, [R1+0x6040] ;  /* 0x0060400001437983 */ /* 0x000f280000300800 */
[----:B------:R-:W4:Y:S04]  /*2f1c0*/  LDL.LU R66, [R1+0x603c] ;  /* 0x00603c0001427983 */ /* 0x000f280000300800 */
[----:B------:R-:W4:Y:S04]  /*2f1d0*/  LDL.LU R69, [R1+0x6038] ;  /* 0x0060380001457983 */ /* 0x000f280000300800 */
[----:B------:R-:W4:Y:S04]  /*2f1e0*/  LDL.LU R68, [R1+0x6034] ;  /* 0x0060340001447983 */ /* 0x000f280000300800 */
[----:B------:R-:W4:Y:S01]  /*2f1f0*/  LDL.LU R71, [R1+0x6030] ;  /* 0x0060300001477983 */ /* 0x000f220000300800 */
[----:B---3--:R-:W-:-:S02]  /*2f200*/  @P0 IMAD.MOV.U32 R23, RZ, RZ, R121 ;  /* 0x000000ffff170224 */ /* 0x008fc400078e0079 */
[----:B--2---:R-:W-:Y:S01]  /*2f210*/  @P0 IMAD.MOV.U32 R22, RZ, RZ, R118 ;  /* 0x000000ffff160224 */ /* 0x004fe200078e0076 */
[----:B----4-:R-:W-:-:S06]  /*2f220*/  PRMT R122, RZ, 0x7610, R122 ;  /* 0x00007610ff7a7816 */ /* 0x010fcc000000007a */
[----:B------:R0:W2:Y:S01]  /*2f230*/  @P0 LDG.E.U8 R122, desc[UR10][R22.64] ;  /* 0x0000000a167a0981 */ /* 0x0000a2000c1e1100 */
[----:B------:R-:W-:Y:S06]  /*2f240*/  BAR.SYNC.DEFER_BLOCKING 0x0 ;  /* 0x0000000000007b1d */ /* 0x000fec0000010000 */
[----:B------:R1:W-:Y:S02]  /*2f250*/  STS.128 [R15+UR4], R4 ;  /* 0x000000040f007988 */ /* 0x0003e40008000c04 */
[----:B-1----:R-:W-:Y:S02]  /*2f260*/  LOP3.LUT R7, R70, 0xffff, RZ, 0xc0, !PT ;  /* 0x0000ffff46077812 */ /* 0x002fe400078ec0ff */
[----:B------:R-:W-:Y:S01]  /*2f270*/  LOP3.LUT R6, R73, 0xffff, RZ, 0xc0, !PT ;  /* 0x0000ffff49067812 */ /* 0x000fe200078ec0ff */
[----:B------:R-:W3:Y:S01]  /*2f280*/  LDL.LU R70, [R1+0x602c] ;  /* 0x00602c0001467983 */ /* 0x000ee20000300800 */
[----:B------:R-:W-:-:S02]  /*2f290*/  LOP3.LUT R5, R85, 0xffff, RZ, 0xc0, !PT ;  /* 0x0000ffff55057812 */ /* 0x000fc400078ec0ff */
[----:B------:R-:W-:Y:S01]  /*2f2a0*/  LOP3.LUT R4, R84, 0xffff, RZ, 0xc0, !PT ;  /* 0x0000ffff54047812 */ /* 0x000fe200078ec0ff */
[----:B------:R-:W4:Y:S01]  /*2f2b0*/  LDL.LU R73, [R1+0x6028] ;  /* 0x0060280001497983 */ /* 0x000f220000300800 */
[----:B------:R-:W-:Y:S02]  /*2f2c0*/  PRMT R84, R7, 0x3340, R6 ;  /* 0x0000334007547816 */ /* 0x000fe40000000006 */
[----:B------:R-:W-:Y:S02]  /*2f2d0*/  PRMT R85, R5, 0x3340, R4 ;  /* 0x0000334005557816 */ /* 0x000fe40000000004 */
[----:B------:R-:W-:Y:S02]  /*2f2e0*/  LOP3.LUT R7, R72, 0xffff, RZ, 0xc0, !PT ;  /* 0x0000ffff48077812 */ /* 0x000fe400078ec0ff */
[----:B------:R-:W-:Y:S01]  /*2f2f0*/  LOP3.LUT R6, R75, 0xffff, RZ, 0xc0, !PT ;  /* 0x0000ffff4b067812 */ /* 0x000fe200078ec0ff */
[----:B------:R-:W2:Y:S01]  /*2f300*/  LDL.LU R72, [R1+0x6024] ;  /* 0x0060240001487983 */ /* 0x000ea20000300800 */
[----:B------:R-:W-:-:S02]  /*2f310*/  LOP3.LUT R5, R74, 0xffff, RZ, 0xc0, !PT ;  /* 0x0000ffff4a057812 */ /* 0x000fc400078ec0ff */
[----:B------:R-:W-:Y:S01]  /*2f320*/  LOP3.LUT R4, R87, 0xffff, RZ, 0xc0, !PT ;  /* 0x0000ffff57047812 */ /* 0x000fe200078ec0ff */
[----:B------:R-:W3:Y:S01]  /*2f330*/  LDL.LU R75, [R1+0x6020] ;  /* 0x00602000014b7983 */ /* 0x000ee20000300800 */
[----:B------:R-:W-:Y:S02]  /*2f340*/  PRMT R121, R7, 0x3340, R6 ;  /* 0x0000334007797816 */ /* 0x000fe40000000006 */
[----:B------:R-:W-:Y:S01]  /*2f350*/  PRMT R87, R5, 0x3340, R4 ;  /* 0x0000334005577816 */ /* 0x000fe20000000004 */
[----:B------:R-:W4:Y:S01]  /*2f360*/  LDL.LU R74, [R1+0x601c] ;  /* 0x00601c00014a7983 */ /* 0x000f220000300800 */
[----:B------:R-:W-:Y:S02]  /*2f370*/  LOP3.LUT R7, R77, 0xffff, RZ, 0xc0, !PT ;  /* 0x0000ffff4d077812 */ /* 0x000fe400078ec0ff */
[----:B------:R-:W-:Y:S01]  /*2f380*/  LOP3.LUT R6, R76, 0xffff, RZ, 0xc0, !PT ;  /* 0x0000ffff4c067812 */ /* 0x000fe200078ec0ff */
[----:B------:R-:W2:Y:S01]  /*2f390*/  LDL.LU R77, [R1+0x6018] ;  /* 0x00601800014d7983 */ /* 0x000ea20000300800 */
[----:B------:R-:W-:-:S02]  /*2f3a0*/  LOP3.LUT R5, R79, 0xffff, RZ, 0xc0, !PT ;  /* 0x0000ffff4f057812 */ /* 0x000fc400078ec0ff */
[----:B------:R-:W-:Y:S01]  /*2f3b0*/  LOP3.LUT R4, R78, 0xffff, RZ, 0xc0, !PT ;  /* 0x0000ffff4e047812 */ /* 0x000fe200078ec0ff */
[----:B------:R-:W3:Y:S01]  /*2f3c0*/  LDL.LU R76, [R1+0x6014] ;  /* 0x00601400014c7983 */ /* 0x000ee20000300800 */
[----:B------:R-:W-:Y:S02]  /*2f3d0*/  PRMT R118, R7, 0x3340, R6 ;  /* 0x0000334007767816 */ /* 0x000fe40000000006 */
[----:B0-----:R-:W-:Y:S01]  /*2f3e0*/  PRMT R23, R5, 0x3340, R4 ;  /* 0x0000334005177816 */ /* 0x001fe20000000004 */
        /* <DEDUP_REMOVED lines=10> */
[----:B------:R-:W-:Y:S02]  /*2f490*/  PRMT R4, R84, 0x5410, R85 ;  /* 0x0000541054047816 */ /* 0x000fe40000000055 */
[----:B------:R-:W-:Y:S01]  /*2f4a0*/  PRMT R5, R121, 0x5410, R87 ;  /* 0x0000541079057816 */ /* 0x000fe20000000057 */
[----:B------:R-:W2:Y:S01]  /*2f4b0*/  LDL.LU R83, [R1+0x6000] ;  /* 0x0060000001537983 */ /* 0x000ea20000300800 */
[----:B------:R-:W-:-:S02]  /*2f4c0*/  PRMT R6, R118, 0x5410, R23 ;  /* 0x0000541076067816 */ /* 0x000fc40000000017 */
[----:B------:R-:W-:Y:S01]  /*2f4d0*/  PRMT R7, R22, 0x5410, R7 ;  /* 0x0000541016077816 */ /* 0x000fe20000000007 */
[----:B------:R-:W3:Y:S04]  /*2f4e0*/  LDL.LU R82, [R1+0x5ffc] ;  /* 0x005ffc0001527983 */ /* 0x000ee80000300800 */
[----:B------:R0:W-:Y:S04]  /*2f4f0*/  STS.128 [R15+UR4+0x2000], R4 ;  /* 0x002000040f007988 */ /* 0x0001e80008000c04 */
[----:B------:R-:W4:Y:S04]  /*2f500*/  LDL.LU R85, [R1+0x5ff8] ;  /* 0x005ff80001557983 */ /* 0x000f280000300800 */
[----:B------:R-:W2:Y:S04]  /*2f510*/  LDL.LU R84, [R1+0x5ff4] ;  /* 0x005ff40001547983 */ /* 0x000ea80000300800 */
[----:B------:R-:W3:Y:S01]  /*2f520*/  LDL.LU R87, [R1+0x5ff0] ;  /* 0x005ff00001577983 */ /* 0x000ee20000300800 */
[----:B0-----:R-:W-:-:S02]  /*2f530*/  LOP3.LUT R7, R86, 0xffff, RZ, 0xc0, !PT ;  /* 0x0000ffff56077812 */ /* 0x001fc400078ec0ff */
[----:B------:R-:W-:Y:S01]  /*2f540*/  LOP3.LUT R6, R89, 0xffff, RZ, 0xc0, !PT ;  /* 0x0000ffff59067812 */ /* 0x000fe200078ec0ff */
[----:B------:R-:W4:Y:S01]  /*2f550*/  LDL.LU R86, [R1+0x5fec] ;  /* 0x005fec0001567983 */ /* 0x000f220000300800 */
[----:B------:R-:W-:Y:S02]  /*2f560*/  LOP3.LUT R5, R101, 0xffff, RZ, 0xc0, !PT ;  /* 0x0000ffff65057812 */ /* 0x000fe400078ec0ff */
[----:B------:R-:W-:Y:S01]  /*2f570*/  LOP3.LUT R4, R100, 0xffff, RZ, 0xc0, !PT ;  /* 0x0000ffff64047812 */ /* 0x000fe200078ec0ff */
[----:B------:R-:W2:Y:S01]  /*2f580*/  LDL.LU R89, [R1+0x5fe8] ;  /* 0x005fe80001597983 */ /* 0x000ea20000300800 */
[----:B------:R-:W-:Y:S02]  /*2f590*/  PRMT R100, R7, 0x3340, R6 ;  /* 0x0000334007647816 */ /* 0x000fe40000000006 */
[----:B------:R-:W-:Y:S02]  /*2f5a0*/  PRMT R101, R5, 0x3340, R4 ;  /* 0x0000334005657816 */ /* 0x000fe40000000004 */
[----:B------:R-:W-:-:S02]  /*2f5b0*/  LOP3.LUT R7, R88, 0xffff, RZ, 0xc0, !PT ;  /* 0x0000ffff58077812 */ /* 0x000fc400078ec0ff */
[----:B------:R-:W-:Y:S01]  /*2f5c0*/  LOP3.LUT R6, R91, 0xffff, RZ, 0xc0, !PT ;  /* 0x0000ffff5b067812 */ /* 0x000fe200078ec0ff */
[----:B------:R-:W3:Y:S01]  /*2f5d0*/  LDL.LU R88, [R1+0x5fe4] ;  /* 0x005fe40001587983 */ /* 0x000ee20000300800 */
[----:B------:R-:W-:Y:S02]  /*2f5e0*/  LOP3.LUT R5, R90, 0xffff, RZ, 0xc0, !PT ;  /* 0x0000ffff5a057812 */ /* 0x000fe400078ec0ff */
[----:B------:R-:W-:Y:S01]  /*2f5f0*/  LOP3.LUT R4, R103, 0xffff, RZ, 0xc0, !PT ;  /* 0x0000ffff67047812 */ /* 0x000fe200078ec0ff */
[----:B------:R-:W4:Y:S01]  /*2f600*/  LDL.LU R91, [R1+0x5fe0] ;  /* 0x005fe000015b7983 */ /* 0x000f220000300800 */
[----:B------:R-:W-:Y:S02]  /*2f610*/  PRMT R121, R7, 0x3340, R6 ;  /* 0x0000334007797816 */ /* 0x000fe40000000006 */
[----:B------:R-:W-:Y:S01]  /*2f620*/  PRMT R103, R5, 0x3340, R4 ;  /* 0x0000334005677816 */ /* 0x000fe20000000004 */
[----:B------:R-:W2:Y:S01]  /*2f630*/  LDL.LU R90, [R1+0x5fdc] ;  /* 0x005fdc00015a7983 */ /* 0x000ea20000300800 */
        /* <DEDUP_REMOVED lines=18> */
[----:B------:R-:W-:-:S02]  /*2f760*/  PRMT R4, R100, 0x5410, R101 ;  /* 0x0000541064047816 */ /* 0x000fc40000000065 */
[----:B------:R-:W-:Y:S01]  /*2f770*/  PRMT R5, R121, 0x5410, R103 ;  /* 0x0000541079057816 */ /* 0x000fe20000000067 */
[----:B------:R-:W3:Y:S01]  /*2f780*/  LDL.LU R99, [R1+0x5fc0] ;  /* 0x005fc00001637983 */ /* 0x000ee20000300800 */
[----:B------:R-:W-:Y:S02]  /*2f790*/  PRMT R6, R118, 0x5410, R23 ;  /* 0x0000541076067816 */ /* 0x000fe40000000017 */
[----:B------:R-:W-:Y:S01]  /*2f7a0*/  PRMT R7, R22, 0x5410, R7 ;  /* 0x0000541016077816 */ /* 0x000fe20000000007 */
[----:B------:R-:W4:Y:S04]  /*2f7b0*/  LDL.LU R98, [R1+0x5fbc] ;  /* 0x005fbc0001627983 */ /* 0x000f280000300800 */
[----:B------:R0:W-:Y:S04]  /*2f7c0*/  STS.128 [R15+UR4+0x4000], R4 ;  /* 0x004000040f007988 */ /* 0x0001e80008000c04 */
[----:B------:R-:W2:Y:S04]  /*2f7d0*/  LDL.LU R101, [R1+0x5fb8] ;  /* 0x005fb80001657983 */ /* 0x000ea80000300800 */
[----:B------:R-:W3:Y:S04]  /*2f7e0*/  LDL.LU R100, [R1+0x5fb4] ;  /* 0x005fb40001647983 */ /* 0x000ee80000300800 */
[----:B------:R-:W4:Y:S01]  /*2f7f0*/  LDL.LU R103, [R1+0x5fb0] ;  /* 0x005fb00001677983 */ /* 0x000f220000300800 */
[----:B0-----:R-:W-:-:S02]  /*2f800*/  LOP3.LUT R7, R102, 0xffff, RZ, 0xc0, !PT ;  /* 0x0000ffff66077812 */ /* 0x001fc400078ec0ff */
[----:B------:R-:W-:Y:S01]  /*2f810*/  LOP3.LUT R6, R105, 0xffff, RZ, 0xc0, !PT ;  /* 0x0000ffff69067812 */ /* 0x000fe200078ec0ff */
[----:B------:R-:W2:Y:S01]  /*2f820*/  LDL.LU R102, [R1+0x5fac] ;  /* 0x005fac0001667983 */ /* 0x000ea20000300800 */
[----:B------:R-:W-:Y:S02]  /*2f830*/  LOP3.LUT R5, R117, 0xffff, RZ, 0xc0, !PT ;  /* 0x0000ffff75057812 */ /* 0x000fe400078ec0ff */
[----:B------:R-:W-:Y:S01]  /*2f840*/  LOP3.LUT R4, R116, 0xffff, RZ, 0xc0, !PT ;  /* 0x0000ffff74047812 */ /* 0x000fe200078ec0ff */
[----:B------:R-:W3:Y:S01]  /*2f850*/  LDL.LU R105, [R1+0x5fa8] ;  /* 0x005fa80001697983 */ /* 0x000ee20000300800 */
[----:B------:R-:W-:Y:S02]  /*2f860*/  PRMT R116, R7, 0x3340, R6 ;  /* 0x0000334007747816 */ /* 0x000fe40000000006 */
[----:B------:R-:W-:Y:S02]  /*2f870*/  PRMT R117, R5, 0x3340, R4 ;  /* 0x0000334005757816 */ /* 0x000fe40000000004 */
[----:B------:R-:W-:-:S02]  /*2f880*/  LOP3.LUT R7, R104, 0xffff, RZ, 0xc0, !PT ;  /* 0x0000ffff68077812 */ /* 0x000fc400078ec0ff */
[----:B------:R-:W-:Y:S01]  /*2f890*/  LOP3.LUT R6, R107, 0xffff, RZ, 0xc0, !PT ;  /* 0x0000ffff6b067812 */ /* 0x000fe200078ec0ff */
[----:B------:R-:W4:Y:S01]  /*2f8a0*/  LDL.LU R104, [R1+0x5fa4] ;  /* 0x005fa40001687983 */ /* 0x000f220000300800 */
[----:B------:R-:W-:Y:S02]  /*2f8b0*/  LOP3.LUT R5, R106, 0xffff, RZ, 0xc0, !PT ;  /* 0x0000ffff6a057812 */ /* 0x000fe400078ec0ff */
[----:B------:R-:W-:Y:S01]  /*2f8c0*/  LOP3.LUT R4, R152, 0xffff, RZ, 0xc0, !PT ;  /* 0x0000ffff98047812 */ /* 0x000fe200078ec0ff */
[----:B------:R-:W2:Y:S01]  /*2f8d0*/  LDL.LU R107, [R1+0x5fa0] ;  /* 0x005fa000016b7983 */ /* 0x000ea20000300800 */
[----:B------:R-:W-:Y:S02]  /*2f8e0*/  PRMT R121, R7, 0x3340, R6 ;  /* 0x0000334007797816 */ /* 0x000fe40000000006 */
[----:B------:R-:W-:Y:S01]  /*2f8f0*/  PRMT R152, R5, 0x3340, R4 ;  /* 0x0000334005987816 */ /* 0x000fe20000000004 */
[----:B------:R-:W3:Y:S01]  /*2f900*/  LDL.LU R106, [R1+0x5f9c] ;  /* 0x005f9c00016a7983 */ /* 0x000ee20000300800 */
        /* <DEDUP_REMOVED lines=18> */
[----:B------:R-:W-:-:S02]  /*2fa30*/  PRMT R4, R116, 0x5410, R117 ;  /* 0x0000541074047816 */ /* 0x000fc40000000075 */
[----:B------:R-:W-:Y:S01]  /*2fa40*/  PRMT R5, R121, 0x5410, R152 ;  /* 0x0000541079057816 */ /* 0x000fe20000000098 */
[----:B------:R-:W4:Y:S01]  /*2fa50*/  LDL.LU R115, [R1+0x5f80] ;  /* 0x005f800001737983 */ /* 0x000f220000300800 */
[----:B------:R-:W-:Y:S02]  /*2fa60*/  PRMT R6, R118, 0x5410, R23 ;  /* 0x0000541076067816 */ /* 0x000fe40000000017 */
[----:B------:R-:W-:Y:S01]  /*2fa70*/  PRMT R7, R22, 0x5410, R7 ;  /* 0x0000541016077816 */ /* 0x000fe20000000007 */
[----:B------:R-:W2:Y:S04]  /*2fa80*/  LDL.LU R114, [R1+0x5f7c] ;  /* 0x005f7c0001727983 */ /* 0x000ea80000300800 */
[----:B------:R-:W3:Y:S04]  /*2fa90*/  LDL.LU R117, [R1+0x5f78] ;  /* 0x005f780001757983 */ /* 0x000ee80000300800 */
[----:B------:R0:W-:Y:S04]  /*2faa0*/  STS.128 [R15+UR4+0x6000], R4 ;  /* 0x006000040f007988 */ /* 0x0001e80008000c04 */
[----:B------:R-:W4:Y:S01]  /*2fab0*/  LDL.LU R116, [R1+0x5f74] ;  /* 0x005f740001747983 */ /* 0x000f220000300800 */
[----:B0-----:R-:W-:-:S03]  /*2fac0*/  LOP3.LUT R7, R2, 0xffff, RZ, 0xc0, !PT ;  /* 0x0000ffff02077812 */ /* 0x001fc600078ec0ff */
[----:B------:R-:W2:Y:S01]  /*2fad0*/  LDL R2, [R1+0x1f50] ;  /* 0x001f500001027983 */ /* 0x000ea20000100800 */
[----:B------:R-:W-:Y:S02]  /*2fae0*/  LOP3.LUT R6, R151, 0xffff, RZ, 0xc0, !PT ;  /* 0x0000ffff97067812 */ /* 0x000fe400078ec0ff */
[----:B------:R-:W-:Y:S02]  /*2faf0*/  LOP3.LUT R5, R150, 0xffff, RZ, 0xc0, !PT ;  /* 0x0000ffff96057812 */ /* 0x000fe400078ec0ff */
[----:B------:R-:W-:Y:S02]  /*2fb00*/  LOP3.LUT R4, R149, 0xffff, RZ, 0xc0, !PT ;  /* 0x0000ffff95047812 */ /* 0x000fe400078ec0ff */
[----:B------:R-:W-:Y:S02]  /*2fb10*/  PRMT R118, R7, 0x3340, R6 ;  /* 0x0000334007767816 */ /* 0x000fe40000000006 */
[----:B------:R-:W-:Y:S02]  /*2fb20*/  PRMT R121, R5, 0x3340, R4 ;  /* 0x0000334005797816 */ /* 0x000fe40000000004 */
[----:B------:R-:W-:-:S02]  /*2fb30*/  LOP3.LUT R7, R147, 0xffff, RZ, 0xc0, !PT ;  /* 0x0000ffff93077812 */ /* 0x000fc400078ec0ff */
        /* <DEDUP_REMOVED lines=9> */
[----:B------:R-:W-:Y:S02]  /*2fbd0*/  LOP3.LUT R245, R245, 0xffff, RZ, 0xc0, !PT ;  /* 0x0000fffff5f57812 */ /* 0x000fe400078ec0ff */
[----:B------:R-:W-:Y:S02]  /*2fbe0*/  LOP3.LUT R241, R241, 0xffff, RZ, 0xc0, !PT ;  /* 0x0000fffff1f17812 */ /* 0x000fe400078ec0ff */
[----:B------:R-:W-:-:S02]  /*2fbf0*/  LOP3.LUT R234, R234, 0xffff, RZ, 0xc0, !PT ;  /* 0x0000ffffeaea7812 */ /* 0x000fc400078ec0ff */
[----:B------:R-:W-:Y:S02]  /*2fc00*/  LOP3.LUT R226, R226, 0xffff, RZ, 0xc0, !PT ;  /* 0x0000ffffe2e27812 */ /* 0x000fe400078ec0ff */
[----:B------:R-:W-:Y:S02]  /*2fc10*/  PRMT R22, R6, 0x3340, R5 ;  /* 0x0000334006167816 */ /* 0x000fe40000000005 */
[----:B------:R-:W-:Y:S02]  /*2fc20*/  PRMT R6, R4, 0x3340, R249 ;  /* 0x0000334004067816 */ /* 0x000fe400000000f9 */
[----:B------:R-:W-:Y:S02]  /*2fc30*/  PRMT R241, R245, 0x3340, R241 ;  /* 0x00003340f5f17816 */ /* 0x000fe400000000f1 */
[----:B------:R-:W-:Y:S02]  /*2fc40*/  PRMT R7, R234, 0x3340, R226 ;  /* 0x00003340ea077816 */ /* 0x000fe400000000e2 */
[----:B------:R-:W-:-:S02]  /*2fc50*/  PRMT R4, R118, 0x5410, R121 ;  /* 0x0000541076047816 */ /* 0x000fc40000000079 */
[----:B------:R-:W-:Y:S02]  /*2fc60*/  PRMT R5, R15, 0x5410, R23 ;  /* 0x000054100f057816 */ /* 0x000fe40000000017 */
[----:B------:R-:W-:Y:S02]  /*2fc70*/  PRMT R6, R22, 0x5410, R6 ;  /* 0x0000541016067816 */ /* 0x000fe40000000006 */
[----:B------:R-:W-:Y:S02]  /*2fc80*/  LOP3.LUT R250, R250, 0xffff, RZ, 0xc0, !PT ;  /* 0x0000fffffafa7812 */ /* 0x000fe400078ec0ff */
[----:B------:R-:W-:Y:S02]  /*2fc90*/  LOP3.LUT R246, R246, 0xffff, RZ, 0xc0, !PT ;  /* 0x0000fffff6f67812 */ /* 0x000fe400078ec0ff */
[----:B------:R-:W-:Y:S02]  /*2fca0*/  LOP3.LUT R242, R242, 0xffff, RZ, 0xc0, !PT ;  /* 0x0000fffff2f27812 */ /* 0x000fe400078ec0ff */
[----:B------:R-:W-:-:S02]  /*2fcb0*/  LOP3.LUT R236, R236, 0xffff, RZ, 0xc0, !PT ;  /* 0x0000ffffecec7812 */ /* 0x000fc400078ec0ff */
[----:B------:R-:W-:Y:S02]  /*2fcc0*/  LOP3.LUT R228, R228, 0xffff, RZ, 0xc0, !PT ;  /* 0x0000ffffe4e47812 */ /* 0x000fe400078ec0ff */
[----:B------:R-:W-:Y:S02]  /*2fcd0*/  LOP3.LUT R251, R251, 0xffff, RZ, 0xc0, !PT ;  /* 0x0000fffffbfb7812 */ /* 0x000fe400078ec0ff */
[----:B------:R-:W-:Y:S02]  /*2fce0*/  LOP3.LUT R247, R247, 0xffff, RZ, 0xc0, !PT ;  /* 0x0000fffff7f77812 */ /* 0x000fe400078ec0ff */
[----:B------:R-:W-:Y:S02]  /*2fcf0*/  LOP3.LUT R243, R243, 0xffff, RZ, 0xc0, !PT ;  /* 0x0000fffff3f37812 */ /* 0x000fe400078ec0ff */
[----:B------:R-:W-:Y:S02]  /*2fd00*/  LOP3.LUT R238, R238, 0xffff, RZ, 0xc0, !PT ;  /* 0x0000ffffeeee7812 */ /* 0x000fe400078ec0ff */
[----:B------:R-:W-:Y:S01]  /*2fd10*/  LOP3.LUT R230, R230, 0xffff, RZ, 0xc0, !PT ;  /* 0x0000ffffe6e67812 */ /* 0x000fe200078ec0ff */
[----:B------:R-:W0:Y:S01]  /*2fd20*/  S2R R152, SR_TID.X ;  /* 0x0000000000987919 */ /* 0x000e220000002100 */
[----:B------:R-:W-:-:S02]  /*2fd30*/  PRMT R7, R241, 0x5410, R7 ;  /* 0x00005410f1077816 */ /* 0x000fc40000000007 */
[----:B------:R-:W-:Y:S01]  /*2fd40*/  PRMT R242, R246, 0x3340, R242 ;  /* 0x00003340f6f27816 */ /* 0x000fe200000000f2 */
[----:B------:R-:W3:Y:S01]  /*2fd50*/  LDL R15, [R1+0x2f9c] ;  /* 0x002f9c00010f7983 */ /* 0x000ee20000100800 */
[----:B------:R-:W-:-:S03]  /*2fd60*/  PRMT R243, R247, 0x3340, R243 ;  /* 0x00003340f7f37816 */ /* 0x000fc600000000f3 */
[----:B--2---:R1:W-:Y:S02]  /*2fd70*/  STS.128 [R2+UR4], R4 ;  /* 0x0000000402007988 */ /* 0x0043e40008000c04 */
[----:B-1----:R-:W-:Y:S02]  /*2fd80*/  LOP3.LUT R7, R138, 0xffff, RZ, 0xc0, !PT ;  /* 0x0000ffff8a077812 */ /* 0x002fe400078ec0ff */
[----:B------:R-:W-:Y:S02]  /*2fd90*/  LOP3.LUT R6, R136, 0xffff, RZ, 0xc0, !PT ;  /* 0x0000ffff88067812 */ /* 0x000fe400078ec0ff */
[----:B------:R-:W-:Y:S02]  /*2fda0*/  LOP3.LUT R5, R135, 0xffff, RZ, 0xc0, !PT ;  /* 0x0000ffff87057812 */ /* 0x000fe400078ec0ff */
[----:B------:R-:W-:Y:S02]  /*2fdb0*/  LOP3.LUT R4, R134, 0xffff, RZ, 0xc0, !PT ;  /* 0x0000ffff86047812 */ /* 0x000fe400078ec0ff */
[----:B------:R-:W-:-:S02]  /*2fdc0*/  PRMT R241, R7, 0x3340, R6 ;  /* 0x0000334007f17816 */ /* 0x000fc40000000006 */
[----:B------:R-:W-:Y:S02]  /*2fdd0*/  PRMT R234, R5, 0x3340, R4 ;  /* 0x0000334005ea7816 */ /* 0x000fe40000000004 */
[----:B------:R-:W-:Y:S02]  /*2fde0*/  LOP3.LUT R7, R133, 0xffff, RZ, 0xc0, !PT ;  /* 0x0000ffff85077812 */ /* 0x000fe400078ec0ff */
        /* <DEDUP_REMOVED lines=8> */
[----:B------:R-:W-:Y:S02]  /*2fe70*/  PRMT R22, R6, 0x3340, R5 ;  /* 0x0000334006167816 */ /* 0x000fe40000000005 */
[----:B------:R-:W-:-:S02]  /*2fe80*/  PRMT R6, R4, 0x3340, R250 ;  /* 0x0000334004067816 */ /* 0x000fc400000000fa */
[----:B------:R-:W-:Y:S02]  /*2fe90*/  PRMT R7, R236, 0x3340, R228 ;  /* 0x00003340ec077816 */ /* 0x000fe400000000e4 */
[----:B------:R-:W-:Y:S02]  /*2fea0*/  PRMT R4, R241, 0x5410, R234 ;  /* 0x00005410f1047816 */ /* 0x000fe400000000ea */
[----:B------:R-:W-:Y:S02]  /*2feb0*/  PRMT R5, R226, 0x5410, R23 ;  /* 0x00005410e2057816 */ /* 0x000fe40000000017 */
[----:B------:R-:W-:Y:S02]  /*2fec0*/  PRMT R6, R22, 0x5410, R6 ;  /* 0x0000541016067816 */ /* 0x000fe40000000006 */
[----:B------:R-:W-:-:S05]  /*2fed0*/  PRMT R7, R242, 0x5410, R7 ;  /* 0x00005410f2077816 */ /* 0x000fca0000000007 */
[----:B------:R1:W-:Y:S02]  /*2fee0*/  STS.128 [R2+UR4+0x2000], R4 ;  /* 0x0020000402007988 */ /* 0x0003e40008000c04 */
        /* <DEDUP_REMOVED lines=10> */
[----:B------:R-:W-:Y:S01]  /*2ff90*/  PRMT R226, R7, 0x3340, R6 ;  /* 0x0000334007e27816 */ /* 0x000fe20000000006 */
[----:B------:R-:W2:Y:S01]  /*2ffa0*/  LDL R36, [R1+0x3038] ;  /* 0x0030380001247983 */ /* 0x000ea20000100800 */
[----:B------:R-:W-:-:S02]  /*2ffb0*/  PRMT R23, R5, 0x3340, R4 ;  /* 0x0000334005177816 */ /* 0x000fc40000000004 */
[----:B------:R-:W-:Y:S02]  /*2ffc0*/  LOP3.LUT R6, R35, 0xffff, RZ, 0xc0, !PT ;  /* 0x0000ffff23067812 */ /* 0x000fe400078ec0ff */
[----:B------:R-:W-:Y:S01]  /*2ffd0*/  LOP3.LUT R5, R34, 0xffff, RZ, 0xc0, !PT ;  /* 0x0000ffff22057812 */ /* 0x000fe200078ec0ff */
[----:B------:R-:W2:Y:S01]  /*2ffe0*/  LDL R35, [R1+0x303c] ;  /* 0x00303c0001237983 */ /* 0x000ea20000100800 */
[----:B------:R-:W-:Y:S02]  /*2fff0*/  LOP3.LUT R4, R32, 0xffff, RZ, 0xc0, !PT ;  /* 0x0000ffff20047812 */ /* 0x000fe400078ec0ff */
[----:B------:R-:W-:Y:S01]  /*30000*/  PRMT R22, R6, 0x3340, R5 ;  /* 0x0000334006167816 */ /* 0x000fe20000000005 */
[----:B------:R-:W2:Y:S01]  /*30010*/  LDL R34, [R1+0x3018] ;  /* 0x0030180001227983 */ /* 0x000ea20000100800 */
[----:B------:R-:W-:Y:S02]  /*30020*/  PRMT R6, R4, 0x3340, R251 ;  /* 0x0000334004067816 */ /* 0x000fe400000000fb */
[----:B------:R-:W-:Y:S01]  /*30030*/  PRMT R7, R238, 0x3340, R230 ;  /* 0x00003340ee077816 */ /* 0x000fe200000000e6 */
[----:B------:R-:W2:Y:S01]  /*30040*/  LDL R32, [R1+0x301c] ;  /* 0x00301c0001207983 */ /* 0x000ea20000100800 */
[----:B------:R-:W-:-:S02]  /*30050*/  PRMT R4, R234, 0x5410, R228 ;  /* 0x00005410ea047816 */ /* 0x000fc400000000e4 */
[----:B------:R-:W-:Y:S02]  /*30060*/  PRMT R5, R226, 0x5410, R23 ;  /* 0x00005410e2057816 */ /* 0x000fe40000000017 */
[----:B------:R-:W-:Y:S02]  /*30070*/  PRMT R6, R22, 0x5410, R6 ;  /* 0x0000541016067816 */ /* 0x000fe40000000006 */
[----:B------:R-:W-:-:S05]  /*30080*/  PRMT R7, R243, 0x5410, R7 ;  /* 0x00005410f3077816 */ /* 0x000fca0000000007 */
[----:B------:R1:W-:Y:S02]  /*30090*/  STS.128 [R2+UR4+0x4000], R4 ;  /* 0x0040000402007988 */ /* 0x0003e40008000c04 */
[----:B-1----:R-:W-:Y:S02]  /*300a0*/  LOP3.LUT R5, R28, 0xffff, RZ, 0xc0, !PT ;  /* 0x0000ffff1c057812 */ /* 0x002fe400078ec0ff */
[----:B------:R-:W-:Y:S01]  /*300b0*/  LOP3.LUT R4, R27, 0xffff, RZ, 0xc0, !PT ;  /* 0x0000ffff1b047812 */ /* 0x000fe200078ec0ff */
[----:B------:R-:W2:Y:S03]  /*300c0*/  LDL R28, [R1+0x2fd8] ;  /* 0x002fd800011c7983 */ /* 0x000ea60000100800 */
[----:B------:R-:W-:Y:S01]  /*300d0*/  PRMT R228, R5, 0x3340, R4 ;  /* 0x0000334005e47816 */ /* 0x000fe20000000004 */
[----:B------:R-:W2:Y:S01]  /*300e0*/  LDL R27, [R1+0x2fb8] ;  /* 0x002fb800011b7983 */ /* 0x000ea20000100800 */
[----:B------:R-:W-:-:S02]  /*300f0*/  LOP3.LUT R5, R12, 0xffff, RZ, 0xc0, !PT ;  /* 0x0000ffff0c057812 */ /* 0x000fc400078ec0ff */
[----:B------:R-:W-:Y:S01]  /*30100*/  LOP3.LUT R4, R11, 0xffff, RZ, 0xc0, !PT ;  /* 0x0000ffff0b047812 */ /* 0x000fe200078ec0ff */
[----:B------:R-:W2:Y:S03]  /*30110*/  LDL R12, [R1+0x302c] ;  /* 0x00302c00010c7983 */ /* 0x000ea60000100800 */
[----:B------:R-:W-:Y:S02]  /*30120*/  PRMT R23, R5, 0x3340, R4 ;  /* 0x0000334005177816 */ /* 0x000fe40000000004 */
[----:B------:R-:W-:Y:S02]  /*30130*/  LOP3.LUT R4, R3, 0xffff, RZ, 0xc0, !PT ;  /* 0x0000ffff03047812 */ /* 0x000fe400078ec0ff */
[----:B------:R-:W4:Y:S01]  /*30140*/  LDL R3, [R1+0x1f4c] ;  /* 0x001f4c0001037983 */ /* 0x000f220000100800 */
[----:B------:R-:W-:Y:S02]  /*30150*/  LOP3.LUT R7, R31, 0xffff, RZ, 0xc0, !PT ;  /* 0x0000ffff1f077812 */ /* 0x000fe400078ec0ff */
[----:B------:R-:W-:Y:S01]  /*30160*/  LOP3.LUT R6, R29, 0xffff, RZ, 0xc0, !PT ;  /* 0x0000ffff1d067812 */ /* 0x000fe200078ec0ff */
[----:B------:R-:W2:Y:S03]  /*30170*/  LDL R31, [R1+0x2ff8] ;  /* 0x002ff800011f7983 */ /* 0x000ea60000100800 */
[----:B------:R-:W-:Y:S01]  /*30180*/  PRMT R230, R7, 0x3340, R6 ;  /* 0x0000334007e67816 */ /* 0x000fe20000000006 */
[----:B------:R-:W2:Y:S01]  /*30190*/  LDL R29, [R1+0x2ffc] ;  /* 0x002ffc00011d7983 */ /* 0x000ea20000100800 */
[----:B------:R-:W-:-:S02]  /*301a0*/  LOP3.LUT R7, R17, 0xffff, RZ, 0xc0, !PT ;  /* 0x0000ffff11077812 */ /* 0x000fc400078ec0ff */
[----:B------:R-:W-:Y:S01]  /*301b0*/  LOP3.LUT R6, R13, 0xffff, RZ, 0xc0, !PT ;  /* 0x0000ffff0d067812 */ /* 0x000fe200078ec0ff */
[----:B------:R-:W2:Y:S01]  /*301c0*/  LDL R17, [R1+0x2f98] ;  /* 0x002f980001117983 */ /* 0x000ea20000100800 */
[----:B------:R-:W-:Y:S02]  /*301d0*/  LOP3.LUT R5, R8, 0xffff, RZ, 0xc0, !PT ;  /* 0x0000ffff08057812 */ /* 0x000fe400078ec0ff */
[----:B------:R-:W-:Y:S01]  /*301e0*/  PRMT R226, R7, 0x3340, R6 ;  /* 0x0000334007e27816 */ /* 0x000fe20000000006 */
[----:B------:R-:W2:Y:S01]  /*301f0*/  LDL R13, [R1+0x206c] ;  /* 0x00206c00010d7983 */ /* 0x000ea20000100800 */
[----:B------:R-:W-:Y:S02]  /*30200*/  LOP3.LUT R6, R10, 0xffff, RZ, 0xc0, !PT ;  /* 0x0000ffff0a067812 */ /* 0x000fe400078ec0ff */
[----:B------:R-:W-:Y:S02]  /*30210*/  LOP3.LUT R252, R252, 0xffff, RZ, 0xc0, !PT ;  /* 0x0000fffffcfc7812 */ /* 0x000fe400078ec0ff */
[----:B------:R-:W-:-:S02]  /*30220*/  LOP3.LUT R248, R248, 0xffff, RZ, 0xc0, !PT ;  /* 0x0000fffff8f87812 */ /* 0x000fc400078ec0ff */
[----:B------:R-:W-:Y:S02]  /*30230*/  LOP3.LUT R244, R244, 0xffff, RZ, 0xc0, !PT ;  /* 0x0000fffff4f47812 */ /* 0x000fe400078ec0ff */
[----:B------:R-:W-:Y:S02]  /*30240*/  LOP3.LUT R240, R240, 0xffff, RZ, 0xc0, !PT ;  /* 0x0000fffff0f07812 */ /* 0x000fe400078ec0ff */
[----:B------:R-:W-:Y:S02]  /*30250*/  LOP3.LUT R232, R232, 0xffff, RZ, 0xc0, !PT ;  /* 0x0000ffffe8e87812 */ /* 0x000fe400078ec0ff */
[----:B------:R-:W-:Y:S02]  /*30260*/  PRMT R22, R6, 0x3340, R5 ;  /* 0x0000334006167816 */ /* 0x000fe40000000005 */
[----:B------:R-:W-:Y:S02]  /*30270*/  PRMT R6, R4, 0x3340, R252 ;  /* 0x0000334004067816 */ /* 0x000fe400000000fc */
[----:B------:R-:W-:-:S02]  /*30280*/  PRMT R244, R248, 0x3340, R244 ;  /* 0x00003340f8f47816 */ /* 0x000fc400000000f4 */
[----:B------:R-:W-:Y:S02]  /*30290*/  PRMT R7, R240, 0x3340, R232 ;  /* 0x00003340f0077816 */ /* 0x000fe400000000e8 */
[----:B------:R-:W-:Y:S02]  /*302a0*/  PRMT R4, R230, 0x5410, R228 ;  /* 0x00005410e6047816 */ /* 0x000fe400000000e4 */
[----:B------:R-:W-:Y:S02]  /*302b0*/  PRMT R5, R226, 0x5410, R23 ;  /* 0x00005410e2057816 */ /* 0x000fe40000000017 */
        /* <DEDUP_REMOVED lines=17> */
[----:B------:R-:W-:Y:S01]  /*303d0*/  LOP3.LUT R168, R168, 0xffff, RZ, 0xc0, !PT ;  /* 0x0000ffffa8a87812 */ /* 0x000fe200078ec0ff */
[----:B------:R1:W-:Y:S01]  /*303e0*/  STS.128 [R2+UR4+0x6000], R4 ;  /* 0x0060000402007988 */ /* 0x0003e20008000c04 */
[----:B------:R-:W-:Y:S02]  /*303f0*/  PRMT R225, R233, 0x3340, R225 ;  /* 0x00003340e9e17816 */ /* 0x000fe400000000e1 */
[----:B------:R-:W-:Y:S02]  /*30400*/  PRMT R209, R213, 0x3340, R209 ;  /* 0x00003340d5d17816 */ /* 0x000fe400000000d1 */
[----:B------:R-:W-:-:S02]  /*30410*/  PRMT R193, R197, 0x3340, R193 ;  /* 0x00003340c5c17816 */ /* 0x000fc400000000c1 */
[----:B------:R-:W-:Y:S02]  /*30420*/  PRMT R177, R181, 0x3340, R177 ;  /* 0x00003340b5b17816 */ /* 0x000fe400000000b1 */
[----:B------:R-:W-:Y:S02]  /*30430*/  LOP3.LUT R235, R235, 0xffff, RZ, 0xc0, !PT ;  /* 0x0000ffffebeb7812 */ /* 0x000fe400078ec0ff */
[----:B-1----:R-:W-:Y:S02]  /*30440*/  PRMT R4, R221, 0x3340, R217 ;  /* 0x00003340dd047816 */ /* 0x002fe400000000d9 */
[----:B------:R-:W-:Y:S02]  /*30450*/  PRMT R5, R205, 0x3340, R201 ;  /* 0x00003340cd057816 */ /* 0x000fe400000000c9 */
[----:B------:R-:W-:Y:S02]  /*30460*/  PRMT R6, R189, 0x3340, R185 ;  /* 0x00003340bd067816 */ /* 0x000fe400000000b9 */
[----:B------:R-:W-:-:S02]  /*30470*/  PRMT R7, R173, 0x3340, R168 ;  /* 0x00003340ad077816 */ /* 0x000fc400000000a8 */
[----:B------:R-:W-:Y:S02]  /*30480*/  PRMT R4, R225, 0x5410, R4 ;  /* 0x00005410e1047816 */ /* 0x000fe40000000004 */
[----:B------:R-:W-:Y:S02]  /*30490*/  PRMT R5, R209, 0x5410, R5 ;  /* 0x00005410d1057816 */ /* 0x000fe40000000005 */
[----:B------:R-:W-:Y:S02]  /*304a0*/  PRMT R6, R193, 0x5410, R6 ;  /* 0x00005410c1067816 */ /* 0x000fe40000000006 */
[----:B------:R-:W-:Y:S02]  /*304b0*/  PRMT R7, R177, 0x5410, R7 ;  /* 0x00005410b1077816 */ /* 0x000fe40000000007 */
        /* <DEDUP_REMOVED lines=19> */
[----:B0-----:R-:W-:-:S02]  /*305f0*/  LOP3.LUT R2, R152, 0x3f, RZ, 0xc0, !PT ;  /* 0x0000003f98027812 */ /* 0x001fc400078ec0ff */
[----:B------:R-:W3:Y:S01]  /*30600*/  LDL R152, [R1+0x1f48] ;  /* 0x001f480001987983 */ /* 0x000ee20000100800 */
        /* <DEDUP_REMOVED lines=36> */
[----:B------:R-:W-:Y:S02]  /*30850*/  PRMT R231, R239, 0x3340, R231 ;  /* 0x00003340efe77816 */ /* 0x000fe400000000e7 */
[----:B------:R-:W-:Y:S02]  /*30860*/  PRMT R212, R216, 0x3340, R212 ;  /* 0x00003340d8d47816 */ /* 0x000fe400000000d4 */
[----:B------:R-:W-:Y:S02]  /*30870*/  PRMT R196, R200, 0x3340, R196 ;  /* 0x00003340c8c47816 */ /* 0x000fe400000000c4 */
[----:B------:R-:W-:Y:S02]  /*30880*/  PRMT R180, R184, 0x3340, R180 ;  /* 0x00003340b8b47816 */ /* 0x000fe400000000b4 */
[----:B------:R-:W-:Y:S02]  /*30890*/  ISETP.GE.AND P0, PT, R2, R0, PT ;  /* 0x000000000200720c */ /* 0x000fe40003f06270 */
[----:B------:R-:W2:Y:S04]  /*308a0*/  LDL R2, [R1+0x2fbc] ;  /* 0x002fbc0001027983 */ /* 0x000ea80000100800 */
[----:B----4-:R0:W-:Y:S02]  /*308b0*/  STS.128 [R3+UR4], R4 ;  /* 0x0000000403007988 */ /* 0x0101e40008000c04 */
[----:B0-----:R-:W-:-:S02]  /*308c0*/  PRMT R4, R222, 0x3340, R218 ;  /* 0x00003340de047816 */ /* 0x001fc400000000da */
[----:B------:R-:W-:Y:S02]  /*308d0*/  PRMT R5, R206, 0x3340, R202 ;  /* 0x00003340ce057816 */ /* 0x000fe400000000ca */
[----:B------:R-:W-:Y:S02]  /*308e0*/  PRMT R6, R190, 0x3340, R186 ;  /* 0x00003340be067816 */ /* 0x000fe400000000ba */
[----:B------:R-:W-:Y:S02]  /*308f0*/  PRMT R7, R174, 0x3340, R169 ;  /* 0x00003340ae077816 */ /* 0x000fe400000000a9 */
[----:B------:R-:W-:Y:S02]  /*30900*/  PRMT R4, R227, 0x5410, R4 ;  /* 0x00005410e3047816 */ /* 0x000fe40000000004 */
[----:B------:R-:W-:Y:S02]  /*30910*/  PRMT R5, R210, 0x5410, R5 ;  /* 0x00005410d2057816 */ /* 0x000fe40000000005 */
[----:B------:R-:W-:-:S02]  /*30920*/  PRMT R6, R194, 0x5410, R6 ;  /* 0x00005410c2067816 */ /* 0x000fc40000000006 */
[----:B------:R-:W-:-:S05]  /*30930*/  PRMT R7, R178, 0x5410, R7 ;  /* 0x00005410b2077816 */ /* 0x000fca0000000007 */
[----:B------:R0:W-:Y:S02]  /*30940*/  STS.128 [R3+UR4+0x2000], R4 ;  /* 0x0020000403007988 */ /* 0x0001e40008000c04 */
[----:B0-----:R-:W-:Y:S02]  /*30950*/  PRMT R4, R223, 0x3340, R219 ;  /* 0x00003340df047816 */ /* 0x001fe400000000db */
[----:B------:R-:W-:Y:S02]  /*30960*/  PRMT R5, R207, 0x3340, R203 ;  /* 0x00003340cf057816 */ /* 0x000fe400000000cb */
[----:B------:R-:W-:Y:S02]  /*30970*/  PRMT R6, R191, 0x3340, R187 ;  /* 0x00003340bf067816 */ /* 0x000fe400000000bb */
[----:B------:R-:W-:Y:S02]  /*30980*/  PRMT R7, R175, 0x3340, R170 ;  /* 0x00003340af077816 */ /* 0x000fe400000000aa */
[----:B------:R-:W-:-:S02]  /*30990*/  PRMT R4, R229, 0x5410, R4 ;  /* 0x00005410e5047816 */ /* 0x000fc40000000004 */
[----:B------:R-:W-:Y:S02]  /*309a0*/  PRMT R5, R211, 0x5410, R5 ;  /* 0x00005410d3057816 */ /* 0x000fe40000000005 */
[----:B------:R-:W-:Y:S02]  /*309b0*/  PRMT R6, R195, 0x5410, R6 ;  /* 0x00005410c3067816 */ /* 0x000fe40000000006 */
        /* <DEDUP_REMOVED lines=10> */
[----:B------:R0:W-:Y:S04]  /*30a60*/  STS.128 [R3+UR4+0x6000], R4 ;  /* 0x0060000403007988 */ /* 0x0001e80008000c04 */
[----:B0-----:R-:W4:Y:S01]  /*30a70*/  LDL R3, [R1+0x2fdc] ;  /* 0x002fdc0001037983 */ /* 0x001f220000100800 */
[----:B------:R-:W-:Y:S02]  /*30a80*/  LOP3.LUT R172, R172, 0xffff, RZ, 0xc0, !PT ;  /* 0x0000ffffacac7812 */ /* 0x000fe400078ec0ff */
[----:B------:R-:W-:Y:S01]  /*30a90*/  LOP3.LUT R167, R167, 0xffff, RZ, 0xc0, !PT ;  /* 0x0000ffffa7a77812 */ /* 0x000fe200078ec0ff */
[----:B------:R-:W4:Y:S01]  /*30aa0*/  LDL.LU R126, [R1+0x2e18] ;  /* 0x002e1800017e7983 */ /* 0x000f220000300800 */
[----:B------:R-:W-:Y:S02]  /*30ab0*/  LOP3.LUT R166, R166, 0xffff, RZ, 0xc0, !PT ;  /* 0x0000ffffa6a67812 */ /* 0x000fe400078ec0ff */
[----:B------:R-:W-:Y:S01]  /*30ac0*/  LOP3.LUT R165, R165, 0xffff, RZ, 0xc0, !PT ;  /* 0x0000ffffa5a57812 */ /* 0x000fe200078ec0ff */
[----:B------:R-:W4:Y:S01]  /*30ad0*/  LDL.LU R131, [R1+0x2ddc] ;  /* 0x002ddc0001837983 */ /* 0x000f220000300800 */
[----:B------:R-:W-:-:S02]  /*30ae0*/  LOP3.LUT R164, R164, 0xffff, RZ, 0xc0, !PT ;  /* 0x0000ffffa4a47812 */ /* 0x000fc400078ec0ff */
[----:B------:R-:W-:Y:S01]  /*30af0*/  LOP3.LUT R163, R163, 0xffff, RZ, 0xc0, !PT ;  /* 0x0000ffffa3a37812 */ /* 0x000fe200078ec0ff */
[----:B------:R-:W4:Y:S01]  /*30b00*/  LDL.LU R134, [R1+0x2df8] ;  /* 0x002df80001867983 */ /* 0x000f220000300800 */
        /* <DEDUP_REMOVED lines=15> */
[----:B------:R-:W-:-:S02]  /*30c00*/  PRMT R167, R172, 0x3340, R167 ;  /* 0x00003340aca77816 */ /* 0x000fc400000000a7 */
[----:B------:R-:W-:Y:S01]  /*30c10*/  PRMT R4, R166, 0x3340, R165 ;  /* 0x00003340a6047816 */ /* 0x000fe200000000a5 */
[----:B------:R-:W4:Y:S01]  /*30c20*/  LDL.LU R10, [R1+0x2938] ;  /* 0x00293800010a7983 */ /* 0x000f220000300800 */
[----:B------:R-:W-:Y:S02]  /*30c30*/  PRMT R163, R164, 0x3340, R163 ;  /* 0x00003340a4a37816 */ /* 0x000fe400000000a3 */
[----:B------:R-:W-:Y:S01]  /*30c40*/  PRMT R5, R162, 0x3340, R161 ;  /* 0x00003340a2057816 */ /* 0x000fe200000000a1 */
[----:B------:R-:W4:Y:S01]  /*30c50*/  LDL.LU R8, [R1+0x2930] ;  /* 0x0029300001087983 */ /* 0x000f220000300800 */
[----:B------:R-:W-:Y:S02]  /*30c60*/  PRMT R159, R160, 0x3340, R159 ;  /* 0x00003340a09f7816 */ /* 0x000fe4000000009f */
[----:B------:R-:W-:Y:S01]  /*30c70*/  PRMT R6, R158, 0x3340, R157 ;  /* 0x000033409e067816 */ /* 0x000fe2000000009d */
[----:B------:R-:W4:Y:S01]  /*30c80*/  LDL R39, [R1+0x2f38] ;  /* 0x002f380001277983 */ /* 0x000f220000100800 */
[----:B------:R-:W-:-:S02]  /*30c90*/  PRMT R155, R156, 0x3340, R155 ;  /* 0x000033409c9b7816 */ /* 0x000fc4000000009b */
[----:B------:R-:W-:Y:S01]  /*30ca0*/  PRMT R7, R154, 0x3340, R153 ;  /* 0x000033409a077816 */ /* 0x000fe20000000099 */
[----:B------:R-:W4:Y:S01]  /*30cb0*/  LDL R37, [R1+0x2f18] ;  /* 0x002f180001257983 */ /* 0x000f220000100800 */
[----:B------:R-:W-:Y:S02]  /*30cc0*/  PRMT R4, R167, 0x5410, R4 ;  /* 0x00005410a7047816 */ /* 0x000fe40000000004 */
[----:B------:R-:W-:Y:S02]  /*30cd0*/  PRMT R5, R163, 0x5410, R5 ;  /* 0x00005410a3057816 */ /* 0x000fe40000000005 */
[----:B------:R-:W-:Y:S02]  /*30ce0*/  PRMT R6, R159, 0x5410, R6 ;  /* 0x000054109f067816 */ /* 0x000fe40000000006 */
[----:B------:R-:W-:Y:S02]  /*30cf0*/  PRMT R7, R155, 0x5410, R7 ;  /* 0x000054109b077816 */ /* 0x000fe40000000007 */
[----:B------:R-:W-:-:S03]  /*30d00*/  PRMT R116, RZ, 0x7610, R116 ;  /* 0x00007610ff747816 */ /* 0x000fc60000000074 */
[----:B---3--:R2:W-:Y:S01]  /*30d10*/  STS.128 [R152+UR4], R4 ;  /* 0x0000000498007988 */ /* 0x0085e20008000c04 */
[----:B------:R-:W-:Y:S02]  /*30d20*/  PRMT R117, RZ, 0x7610, R117 ;  /* 0x00007610ff757816 */ /* 0x000fe40000000075 */
[----:B------:R-:W-:Y:S01]  /*30d30*/  PRMT R114, RZ, 0x7610, R114 ;  /* 0x00007610ff727816 */ /* 0x000fe20000000072 */
[----:B--2---:R-:W-:Y:S01]  /*30d40*/  @!P0 IMAD.MOV.U32 R4, RZ, RZ, R35 ;  /* 0x000000ffff048224 */ /* 0x004fe200078e0023 */
[----:B------:R-:W-:Y:S01]  /*30d50*/  PRMT R115, RZ, 0x7610, R115 ;  /* 0x00007610ff737816 */ /* 0x000fe20000000073 */
[----:B------:R-:W-:Y:S01]  /*30d60*/  @!P0 IMAD.MOV.U32 R5, RZ, RZ, R36 ;  /* 0x000000ffff058224 */ /* 0x000fe200078e0024 */
[----:B------:R-:W2:Y:S04]  /*30d70*/  LDL R7, [R1+0x2f58] ;  /* 0x002f580001077983 */ /* 0x000ea80000100800 */
[----:B------:R0:W3:Y:S04]  /*30d80*/  @!P0 LDG.E.U8 R116, desc[UR10][R4.64] ;  /* 0x0000000a04748981 */ /* 0x0000e8000c1e1100 */
[----:B------:R-:W2:Y:S01]  /*30d90*/  LDL R6, [R1+0x2f5c] ;  /* 0x002f5c0001067983 */ /* 0x000ea20000100800 */
[----:B------:R-:W-:-:S03]  /*30da0*/  PRMT R112, RZ, 0x7610, R112 ;  /* 0x00007610ff707816 */ /* 0x000fc60000000070 */
[----:B------:R-:W3:Y:S01]  /*30db0*/  LDL R36, [R1+0x2f1c] ;  /* 0x002f1c0001247983 */ /* 0x000ee20000100800 */
[----:B0-----:R-:W-:Y:S02]  /*30dc0*/  @!P0 IMAD.MOV.U32 R4, RZ, RZ, R12 ;  /* 0x000000ffff048224 */ /* 0x001fe400078e000c */
[----:B------:R-:W-:Y:S01]  /*30dd0*/  @!P0 IMAD.MOV.U32 R5, RZ, RZ, R13 ;  /* 0x000000ffff058224 */ /* 0x000fe200078e000d */
[----:B------:R-:W2:Y:S04]  /*30de0*/  LDL R12, [R1+0x2f7c] ;  /* 0x002f7c00010c7983 */ /* 0x000ea80000100800 */
[----:B------:R0:W3:Y:S04]  /*30df0*/  @!P0 LDG.E.U8 R117, desc[UR10][R4.64] ;  /* 0x0000000a04758981 */ /* 0x0000e8000c1e1100 */
[----:B------:R-:W3:Y:S04]  /*30e00*/  LDL R13, [R1+0x2f78] ;  /* 0x002f7800010d7983 */ /* 0x000ee80000100800 */
[----:B------:R-:W3:Y:S01]  /*30e10*/  LDL R35, [R1+0x2ef8] ;  /* 0x002ef80001237983 */ /* 0x000ee20000100800 */
[----:B0-----:R-:W-:-:S02]  /*30e20*/  @!P0 IMAD.MOV.U32 R4, RZ, RZ, R32 ;  /* 0x000000ffff048224 */ /* 0x001fc400078e0020 */
[----:B------:R-:W-:Y:S01]  /*30e30*/  @!P0 IMAD.MOV.U32 R5, RZ, RZ, R34 ;  /* 0x000000ffff058224 */ /* 0x000fe200078e0022 */
[----:B------:R-:W3:Y:S04]  /*30e40*/  LDL R32, [R1+0x2edc] ;  /* 0x002edc0001207983 */ /* 0x000ee80000100800 */
[----:B------:R0:W3:Y:S04]  /*30e50*/  @!P0 LDG.E.U8 R114, desc[UR10][R4.64] ;  /* 0x0000000a04728981 */ /* 0x0000e8000c1e1100 */
[----:B------:R-:W3:Y:S01]  /*30e60*/  LDL R34, [R1+0x2ed8] ;  /* 0x002ed80001227983 */ /* 0x000ee20000100800 */
[----:B0-----:R-:W-:-:S02]  /*30e70*/  @!P0 IMAD.MOV.U32 R4, RZ, RZ, R29 ;  /* 0x000000ffff048224 */ /* 0x001fc400078e001d */
[----:B------:R-:W-:Y:S01]  /*30e80*/  @!P0 IMAD.MOV.U32 R5, RZ, RZ, R31 ;  /* 0x000000ffff058224 */ /* 0x000fe200078e001f */
[----:B------:R-:W3:Y:S04]  /*30e90*/  LDL R29, [R1+0x2ebc] ;  /* 0x002ebc00011d7983 */ /* 0x000ee80000100800 */
[----:B------:R0:W3:Y:S04]  /*30ea0*/  @!P0 LDG.E.U8 R115, desc[UR10][R4.64] ;  /* 0x0000000a04738981 */ /* 0x0000e8000c1e1100 */
[----:B------:R-:W3:Y:S01]  /*30eb0*/  LDL R31, [R1+0x2eb8] ;  /* 0x002eb800011f7983 */ /* 0x000ee20000100800 */
[----:B0-----:R-:W-:Y:S01]  /*30ec0*/  @!P0 IMAD.MOV.U32 R5, RZ, RZ, R28 ;  /* 0x000000ffff058224 */ /* 0x001fe200078e001c */
[----:B------:R-:W-:-:S02]  /*30ed0*/  PRMT R113, RZ, 0x7610, R113 ;  /* 0x00007610ff717816 */ /* 0x000fc40000000071 */
[----:B------:R-:W3:Y:S01]  /*30ee0*/  LDL R28, [R1+0x2e98] ;  /* 0x002e9800011c7983 */ /* 0x000ee20000100800 */
[----:B----4-:R-:W-:-:S03]  /*30ef0*/  @!P0 IMAD.MOV.U32 R4, RZ, RZ, R3 ;  /* 0x000000ffff048224 */ /* 0x010fc600078e0003 */
[----:B------:R-:W4:Y:S04]  /*30f00*/  LDL R3, [R1+0x2f3c] ;  /* 0x002f3c0001037983 */ /* 0x000f280000100800 */
[----:B------:R0:W4:Y:S02]  /*30f10*/  @!P0 LDG.E.U8 R112, desc[UR10][R4.64] ;  /* 0x0000000a04708981 */ /* 0x000124000c1e1100 */
[----:B0-----:R-:W-:Y:S02]  /*30f20*/  @!P0 IMAD.MOV.U32 R4, RZ, RZ, R2 ;  /* 0x000000ffff048224 */ /* 0x001fe400078e0002 */
[----:B------:R-:W4:Y:S01]  /*30f30*/  LDL R2, [R1+0x2efc] ;  /* 0x002efc0001027983 */ /* 0x000f220000100800 */
[----:B------:R-:W-:-:S03]  /*30f40*/  @!P0 IMAD.MOV.U32 R5, RZ, RZ, R27 ;  /* 0x000000ffff058224 */ /* 0x000fc600078e001b */
[----:B------:R-:W4:Y:S04]  /*30f50*/  LDL R27, [R1+0x2e9c] ;  /* 0x002e9c00011b7983 */ /* 0x000f280000100800 */
[----:B------:R0:W4:Y:S02]  /*30f60*/  @!P0 LDG.E.U8 R113, desc[UR10][R4.64] ;  /* 0x0000000a04718981 */ /* 0x000124000c1e1100 */
[----:B0-----:R-:W-:Y:S02]  /*30f70*/  @!P0 IMAD.MOV.U32 R5, RZ, RZ, R17 ;  /* 0x000000ffff058224 */ /* 0x001fe400078e0011 */
[----:B------:R-:W4:Y:S01]  /*30f80*/  LDL R17, [R1+0x2e78] ;  /* 0x002e780001117983 */ /* 0x000f220000100800 */
[----:B------:R-:W-:Y:S01]  /*30f90*/  PRMT R110, RZ, 0x7610, R110 ;  /* 0x00007610ff6e7816 */ /* 0x000fe2000000006e */
[----:B------:R-:W-:-:S02]  /*30fa0*/  @!P0 IMAD.MOV.U32 R4, RZ, RZ, R15 ;  /* 0x000000ffff048224 */ /* 0x000fc400078e000f */
[----:B------:R-:W4:Y:S01]  /*30fb0*/  LDL R15, [R1+0x2e7c] ;  /* 0x002e7c00010f7983 */ /* 0x000f220000100800 */
[----:B------:R-:W-:-:S03]  /*30fc0*/  PRMT R111, RZ, 0x7610, R111 ;  /* 0x00007610ff6f7816 */ /* 0x000fc6000000006f */
[----:B------:R2:W4:Y:S01]  /*30fd0*/  @!P0 LDG.E.U8 R110, desc[UR10][R4.64] ;  /* 0x0000000a046e8981 */ /* 0x000522000c1e1100 */
[----:B------:R-:W-:Y:S02]  /*30fe0*/  PRMT R108, RZ, 0x7610, R108 ;  /* 0x00007610ff6c7816 */ /* 0x000fe4000000006c */
[----:B------:R-:W-:Y:S02]  /*30ff0*/  PRMT R109, RZ, 0x7610, R109 ;  /* 0x00007610ff6d7816 */ /* 0x000fe4000000006d */
[----:B------:R-:W-:Y:S01]  /*31000*/  PRMT R106, RZ, 0x7610, R106 ;  /* 0x00007610ff6a7816 */ /* 0x000fe2000000006a */
[----:B--2---:R-:W-:Y:S02]  /*31010*/  @!P0 IMAD.MOV.U32 R4, RZ, RZ, R12 ;  /* 0x000000ffff048224 */ /* 0x004fe400078e000c */
[----:B------:R-:W2:Y:S01]  /*31020*/  LDL R12, [R1+0x2e5c] ;  /* 0x002e5c00010c7983 */ /* 0x000ea20000100800 */
[----:B---3--:R-:W-:-:S03]  /*31030*/  @!P0 IMAD.MOV.U32 R5, RZ, RZ, R13 ;  /* 0x000000ffff058224 */ /* 0x008fc600078e000d */
[----:B------:R-:W3:Y:S04]  /*31040*/  LDL R13, [R1+0x2e58] ;  /* 0x002e5800010d7983 */ /* 0x000ee80000100800 */
[----:B------:R0:W3:Y:S02]  /*31050*/  @!P0 LDG.E.U8 R111, desc[UR10][R4.64] ;  /* 0x0000000a046f8981 */ /* 0x0000e4000c1e1100 */
[----:B0-----:R-:W-:Y:S02]  /*31060*/  @!P0 IMAD.MOV.U32 R4, RZ, RZ, R6 ;  /* 0x000000ffff048224 */ /* 0x001fe400078e0006 */
[----:B------:R-:W-:Y:S01]  /*31070*/  @!P0 IMAD.MOV.U32 R5, RZ, RZ, R7 ;  /* 0x000000ffff058224 */ /* 0x000fe200078e0007 */
[----:B------:R-:W3:Y:S04]  /*31080*/  LDL R6, [R1+0x2e3c] ;  /* 0x002e3c0001067983 */ /* 0x000ee80000100800 */
[----:B------:R-:W3:Y:S04]  /*31090*/  LDL R7, [R1+0x2e38] ;  /* 0x002e380001077983 */ /* 0x000ee80000100800 */
[----:B------:R0:W3:Y:S02]  /*310a0*/  @!P0 LDG.E.U8 R108, desc[UR10][R4.64] ;  /* 0x0000000a046c8981 */ /* 0x0000e4000c1e1100 */
[----:B0-----:R-:W-:-:S02]  /*310b0*/  @!P0 IMAD.MOV.U32 R5, RZ, RZ, R39 ;  /* 0x000000ffff058224 */ /* 0x001fc400078e0027 */
[----:B----4-:R-:W-:Y:S02]  /*310c0*/  @!P0 IMAD.MOV.U32 R4, RZ, RZ, R3 ;  /* 0x000000ffff048224 */ /* 0x010fe400078e0003 */
[----:B------:R-:W4:Y:S04]  /*310d0*/  LDL R3, [R1+0x2e1c] ;  /* 0x002e1c0001037983 */ /* 0x000f280000100800 */
[----:B------:R0:W4:Y:S02]  /*310e0*/  @!P0 LDG.E.U8 R109, desc[UR10][R4.64] ;  /* 0x0000000a046d8981 */ /* 0x000124000c1e1100 */
[----:B0-----:R-:W-:Y:S02]  /*310f0*/  @!P0 IMAD.MOV.U32 R4, RZ, RZ, R36 ;  /* 0x000000ffff048224 */ /* 0x001fe400078e0024 */
[----:B------:R-:W-:Y:S01]  /*31100*/  @!P0 IMAD.MOV.U32 R5, RZ, RZ, R37 ;  /* 0x000000ffff058224 */ /* 0x000fe200078e0025 */
[----:B------:R-:W-:Y:S01]  /*31110*/  PRMT R107, RZ, 0x7610, R107 ;  /* 0x00007610ff6b7816 */ /* 0x000fe2000000006b */
[----:B------:R-:W4:Y:S04]  /*31120*/  LDL R36, [R1+0x2bd8] ;  /* 0x002bd80001247983 */ /* 0x000f280000100800 */
[----:B------:R0:W4:Y:S02]  /*31130*/  @!P0 LDG.E.U8 R106, desc[UR10][R4.64] ;  /* 0x0000000a046a8981 */ /* 0x000124000c1e1100 */
[----:B0-----:R-:W-:-:S02]  /*31140*/  @!P0 IMAD.MOV.U32 R4, RZ, RZ, R2 ;  /* 0x000000ffff048224 */ /* 0x001fc400078e0002 */
[----:B------:R-:W4:Y:S01]  /*31150*/  LDL R2, [R1+0x2dfc] ;  /* 0x002dfc0001027983 */ /* 0x000f220000100800 */
[----:B------:R-:W-:Y:S01]  /*31160*/  @!P0 IMAD.MOV.U32 R5, RZ, RZ, R35 ;  /* 0x000000ffff058224 */ /* 0x000fe200078e0023 */
[----:B------:R-:W-:Y:S02]  /*31170*/  PRMT R104, RZ, 0x7610, R104 ;  /* 0x00007610ff687816 */ /* 0x000fe40000000068 */
[----:B------:R-:W-:Y:S01]  /*31180*/  PRMT R105, RZ, 0x7610, R105 ;  /* 0x00007610ff697816 */ /* 0x000fe20000000069 */
[----:B------:R-:W4:Y:S04]  /*31190*/  LDL R35, [R1+0x2bdc] ;  /* 0x002bdc0001237983 */ /* 0x000f280000100800 */
[----:B------:R0:W4:Y:S02]  /*311a0*/  @!P0 LDG.E.U8 R107, desc[UR10][R4.64] ;  /* 0x0000000a046b8981 */ /* 0x000124000c1e1100 */
[----:B0-----:R-:W-:-:S02]  /*311b0*/  @!P0 IMAD.MOV.U32 R4, RZ, RZ, R32 ;  /* 0x000000ffff048224 */ /* 0x001fc400078e0020 */
[----:B------:R-:W-:Y:S01]  /*311c0*/  @!P0 IMAD.MOV.U32 R5, RZ, RZ, R34 ;  /* 0x000000ffff058224 */ /* 0x000fe200078e0022 */
[----:B------:R-:W-:Y:S01]  /*311d0*/  PRMT R102, RZ, 0x7610, R102 ;  /* 0x00007610ff667816 */ /* 0x000fe20000000066 */
[----:B------:R-:W4:Y:S04]  /*311e0*/  LDL R34, [R1+0x2cd8] ;  /* 0x002cd80001227983 */ /* 0x000f280000100800 */
[----:B------:R0:W4:Y:S01]  /*311f0*/  @!P0 LDG.E.U8 R104, desc[UR10][R4.64] ;  /* 0x0000000a04688981 */ /* 0x000122000c1e1100 */
[----:B------:R-:W-:Y:S02]  /*31200*/  PRMT R103, RZ, 0x7610, R103 ;  /* 0x00007610ff677816 */ /* 0x000fe40000000067 */
[----:B------:R-:W-:Y:S01]  /*31210*/  PRMT R100, RZ, 0x7610, R100 ;  /* 0x00007610ff647816 */ /* 0x000fe20000000064 */
[----:B------:R-:W4:Y:S01]  /*31220*/  LDL R32, [R1+0x2cdc] ;  /* 0x002cdc0001207983 */ /* 0x000f220000100800 */
[----:B0-----:R-:W-:-:S02]  /*31230*/  @!P0 IMAD.MOV.U32 R4, RZ, RZ, R29 ;  /* 0x000000ffff048224 */ /* 0x001fc400078e001d */
[----:B------:R-:W-:Y:S01]  /*31240*/  @!P0 IMAD.MOV.U32 R5, RZ, RZ, R31 ;  /* 0x000000ffff058224 */ /* 0x000fe200078e001f */
[----:B------:R-:W4:Y:S04]  /*31250*/  LDL R29, [R1+0x2d58] ;  /* 0x002d5800011d7983 */ /* 0x000f280000100800 */
[----:B------:R0:W4:Y:S04]  /*31260*/  @!P0 LDG.E.U8 R105, desc[UR10][R4.64] ;  /* 0x0000000a04698981 */ /* 0x000128000c1e1100 */
[----:B------:R-:W4:Y:S01]  /*31270*/  LDL R31, [R1+0x2d78] ;  /* 0x002d7800011f7983 */ /* 0x000f220000100800 */
[----:B0-----:R-:W-:-:S02]  /*31280*/  @!P0 IMAD.MOV.U32 R4, RZ, RZ, R27 ;  /* 0x000000ffff048224 */ /* 0x001fc400078e001b */
[----:B------:R-:W-:Y:S01]  /*31290*/  @!P0 IMAD.MOV.U32 R5, RZ, RZ, R28 ;  /* 0x000000ffff058224 */ /* 0x000fe200078e001c */
[----:B------:R-:W4:Y:S04]  /*312a0*/  LDL R27, [R1+0x2d5c] ;  /* 0x002d5c00011b7983 */ /* 0x000f280000100800 */
[----:B------:R0:W4:Y:S01]  /*312b0*/  @!P0 LDG.E.U8 R102, desc[UR10][R4.64] ;  /* 0x0000000a04668981 */ /* 0x000122000c1e1100 */
[----:B------:R-:W-:Y:S02]  /*312c0*/  PRMT R101, RZ, 0x7610, R101 ;  /* 0x00007610ff657816 */ /* 0x000fe40000000065 */
[----:B------:R-:W-:Y:S01]  /*312d0*/  PRMT R98, RZ, 0x7610, R98 ;  /* 0x00007610ff627816 */ /* 0x000fe20000000062 */
[----:B------:R-:W4:Y:S01]  /*312e0*/  LDL R28, [R1+0x2cb8] ;  /* 0x002cb800011c7983 */ /* 0x000f220000100800 */
[----:B0-----:R-:W-:-:S03]  /*312f0*/  @!P0 IMAD.MOV.U32 R5, RZ, RZ, R17 ;  /* 0x000000ffff058224 */ /* 0x001fc600078e0011 */
[----:B------:R-:W4:Y:S01]  /*31300*/  LDL R17, [R1+0x2d98] ;  /* 0x002d980001117983 */ /* 0x000f220000100800 */
[----:B------:R-:W-:-:S03]  /*31310*/  @!P0 IMAD.MOV.U32 R4, RZ, RZ, R15 ;  /* 0x000000ffff048224 */ /* 0x000fc600078e000f */
[----:B------:R-:W4:Y:S04]  /*31320*/  LDL R15, [R1+0x2d7c] ;  /* 0x002d7c00010f7983 */ /* 0x000f280000100800 */
[----:B------:R2:W4:Y:S02]  /*31330*/  @!P0 LDG.E.U8 R103, desc[UR10][R4.64] ;  /* 0x0000000a04678981 */ /* 0x000524000c1e1100 */
[----:B--2---:R-:W-:Y:S02]  /*31340*/  @!P0 IMAD.MOV.U32 R4, RZ, RZ, R12 ;  /* 0x000000ffff048224 */ /* 0x004fe400078e000c */
[----:B---3--:R-:W-:Y:S01]  /*31350*/  @!P0 IMAD.MOV.U32 R5, RZ, RZ, R13 ;  /* 0x000000ffff058224 */ /* 0x008fe200078e000d */
[----:B------:R-:W2:Y:S04]  /*31360*/  LDL R12, [R1+0x2d3c] ;  /* 0x002d3c00010c7983 */ /* 0x000ea80000100800 */
[----:B------:R0:W3:Y:S04]  /*31370*/  @!P0 LDG.E.U8 R100, desc[UR10][R4.64] ;  /* 0x0000000a04648981 */ /* 0x0000e8000c1e1100 */
[----:B------:R-:W3:Y:S01]  /*31380*/  LDL R13, [R1+0x2d38] ;  /* 0x002d3800010d7983 */ /* 0x000ee20000100800 */
[----:B0-----:R-:W-:-:S02]  /*31390*/  @!P0 IMAD.MOV.U32 R4, RZ, RZ, R6 ;  /* 0x000000ffff048224 */ /* 0x001fc400078e0006 */
[----:B------:R-:W-:Y:S01]  /*313a0*/  @!P0 IMAD.MOV.U32 R5, RZ, RZ, R7 ;  /* 0x000000ffff058224 */ /* 0x000fe200078e0007 */
[----:B------:R-:W3:Y:S04]  /*313b0*/  LDL R6, [R1+0x2cf8] ;  /* 0x002cf80001067983 */ /* 0x000ee80000100800 */
[----:B------:R0:W3:Y:S04]  /*313c0*/  @!P0 LDG.E.U8 R101, desc[UR10][R4.64] ;  /* 0x0000000a04658981 */ /* 0x0000e8000c1e1100 */
[----:B------:R-:W3:Y:S01]  /*313d0*/  LDL R7, [R1+0x2d18] ;  /* 0x002d180001077983 */ /* 0x000ee20000100800 */
[----:B0-----:R-:W-:-:S02]  /*313e0*/  @!P0 IMAD.MOV.U32 R5, RZ, RZ, R126 ;  /* 0x000000ffff058224 */ /* 0x001fc400078e007e */
[----:B----4-:R-:W-:Y:S02]  /*313f0*/  @!P0 IMAD.MOV.U32 R4, RZ, RZ, R3 ;  /* 0x000000ffff048224 */ /* 0x010fe400078e0003 */
[----:B------:R-:W4:Y:S04]  /*31400*/  LDL R3, [R1+0x2d1c] ;  /* 0x002d1c0001037983 */ /* 0x000f280000100800 */
[----:B------:R0:W4:Y:S02]  /*31410*/  @!P0 LDG.E.U8 R98, desc[UR10][R4.64] ;  /* 0x0000000a04628981 */ /* 0x000124000c1e1100 */
[----:B0-----:R-:W-:Y:S02]  /*31420*/  @!P0 IMAD.MOV.U32 R4, RZ, RZ, R2 ;  /* 0x000000ffff048224 */ /* 0x001fe400078e0002 */
[----:B------:R-:W4:Y:S01]  /*31430*/  LDL R2, [R1+0x2cfc] ;  /* 0x002cfc0001027983 */ /* 0x000f220000100800 */
[----:B------:R-:W-:Y:S01]  /*31440*/  PRMT R99, RZ, 0x7610, R99 ;  /* 0x00007610ff637816 */ /* 0x000fe20000000063 */
[----:B------:R-:W-:Y:S01]  /*31450*/  @!P0 IMAD.MOV.U32 R5, RZ, RZ, R134 ;  /* 0x000000ffff058224 */ /* 0x000fe200078e0086 */
[----:B------:R-:W-:-:S04]  /*31460*/  PRMT R96, RZ, 0x7610, R96 ;  /* 0x00007610ff607816 */ /* 0x000fc80000000060 */
[----:B------:R0:W4:Y:S01]  /*31470*/  @!P0 LDG.E.U8 R99, desc[UR10][R4.64] ;  /* 0x0000000a04638981 */ /* 0x000122000c1e1100 */
[----:B------:R-:W-:Y:S01]  /*31480*/  PRMT R97, RZ, 0x7610, R97 ;  /* 0x00007610ff617816 */ /* 0x000fe20000000061 */
[----:B0-----:R-:W-:Y:S02]  /*31490*/  @!P0 IMAD.MOV.U32 R4, RZ, RZ, R131 ;  /* 0x000000ffff048224 */ /* 0x001fe400078e0083 */
[----:B------:R-:W-:-:S05]  /*314a0*/  @!P0 IMAD.MOV.U32 R5, RZ, RZ, R142 ;  /* 0x000000ffff058224 */ /* 0x000fca00078e008e */
[----:B------:R0:W4:Y:S02]  /*314b0*/  @!P0 LDG.E.U8 R96, desc[UR10][R4.64] ;  /* 0x0000000a04608981 */ /* 0x000124000c1e1100 */
[----:B0-----:R-:W-:Y:S02]  /*314c0*/  @!P0 IMAD.MOV.U32 R4, RZ, RZ, R139 ;  /* 0x000000ffff048224 */ /* 0x001fe400078e008b */
[----:B------:R-:W-:-:S05]  /*314d0*/  @!P0 IMAD.MOV.U32 R5, RZ, RZ, R150 ;  /* 0x000000ffff058224 */ /* 0x000fca00078e0096 */
[----:B------:R0:W4:Y:S01]  /*314e0*/  @!P0 LDG.E.U8 R97, desc[UR10][R4.64] ;  /* 0x0000000a04618981 */ /* 0x000122000c1e1100 */
[----:B------:R-:W-:Y:S02]  /*314f0*/  PRMT R94, RZ, 0x7610, R94 ;  /* 0x00007610ff5e7816 */ /* 0x000fe4000000005e */
[----:B------:R-:W-:Y:S01]  /*31500*/  PRMT R95, RZ, 0x7610, R95 ;  /* 0x00007610ff5f7816 */ /* 0x000fe2000000005f */
[----:B0-----:R-:W-:Y:S01]  /*31510*/  @!P0 IMAD.MOV.U32 R4, RZ, RZ, R147 ;  /* 0x000000ffff048224 */ /* 0x001fe200078e0093 */
[----:B------:R-:W-:Y:S01]  /*31520*/  PRMT R92, RZ, 0x7610, R92 ;  /* 0x00007610ff5c7816 */ /* 0x000fe2000000005c */
[----:B------:R-:W-:Y:S02]  /*31530*/  @!P0 IMAD.MOV.U32 R5, RZ, RZ, R17 ;  /* 0x000000ffff058224 */ /* 0x000fe400078e0011 */
[----:B------:R-:W4:Y:S04]  /*31540*/  LDL R17, [R1+0x2cbc] ;  /* 0x002cbc0001117983 */ /* 0x000f280000100800 */
[----:B------:R0:W4:Y:S02]  /*31550*/  @!P0 LDG.E.U8 R94, desc[UR10][R4.64] ;  /* 0x0000000a045e8981 */ /* 0x000124000c1e1100 */
[----:B0-----:R-:W-:-:S02]  /*31560*/  @!P0 IMAD.MOV.U32 R4, RZ, RZ, R15 ;  /* 0x000000ffff048224 */ /* 0x001fc400078e000f */
[----:B------:R-:W-:Y:S01]  /*31570*/  @!P0 IMAD.MOV.U32 R5, RZ, RZ, R31 ;  /* 0x000000ffff058224 */ /* 0x000fe200078e001f */
[----:B------:R-:W4:Y:S04]  /*31580*/  LDL R15, [R1+0x2c9c] ;  /* 0x002c9c00010f7983 */ /* 0x000f280000100800 */
[----:B------:R-:W4:Y:S04]  /*31590*/  LDL R31, [R1+0x2c98] ;  /* 0x002c9800011f7983 */ /* 0x000f280000100800 */
[----:B------:R0:W4:Y:S01]  /*315a0*/  @!P0 LDG.E.U8 R95, desc[UR10][R4.64] ;  /* 0x0000000a045f8981 */ /* 0x000122000c1e1100 */
[----:B------:R-:W-:Y:S01]  /*315b0*/  PRMT R93, RZ, 0x7610, R93 ;  /* 0x00007610ff5d7816 */ /* 0x000fe2000000005d */
[----:B0-----:R-:W-:-:S02]  /*315c0*/  @!P0 IMAD.MOV.U32 R4, RZ, RZ, R27 ;  /* 0x000000ffff048224 */ /* 0x001fc400078e001b */
[----:B------:R-:W-:Y:S01]  /*315d0*/  @!P0 IMAD.MOV.U32 R5, RZ, RZ, R29 ;  /* 0x000000ffff058224 */ /* 0x000fe200078e001d */
[----:B------:R-:W4:Y:S04]  /*315e0*/  LDL R27, [R1+0x2c7c] ;  /* 0x002c7c00011b7983 */ /* 0x000f280000100800 */
[----:B------:R-:W4:Y:S04]  /*315f0*/  LDL R29, [R1+0x2c78] ;  /* 0x002c7800011d7983 */ /* 0x000f280000100800 */
[----:B------:R2:W4:Y:S02]  /*31600*/  @!P0 LDG.E.U8 R92, desc[UR10][R4.64] ;  /* 0x0000000a045c8981 */ /* 0x000524000c1e1100 */
[----:B--2---:R-:W-:-:S02]  /*31610*/  @!P0 IMAD.MOV.U32 R4, RZ, RZ, R12 ;  /* 0x000000ffff048224 */ /* 0x004fc400078e000c */
[----:B---3--:R-:W-:Y:S01]  /*31620*/  @!P0 IMAD.MOV.U32 R5, RZ, RZ, R13 ;  /* 0x000000ffff058224 */ /* 0x008fe200078e000d */
[----:B------:R-:W2:Y:S04]  /*31630*/  LDL R12, [R1+0x2c5c] ;  /* 0x002c5c00010c7983 */ /* 0x000ea80000100800 */
[----:B------:R-:W3:Y:S04]  /*31640*/  LDL R13, [R1+0x2c58] ;  /* 0x002c5800010d7983 */ /* 0x000ee80000100800 */
[----:B------:R0:W3:Y:S01]  /*31650*/  @!P0 LDG.E.U8 R93, desc[UR10][R4.64] ;  /* 0x0000000a045d8981 */ /* 0x0000e2000c1e1100 */
[----:B------:R-:W-:Y:S01]  /*31660*/  PRMT R90, RZ, 0x7610, R90 ;  /* 0x00007610ff5a7816 */ /* 0x000fe2000000005a */
[----:B0-----:R-:W-:-:S02]  /*31670*/  @!P0 IMAD.MOV.U32 R5, RZ, RZ, R7 ;  /* 0x000000ffff058224 */ /* 0x001fc400078e0007 */
[----:B------:R-:W3:Y:S01]  /*31680*/  LDL R7, [R1+0x2c38] ;  /* 0x002c380001077983 */ /* 0x000ee20000100800 */
[----:B----4-:R-:W-:-:S03]  /*31690*/  @!P0 IMAD.MOV.U32 R4, RZ, RZ, R3 ;  /* 0x000000ffff048224 */ /* 0x010fc600078e0003 */
[----:B------:R-:W4:Y:S04]  /*316a0*/  LDL R3, [R1+0x2c3c] ;  /* 0x002c3c0001037983 */ /* 0x000f280000100800 */
[----:B------:R0:W4:Y:S02]  /*316b0*/  @!P0 LDG.E.U8 R90, desc[UR10][R4.64] ;  /* 0x0000000a045a8981 */ /* 0x000124000c1e1100 */
[----:B0-----:R-:W-:Y:S02]  /*316c0*/  @!P0 IMAD.MOV.U32 R5, RZ, RZ, R6 ;  /* 0x000000ffff058224 */ /* 0x001fe400078e0006 */
[----:B------:R-:W4:Y:S01]  /*316d0*/  LDL R6, [R1+0x2c18] ;  /* 0x002c180001067983 */ /* 0x000f220000100800 */
[----:B------:R-:W-:-:S03]  /*316e0*/  @!P0 IMAD.MOV.U32 R4, RZ, RZ, R2 ;  /* 0x000000ffff048224 */ /* 0x000fc600078e0002 */
[----:B------:R-:W4:Y:S01]  /*316f0*/  LDL R2, [R1+0x2c1c] ;  /* 0x002c1c0001027983 */ /* 0x000f220000100800 */
[----:B------:R-:W-:Y:S02]  /*31700*/  PRMT R91, RZ, 0x7610, R91 ;  /* 0x00007610ff5b7816 */ /* 0x000fe4000000005b */
[----:B------:R-:W-:-:S04]  /*31710*/  PRMT R88, RZ, 0x7610, R88 ;  /* 0x00007610ff587816 */ /* 0x000fc80000000058 */
[----:B------:R0:W4:Y:S02]  /*31720*/  @!P0 LDG.E.U8 R91, desc[UR10][R4.64] ;  /* 0x0000000a045b8981 */ /* 0x000124000c1e1100 */
[----:B0-----:R-:W-:Y:S02]  /*31730*/  @!P0 IMAD.MOV.U32 R4, RZ, RZ, R32 ;  /* 0x000000ffff048224 */ /* 0x001fe400078e0020 */
[----:B------:R-:W-:Y:S01]  /*31740*/  @!P0 IMAD.MOV.U32 R5, RZ, RZ, R34 ;  /* 0x000000ffff058224 */ /* 0x000fe200078e0022 */
[----:B------:R-:W-:Y:S01]  /*31750*/  PRMT R89, RZ, 0x7610, R89 ;  /* 0x00007610ff597816 */ /* 0x000fe20000000059 */
[----:B------:R-:W4:Y:S04]  /*31760*/  LDL R34, [R1+0x2bb8] ;  /* 0x002bb80001227983 */ /* 0x000f280000100800 */
[----:B------:R0:W4:Y:S01]  /*31770*/  @!P0 LDG.E.U8 R88, desc[UR10][R4.64] ;  /* 0x0000000a04588981 */ /* 0x000122000c1e1100 */
[----:B------:R-:W-:-:S02]  /*31780*/  PRMT R86, RZ, 0x7610, R86 ;  /* 0x00007610ff567816 */ /* 0x000fc40000000056 */
[----:B------:R-:W-:Y:S01]  /*31790*/  PRMT R87, RZ, 0x7610, R87 ;  /* 0x00007610ff577816 */ /* 0x000fe20000000057 */
[----:B------:R-:W4:Y:S01]  /*317a0*/  LDL R32, [R1+0x2b98] ;  /* 0x002b980001207983 */ /* 0x000f220000100800 */
[----:B0-----:R-:W-:-:S03]  /*317b0*/  @!P0 IMAD.MOV.U32 R5, RZ, RZ, R28 ;  /* 0x000000ffff058224 */ /* 0x001fc600078e001c */
[----:B------:R-:W4:Y:S01]  /*317c0*/  LDL R28, [R1+0x2bf8] ;  /* 0x002bf800011c7983 */ /* 0x000f220000100800 */
[----:B------:R-:W-:Y:S01]  /*317d0*/  PRMT R84, RZ, 0x7610, R84 ;  /* 0x00007610ff547816 */ /* 0x000fe20000000054 */
[----:B------:R-:W-:Y:S02]  /*317e0*/  @!P0 IMAD.MOV.U32 R4, RZ, RZ, R17 ;  /* 0x000000ffff048224 */ /* 0x000fe400078e0011 */
[----:B------:R-:W4:Y:S04]  /*317f0*/  LDL R17, [R1+0x2bfc] ;  /* 0x002bfc0001117983 */ /* 0x000f280000100800 */
[----:B------:R0:W4:Y:S02]  /*31800*/  @!P0 LDG.E.U8 R89, desc[UR10][R4.64] ;  /* 0x0000000a04598981 */ /* 0x000124000c1e1100 */
[----:B0-----:R-:W-:-:S02]  /*31810*/  @!P0 IMAD.MOV.U32 R4, RZ, RZ, R15 ;  /* 0x000000ffff048224 */ /* 0x001fc400078e000f */
[----:B------:R-:W4:Y:S01]  /*31820*/  LDL R15, [R1+0x2bbc] ;  /* 0x002bbc00010f7983 */ /* 0x000f220000100800 */
[----:B------:R-:W-:Y:S01]  /*31830*/  @!P0 IMAD.MOV.U32 R5, RZ, RZ, R31 ;  /* 0x000000ffff058224 */ /* 0x000fe200078e001f */
[----:B------:R-:W-:Y:S02]  /*31840*/  PRMT R85, RZ, 0x7610, R85 ;  /* 0x00007610ff557816 */ /* 0x000fe40000000055 */
[----:B------:R-:W4:Y:S04]  /*31850*/  LDL R31, [R1+0x2b38] ;  /* 0x002b3800011f7983 */ /* 0x000f280000100800 */
[----:B------:R0:W4:Y:S02]  /*31860*/  @!P0 LDG.E.U8 R86, desc[UR10][R4.64] ;  /* 0x0000000a04568981 */ /* 0x000124000c1e1100 */
[----:B0-----:R-:W-:-:S02]  /*31870*/  @!P0 IMAD.MOV.U32 R4, RZ, RZ, R27 ;  /* 0x000000ffff048224 */ /* 0x001fc400078e001b */
[----:B------:R-:W4:Y:S01]  /*31880*/  LDL R27, [R1+0x2b9c] ;  /* 0x002b9c00011b7983 */ /* 0x000f220000100800 */
[----:B------:R-:W-:-:S03]  /*31890*/  @!P0 IMAD.MOV.U32 R5, RZ, RZ, R29 ;  /* 0x000000ffff058224 */ /* 0x000fc600078e001d */
[----:B------:R-:W4:Y:S04]  /*318a0*/  LDL R29, [R1+0x2b3c] ;  /* 0x002b3c00011d7983 */ /* 0x000f280000100800 */
[----:B------:R2:W4:Y:S02]  /*318b0*/  @!P0 LDG.E.U8 R87, desc[UR10][R4.64] ;  /* 0x0000000a04578981 */ /* 0x000524000c1e1100 */
[----:B--2---:R-:W-:Y:S02]  /*318c0*/  @!P0 IMAD.MOV.U32 R4, RZ, RZ, R12 ;  /* 0x000000ffff048224 */ /* 0x004fe400078e000c */
[----:B------:R-:W2:Y:S01]  /*318d0*/  LDL R12, [R1+0x2b7c] ;  /* 0x002b7c00010c7983 */ /* 0x000ea20000100800 */
[----:B---3--:R-:W-:-:S03]  /*318e0*/  @!P0 IMAD.MOV.U32 R5, RZ, RZ, R13 ;  /* 0x000000ffff058224 */ /* 0x008fc600078e000d */
[----:B------:R-:W3:Y:S04]  /*318f0*/  LDL R13, [R1+0x2b78] ;  /* 0x002b7800010d7983 */ /* 0x000ee80000100800 */
[----:B------:R0:W3:Y:S02]  /*31900*/  @!P0 LDG.E.U8 R84, desc[UR10][R4.64] ;  /* 0x0000000a04548981 */ /* 0x0000e4000c1e1100 */
[----:B0-----:R-:W-:Y:S02]  /*31910*/  @!P0 IMAD.MOV.U32 R5, RZ, RZ, R7 ;  /* 0x000000ffff058224 */ /* 0x001fe400078e0007 */
        /* <DEDUP_REMOVED lines=10> */
[----:B------:R0:W4:Y:S01]  /*319c0*/  @!P0 LDG.E.U8 R82, desc[UR10][R4.64] ;  /* 0x0000000a04528981 */ /* 0x000122000c1e1100 */
[----:B------:R-:W-:Y:S02]  /*319d0*/  PRMT R80, RZ, 0x7610, R80 ;  /* 0x00007610ff507816 */ /* 0x000fe40000000050 */
[----:B------:R-:W-:Y:S02]  /*319e0*/  PRMT R81, RZ, 0x7610, R81 ;  /* 0x00007610ff517816 */ /* 0x000fe40000000051 */
[----:B------:R-:W-:Y:S01]  /*319f0*/  PRMT R78, RZ, 0x7610, R78 ;  /* 0x00007610ff4e7816 */ /* 0x000fe2000000004e */
[----:B0-----:R-:W-:Y:S02]  /*31a00*/  @!P0 IMAD.MOV.U32 R5, RZ, RZ, R28 ;  /* 0x000000ffff058224 */ /* 0x001fe400078e001c */
[----:B------:R-:W4:Y:S01]  /*31a10*/  LDL R28, [R1+0x2af8] ;  /* 0x002af800011c7983 */ /* 0x000f220000100800 */
[----:B------:R-:W-:Y:S02]  /*31a20*/  PRMT R79, RZ, 0x7610, R79 ;  /* 0x00007610ff4f7816 */ /* 0x000fe4000000004f */
[----:B------:R-:W-:Y:S01]  /*31a30*/  PRMT R76, RZ, 0x7610, R76 ;  /* 0x00007610ff4c7816 */ /* 0x000fe2000000004c */
[----:B------:R-:W-:-:S02]  /*31a40*/  @!P0 IMAD.MOV.U32 R4, RZ, RZ, R17 ;  /* 0x000000ffff048224 */ /* 0x000fc400078e0011 */
[----:B------:R-:W4:Y:S04]  /*31a50*/  LDL R17, [R1+0x2afc] ;  /* 0x002afc0001117983 */ /* 0x000f280000100800 */
[----:B------:R0:W4:Y:S02]  /*31a60*/  @!P0 LDG.E.U8 R83, desc[UR10][R4.64] ;  /* 0x0000000a04538981 */ /* 0x000124000c1e1100 */
[----:B0-----:R-:W-:Y:S02]  /*31a70*/  @!P0 IMAD.MOV.U32 R4, RZ, RZ, R35 ;  /* 0x000000ffff048224 */ /* 0x001fe400078e0023 */
[----:B------:R-:W-:-:S05]  /*31a80*/  @!P0 IMAD.MOV.U32 R5, RZ, RZ, R36 ;  /* 0x000000ffff058224 */ /* 0x000fca00078e0024 */
[----:B------:R0:W4:Y:S02]  /*31a90*/  @!P0 LDG.E.U8 R80, desc[UR10][R4.64] ;  /* 0x0000000a04508981 */ /* 0x000124000c1e1100 */
[----:B0-----:R-:W-:Y:S02]  /*31aa0*/  @!P0 IMAD.MOV.U32 R4, RZ, RZ, R15 ;  /* 0x000000ffff048224 */ /* 0x001fe400078e000f */
[----:B------:R-:W-:Y:S01]  /*31ab0*/  @!P0 IMAD.MOV.U32 R5, RZ, RZ, R34 ;  /* 0x000000ffff058224 */ /* 0x000fe200078e0022 */
[----:B------:R-:W4:Y:S04]  /*31ac0*/  LDL R15, [R1+0x2ad8] ;  /* 0x002ad800010f7983 */ /* 0x000f280000100800 */
[----:B------:R0:W4:Y:S02]  /*31ad0*/  @!P0 LDG.E.U8 R81, desc[UR10][R4.64] ;  /* 0x0000000a04518981 */ /* 0x000124000c1e1100 */
[----:B0-----:R-:W-:-:S02]  /*31ae0*/  @!P0 IMAD.MOV.U32 R4, RZ, RZ, R27 ;  /* 0x000000ffff048224 */ /* 0x001fc400078e001b */
[----:B------:R-:W-:Y:S01]  /*31af0*/  @!P0 IMAD.MOV.U32 R5, RZ, RZ, R32 ;  /* 0x000000ffff058224 */ /* 0x000fe200078e0020 */
[----:B------:R-:W4:Y:S04]  /*31b00*/  LDL.LU R27, [R1+0x2adc] ;  /* 0x002adc00011b7983 */ /* 0x000f280000300800 */
[----:B------:R2:W4:Y:S01]  /*31b10*/  @!P0 LDG.E.U8 R78, desc[UR10][R4.64] ;  /* 0x0000000a044e8981 */ /* 0x000522000c1e1100 */
[----:B------:R-:W-:-:S03]  /*31b20*/  PRMT R77, RZ, 0x7610, R77 ;  /* 0x00007610ff4d7816 */ /* 0x000fc6000000004d */
[----:B------:R-:W4:Y:S04]  /*31b30*/  LDL R41, [R1+0x2a58] ;  /* 0x002a580001297983 */ /* 0x000f280000100800 */
[----:B------:R-:W4:Y:S01]  /*31b40*/  LDL R40, [R1+0x2a5c] ;  /* 0x002a5c0001287983 */ /* 0x000f220000100800 */
[----:B--2---:R-:W-:Y:S02]  /*31b50*/  @!P0 IMAD.MOV.U32 R4, RZ, RZ, R12 ;  /* 0x000000ffff048224 */ /* 0x004fe400078e000c */
[----:B---3--:R-:W-:Y:S01]  /*31b60*/  @!P0 IMAD.MOV.U32 R5, RZ, RZ, R13 ;  /* 0x000000ffff058224 */ /* 0x008fe200078e000d */
[----:B------:R-:W2:Y:S04]  /*31b70*/  LDL R12, [R1+0x2abc] ;  /* 0x002abc00010c7983 */ /* 0x000ea80000100800 */
[----:B------:R0:W3:Y:S04]  /*31b80*/  @!P0 LDG.E.U8 R79, desc[UR10][R4.64] ;  /* 0x0000000a044f8981 */ /* 0x0000e8000c1e1100 */
[----:B------:R-:W3:Y:S04]  /*31b90*/  LDL R13, [R1+0x2ab8] ;  /* 0x002ab800010d7983 */ /* 0x000ee80000100800 */
[----:B------:R-:W3:Y:S01]  /*31ba0*/  LDL R39, [R1+0x2a38] ;  /* 0x002a380001277983 */ /* 0x000ee20000100800 */
[----:B0-----:R-:W-:-:S03]  /*31bb0*/  @!P0 IMAD.MOV.U32 R5, RZ, RZ, R7 ;  /* 0x000000ffff058224 */ /* 0x001fc600078e0007 */
[----:B------:R-:W3:Y:S04]  /*31bc0*/  LDL R7, [R1+0x2a98] ;  /* 0x002a980001077983 */ /* 0x000ee80000100800 */
[----:B------:R-:W3:Y:S04]  /*31bd0*/  LDL R37, [R1+0x2a3c] ;  /* 0x002a3c0001257983 */ /* 0x000ee80000100800 */
[----:B------:R-:W3:Y:S04]  /*31be0*/  LDL R36, [R1+0x2a18] ;  /* 0x002a180001247983 */ /* 0x000ee80000100800 */
[----:B------:R-:W3:Y:S01]  /*31bf0*/  LDL R35, [R1+0x2a1c] ;  /* 0x002a1c0001237983 */ /* 0x000ee20000100800 */
[----:B------:R-:W-:-:S03]  /*31c00*/  PRMT R74, RZ, 0x7610, R74 ;  /* 0x00007610ff4a7816 */ /* 0x000fc6000000004a */
[----:B------:R-:W3:Y:S04]  /*31c10*/  LDL R34, [R1+0x29f8] ;  /* 0x0029f80001227983 */ /* 0x000ee80000100800 */
[----:B------:R-:W3:Y:S01]  /*31c20*/  LDL R32, [R1+0x29fc] ;  /* 0x0029fc0001207983 */ /* 0x000ee20000100800 */
[----:B----4-:R-:W-:-:S03]  /*31c30*/  @!P0 IMAD.MOV.U32 R4, RZ, RZ, R3 ;  /* 0x000000ffff048224 */ /* 0x010fc600078e0003 */
[----:B------:R-:W4:Y:S04]  /*31c40*/  LDL R3, [R1+0x2a9c] ;  /* 0x002a9c0001037983 */ /* 0x000f280000100800 */
[----:B------:R0:W4:Y:S02]  /*31c50*/  @!P0 LDG.E.U8 R76, desc[UR10][R4.64] ;  /* 0x0000000a044c8981 */ /* 0x000124000c1e1100 */
[----:B0-----:R-:W-:Y:S02]  /*31c60*/  @!P0 IMAD.MOV.U32 R4, RZ, RZ, R29 ;  /* 0x000000ffff048224 */ /* 0x001fe400078e001d */
[----:B------:R-:W-:Y:S01]  /*31c70*/  @!P0 IMAD.MOV.U32 R5, RZ, RZ, R31 ;  /* 0x000000ffff058224 */ /* 0x000fe200078e001f */
[----:B------:R-:W-:Y:S01]  /*31c80*/  PRMT R75, RZ, 0x7610, R75 ;  /* 0x00007610ff4b7816 */ /* 0x000fe2000000004b */
[----:B------:R-:W4:Y:S04]  /*31c90*/  LDL R29, [R1+0x29dc] ;  /* 0x0029dc00011d7983 */ /* 0x000f280000100800 */
[----:B------:R0:W4:Y:S04]  /*31ca0*/  @!P0 LDG.E.U8 R77, desc[UR10][R4.64] ;  /* 0x0000000a044d8981 */ /* 0x000128000c1e1100 */
[----:B------:R-:W4:Y:S01]  /*31cb0*/  LDL R31, [R1+0x29d8] ;  /* 0x0029d800011f7983 */ /* 0x000f220000100800 */
[----:B0-----:R-:W-:-:S03]  /*31cc0*/  @!P0 IMAD.MOV.U32 R5, RZ, RZ, R6 ;  /* 0x000000ffff058224 */ /* 0x001fc600078e0006 */
[----:B------:R-:W4:Y:S01]  /*31cd0*/  LDL R6, [R1+0x2a78] ;  /* 0x002a780001067983 */ /* 0x000f220000100800 */
[----:B------:R-:W-:-:S03]  /*31ce0*/  @!P0 IMAD.MOV.U32 R4, RZ, RZ, R2 ;  /* 0x000000ffff048224 */ /* 0x000fc600078e0002 */
[----:B------:R-:W4:Y:S04]  /*31cf0*/  LDL R2, [R1+0x2a7c] ;  /* 0x002a7c0001027983 */ /* 0x000f280000100800 */
[----:B------:R0:W4:Y:S01]  /*31d00*/  @!P0 LDG.E.U8 R74, desc[UR10][R4.64] ;  /* 0x0000000a044a8981 */ /* 0x000122000c1e1100 */
[----:B------:R-:W-:Y:S02]  /*31d10*/  PRMT R72, RZ, 0x7610, R72 ;  /* 0x00007610ff487816 */ /* 0x000fe40000000048 */
[----:B------:R-:W-:Y:S02]  /*31d20*/  PRMT R73, RZ, 0x7610, R73 ;  /* 0x00007610ff497816 */ /* 0x000fe40000000049 */
[----:B------:R-:W-:Y:S01]  /*31d30*/  PRMT R70, RZ, 0x7610, R70 ;  /* 0x00007610ff467816 */ /* 0x000fe20000000046 */
[----:B0-----:R-:W-:-:S02]  /*31d40*/  @!P0 IMAD.MOV.U32 R5, RZ, RZ, R28 ;  /* 0x000000ffff058224 */ /* 0x001fc400078e001c */
[----:B------:R-:W4:Y:S01]  /*31d50*/  LDL R28, [R1+0x29b8] ;  /* 0x0029b800011c7983 */ /* 0x000f220000100800 */
[----:B------:R-:W-:-:S03]  /*31d60*/  @!P0 IMAD.MOV.U32 R4, RZ, RZ, R17 ;  /* 0x000000ffff048224 */ /* 0x000fc600078e0011 */
[----:B------:R-:W4:Y:S04]  /*31d70*/  LDL R17, [R1+0x29bc] ;  /* 0x0029bc0001117983 */ /* 0x000f280000100800 */
[----:B------:R0:W4:Y:S02]  /*31d80*/  @!P0 LDG.E.U8 R75, desc[UR10][R4.64] ;  /* 0x0000000a044b8981 */ /* 0x000124000c1e1100 */
[----:B0-----:R-:W-:Y:S02]  /*31d90*/  @!P0 IMAD.MOV.U32 R5, RZ, RZ, R15 ;  /* 0x000000ffff058224 */ /* 0x001fe400078e000f */
[----:B------:R-:W4:Y:S01]  /*31da0*/  LDL R15, [R1+0x2998] ;  /* 0x00299800010f7983 */ /* 0x000f220000100800 */
[----:B------:R-:W-:-:S05]  /*31db0*/  @!P0 IMAD.MOV.U32 R4, RZ, RZ, R27 ;  /* 0x000000ffff048224 */ /* 0x000fca00078e001b */
[----:B------:R2:W4:Y:S02]  /*31dc0*/  @!P0 LDG.E.U8 R72, desc[UR10][R4.64] ;  /* 0x0000000a04488981 */ /* 0x000524000c1e1100 */
[----:B--2---:R-:W-:Y:S02]  /*31dd0*/  @!P0 IMAD.MOV.U32 R4, RZ, RZ, R12 ;  /* 0x000000ffff048224 */ /* 0x004fe400078e000c */
[----:B------:R-:W2:Y:S01]  /*31de0*/  LDL R12, [R1+0x2978] ;  /* 0x00297800010c7983 */ /* 0x000ea20000100800 */
[----:B---3--:R-:W-:-:S03]  /*31df0*/  @!P0 IMAD.MOV.U32 R5, RZ, RZ, R13 ;  /* 0x000000ffff058224 */ /* 0x008fc600078e000d */
[----:B------:R-:W3:Y:S04]  /*31e00*/  LDL R13, [R1+0x299c] ;  /* 0x00299c00010d7983 */ /* 0x000ee80000100800 */
[----:B------:R0:W2:Y:S02]  /*31e10*/  @!P0 LDG.E.U8 R73, desc[UR10][R4.64] ;  /* 0x0000000a04498981 */ /* 0x0000a4000c1e1100 */
[----:B0-----:R-:W-:Y:S02]  /*31e20*/  @!P0 IMAD.MOV.U32 R5, RZ, RZ, R7 ;  /* 0x000000ffff058224 */ /* 0x001fe400078e0007 */
[----:B------:R-:W2:Y:S01]  /*31e30*/  LDL R7, [R1+0x297c] ;  /* 0x00297c0001077983 */ /* 0x000ea20000100800 */
        /* <DEDUP_REMOVED lines=10> */
[----:B------:R-:W-:Y:S01]  /*31ee0*/  PRMT R69, RZ, 0x7610, R69 ;  /* 0x00007610ff457816 */ /* 0x000fe20000000045 */
[----:B0-----:R-:W-:Y:S02]  /*31ef0*/  @!P0 IMAD.MOV.U32 R4, RZ, RZ, R40 ;  /* 0x000000ffff048224 */ /* 0x001fe400078e0028 */
[----:B------:R-:W-:-:S05]  /*31f00*/  @!P0 IMAD.MOV.U32 R5, RZ, RZ, R41 ;  /* 0x000000ffff058224 */ /* 0x000fca00078e0029 */
[----:B------:R0:W4:Y:S01]  /*31f10*/  @!P0 LDG.E.U8 R68, desc[UR10][R4.64] ;  /* 0x0000000a04448981 */ /* 0x000122000c1e1100 */
[----:B------:R-:W-:Y:S01]  /*31f20*/  PRMT R66, RZ, 0x7610, R66 ;  /* 0x00007610ff427816 */ /* 0x000fe20000000042 */
[----:B0-----:R-:W-:Y:S02]  /*31f30*/  @!P0 IMAD.MOV.U32 R4, RZ, RZ, R37 ;  /* 0x000000ffff048224 */ /* 0x001fe400078e0025 */
[----:B------:R-:W-:Y:S01]  /*31f40*/  @!P0 IMAD.MOV.U32 R5, RZ, RZ, R39 ;  /* 0x000000ffff058224 */ /* 0x000fe200078e0027 */
[----:B------:R-:W-:Y:S01]  /*31f50*/  PRMT R67, RZ, 0x7610, R67 ;  /* 0x00007610ff437816 */ /* 0x000fe20000000043 */
[----:B------:R-:W4:Y:S04]  /*31f60*/  LDL.LU R37, [R1+0x2918] ;  /* 0x0029180001257983 */ /* 0x000f280000300800 */
[----:B------:R0:W4:Y:S02]  /*31f70*/  @!P0 LDG.E.U8 R69, desc[UR10][R4.64] ;  /* 0x0000000a04458981 */ /* 0x000124000c1e1100 */
[----:B0-----:R-:W-:-:S02]  /*31f80*/  @!P0 IMAD.MOV.U32 R4, RZ, RZ, R35 ;  /* 0x000000ffff048224 */ /* 0x001fc400078e0023 */
[----:B------:R-:W-:-:S05]  /*31f90*/  @!P0 IMAD.MOV.U32 R5, RZ, RZ, R36 ;  /* 0x000000ffff058224 */ /* 0x000fca00078e0024 */
[----:B------:R0:W4:Y:S01]  /*31fa0*/  @!P0 LDG.E.U8 R66, desc[UR10][R4.64] ;  /* 0x0000000a04428981 */ /* 0x000122000c1e1100 */
[----:B------:R-:W-:Y:S01]  /*31fb0*/  PRMT R64, RZ, 0x7610, R64 ;  /* 0x00007610ff407816 */ /* 0x000fe20000000040 */
[----:B0-----:R-:W-:Y:S02]  /*31fc0*/  @!P0 IMAD.MOV.U32 R4, RZ, RZ, R32 ;  /* 0x000000ffff048224 */ /* 0x001fe400078e0020 */
[----:B------:R-:W-:Y:S01]  /*31fd0*/  @!P0 IMAD.MOV.U32 R5, RZ, RZ, R34 ;  /* 0x000000ffff058224 */ /* 0x000fe200078e0022 */
        /* <DEDUP_REMOVED lines=12> */
[----:B------:R-:W-:-:S05]  /*320a0*/  @!P0 IMAD.MOV.U32 R5, RZ, RZ, R28 ;  /* 0x000000ffff058224 */ /* 0x000fca00078e001c */
[----:B------:R0:W4:Y:S02]  /*320b0*/  @!P0 LDG.E.U8 R65, desc[UR10][R4.64] ;  /* 0x0000000a04418981 */ /* 0x000124000c1e1100 */
[----:B0-----:R-:W-:Y:S02]  /*320c0*/  @!P0 IMAD.MOV.U32 R5, RZ, RZ, R15 ;  /* 0x000000ffff058224 */ /* 0x001fe400078e000f */
[----:B------:R-:W4:Y:S01]  /*320d0*/  LDL R15, [R1+0x2ff0] ;  /* 0x002ff000010f7983 */ /* 0x000f220000100800 */
[----:B---3--:R-:W-:-:S05]  /*320e0*/  @!P0 IMAD.MOV.U32 R4, RZ, RZ, R13 ;  /* 0x000000ffff048224 */ /* 0x008fca00078e000d */
[----:B------:R2:W3:Y:S02]  /*320f0*/  @!P0 LDG.E.U8 R62, desc[UR10][R4.64] ;  /* 0x0000000a043e8981 */ /* 0x0004e4000c1e1100 */
[----:B--2---:R-:W-:Y:S02]  /*32100*/  @!P0 IMAD.MOV.U32 R5, RZ, RZ, R12 ;  /* 0x000000ffff058224 */ /* 0x004fe400078e000c */
[----:B------:R-:W-:Y:S02]  /*32110*/  @!P0 IMAD.MOV.U32 R4, RZ, RZ, R7 ;  /* 0x000000ffff048224 */ /* 0x000fe400078e0007 */
[----:B------:R-:W2:Y:S04]  /*32120*/  LDL R7, [R1+0x2068] ;  /* 0x0020680001077983 */ /* 0x000ea80000100800 */
[----:B------:R4:W3:Y:S02]  /*32130*/  @!P0 LDG.E.U8 R63, desc[UR10][R4.64] ;  /* 0x0000000a043f8981 */ /* 0x0008e4000c1e1100 */
[----:B----4-:R-:W-:-:S02]  /*32140*/  @!P0 IMAD.MOV.U32 R4, RZ, RZ, R3 ;  /* 0x000000ffff048224 */ /* 0x010fc400078e0003 */
[----:B------:R-:W4:Y:S01]  /*32150*/  LDL R3, [R1+0x2ff4] ;  /* 0x002ff40001037983 */ /* 0x000f220000100800 */
[----:B------:R-:W-:-:S03]  /*32160*/  @!P0 IMAD.MOV.U32 R5, RZ, RZ, R6 ;  /* 0x000000ffff058224 */ /* 0x000fc600078e0006 */
[----:B------:R-:W3:Y:S04]  /*32170*/  LDL R6, [R1+0x3014] ;  /* 0x0030140001067983 */ /* 0x000ee80000100800 */
[----:B------:R0:W4:Y:S02]  /*32180*/  @!P0 LDG.E.U8 R60, desc[UR10][R4.64] ;  /* 0x0000000a043c8981 */ /* 0x000124000c1e1100 */
[----:B0-----:R-:W-:Y:S02]  /*32190*/  @!P0 IMAD.MOV.U32 R4, RZ, RZ, R2 ;  /* 0x000000ffff048224 */ /* 0x001fe400078e0002 */
[----:B------:R-:W2:Y:S04]  /*321a0*/  LDL R2, [R1+0x3028] ;  /* 0x0030280001027983 */ /* 0x000ea80000100800 */
[----:B------:R-:W3:Y:S04]  /*321b0*/  LDL.LU R12, [R1+0x2878] ;  /* 0x00287800010c7983 */ /* 0x000ee80000300800 */
[----:B------:R-:W4:Y:S04]  /*321c0*/  LDL.LU R45, [R1+0x28bc] ;  /* 0x0028bc00012d7983 */ /* 0x000f280000300800 */
[----:B------:R-:W2:Y:S04]  /*321d0*/  LDL.LU R42, [R1+0x28f8] ;  /* 0x0028f800012a7983 */ /* 0x000ea80000300800 */
[----:B------:R-:W3:Y:S04]  /*321e0*/  LDL.LU R43, [R1+0x28dc] ;  /* 0x0028dc00012b7983 */ /* 0x000ee80000300800 */
[----:B------:R-:W4:Y:S04]  /*321f0*/  LDL.LU R41, [R1+0x28d8] ;  /* 0x0028d80001297983 */ /* 0x000f280000300800 */
[----:B------:R-:W4:Y:S04]  /*32200*/  LDL.LU R36, [R1+0x28b8] ;  /* 0x0028b80001247983 */ /* 0x000f280000300800 */
[----:B------:R-:W4:Y:S04]  /*32210*/  LDL.LU R34, [R1+0x289c] ;  /* 0x00289c0001227983 */ /* 0x000f280000300800 */
[----:B------:R-:W2:Y:S04]  /*32220*/  LDL.LU R28, [R1+0x28fc] ;  /* 0x0028fc00011c7983 */ /* 0x000ea80000300800 */
[----:B------:R-:W4:Y:S04]  /*32230*/  LDL.LU R13, [R1+0x287c] ;  /* 0x00287c00010d7983 */ /* 0x000f280000300800 */
[----:B------:R-:W4:Y:S04]  /*32240*/  LDL.LU R17, [R1+0x2898] ;  /* 0x0028980001117983 */ /* 0x000f280000300800 */
[----:B------:R-:W4:Y:S04]  /*32250*/  LDL.LU R128, [R1+0x2e10] ;  /* 0x002e100001807983 */ /* 0x000f280000300800 */
[----:B------:R-:W4:Y:S04]  /*32260*/  LDL.LU R133, [R1+0x2dd4] ;  /* 0x002dd40001857983 */ /* 0x000f280000300800 */
[----:B------:R-:W4:Y:S01]  /*32270*/  LDL.LU R136, [R1+0x2df0] ;  /* 0x002df00001887983 */ /* 0x000f220000300800 */
[----:B------:R-:W-:-:S03]  /*32280*/  @!P0 IMAD.MOV.U32 R5, RZ, RZ, R10 ;  /* 0x000000ffff058224 */ /* 0x000fc600078e000a */
[----:B------:R-:W4:Y:S04]  /*32290*/  LDL.LU R141, [R1+0x2db4] ;  /* 0x002db400018d7983 */ /* 0x000f280000300800 */
[----:B------:R-:W4:Y:S04]  /*322a0*/  LDL.LU R144, [R1+0x2dd0] ;  /* 0x002dd00001907983 */ /* 0x000f280000300800 */
[----:B------:R-:W4:Y:S04]  /*322b0*/  LDL.LU R149, [R1+0x2d94] ;  /* 0x002d940001957983 */ /* 0x000f280000300800 */
[----:B------:R0:W-:Y:S04]  /*322c0*/  STL [R1+0x51e4], R10 ;  /* 0x0051e40a01007387 */ /* 0x0001e80000100800 */
[----:B0-----:R-:W3:Y:S01]  /*322d0*/  LDL.LU R10, [R1+0x291c] ;  /* 0x00291c00010a7983 */ /* 0x001ee20000300800 */
[----:B------:R-:W-:-:S02]  /*322e0*/  PRMT R61, RZ, 0x7610, R61 ;  /* 0x00007610ff3d7816 */ /* 0x000fc4000000003d */
[----:B------:R-:W-:-:S04]  /*322f0*/  PRMT R58, RZ, 0x7610, R58 ;  /* 0x00007610ff3a7816 */ /* 0x000fc8000000003a */
[----:B------:R0:W4:Y:S01]  /*32300*/  @!P0 LDG.E.U8 R61, desc[UR10][R4.64] ;  /* 0x0000000a043d8981 */ /* 0x000122000c1e1100 */
[----:B------:R-:W-:Y:S01]  /*32310*/  PRMT R59, RZ, 0x7610, R59 ;  /* 0x00007610ff3b7816 */ /* 0x000fe2000000003b */
[----:B0-----:R-:W-:Y:S01]  /*32320*/  @!P0 IMAD.MOV.U32 R5, RZ, RZ, R37 ;  /* 0x000000ffff058224 */ /* 0x001fe200078e0025 */
[----:B------:R-:W-:Y:S02]  /*32330*/  PRMT R56, RZ, 0x7610, R56 ;  /* 0x00007610ff387816 */ /* 0x000fe40000000038 */
[----:B------:R-:W-:Y:S02]  /*32340*/  PRMT R57, RZ, 0x7610, R57 ;  /* 0x00007610ff397816 */ /* 0x000fe40000000039 */
[----:B------:R-:W-:Y:S02]  /*32350*/  PRMT R54, RZ, 0x7610, R54 ;  /* 0x00007610ff367816 */ /* 0x000fe40000000036 */
[----:B------:R-:W-:Y:S02]  /*32360*/  PRMT R55, RZ, 0x7610, R55 ;  /* 0x00007610ff377816 */ /* 0x000fe40000000037 */
[----:B------:R-:W-:Y:S01]  /*32370*/  PRMT R52, RZ, 0x7610, R52 ;  /* 0x00007610ff347816 */ /* 0x000fe20000000034 */
[----:B---3--:R-:W-:-:S05]  /*32380*/  @!P0 IMAD.MOV.U32 R4, RZ, RZ, R10 ;  /* 0x000000ffff048224 */ /* 0x008fca00078e000a */
[----:B------:R2:W3:Y:S02]  /*32390*/  @!P0 LDG.E.U8 R58, desc[UR10][R4.64] ;  /* 0x0000000a043a8981 */ /* 0x0004e4000c1e1100 */
[----:B--2---:R-:W-:Y:S02]  /*323a0*/  @!P0 IMAD.MOV.U32 R4, RZ, RZ, R28 ;  /* 0x000000ffff048224 */ /* 0x004fe400078e001c */
[----:B------:R-:W-:-:S05]  /*323b0*/  @!P0 IMAD.MOV.U32 R5, RZ, RZ, R42 ;  /* 0x000000ffff058224 */ /* 0x000fca00078e002a */
[----:B------:R0:W2:Y:S02]  /*323c0*/  @!P0 LDG.E.U8 R59, desc[UR10][R4.64] ;  /* 0x0000000a043b8981 */ /* 0x0000a4000c1e1100 */
[----:B0-----:R-:W-:Y:S02]  /*323d0*/  @!P0 IMAD.MOV.U32 R4, RZ, RZ, R43 ;  /* 0x000000ffff048224 */ /* 0x001fe400078e002b */
[----:B----4-:R-:W-:-:S05]  /*323e0*/  @!P0 IMAD.MOV.U32 R5, RZ, RZ, R41 ;  /* 0x000000ffff058224 */ /* 0x010fca00078e0029 */
[----:B------:R0:W4:Y:S02]  /*323f0*/  @!P0 LDG.E.U8 R56, desc[UR10][R4.64] ;  /* 0x0000000a04388981 */ /* 0x000124000c1e1100 */
[----:B0-----:R-:W-:Y:S02]  /*32400*/  @!P0 IMAD.MOV.U32 R4, RZ, RZ, R45 ;  /* 0x000000ffff048224 */ /* 0x001fe400078e002d */
[----:B------:R-:W-:-:S05]  /*32410*/  @!P0 IMAD.MOV.U32 R5, RZ, RZ, R36 ;  /* 0x000000ffff058224 */ /* 0x000fca00078e0024 */
[----:B------:R0:W4:Y:S02]  /*32420*/  @!P0 LDG.E.U8 R57, desc[UR10][R4.64] ;  /* 0x0000000a04398981 */ /* 0x000124000c1e1100 */
[----:B0-----:R-:W-:Y:S02]  /*32430*/  @!P0 IMAD.MOV.U32 R4, RZ, RZ, R34 ;  /* 0x000000ffff048224 */ /* 0x001fe400078e0022 */
[----:B------:R-:W-:-:S05]  /*32440*/  @!P0 IMAD.MOV.U32 R5, RZ, RZ, R17 ;  /* 0x000000ffff058224 */ /* 0x000fca00078e0011 */
[----:B------:R0:W4:Y:S04]  /*32450*/  @!P0 LDG.E.U8 R54, desc[UR10][R4.64] ;  /* 0x0000000a04368981 */ /* 0x000128000c1e1100 */
[----:B------:R1:W-:Y:S01]  /*32460*/  STL [R1+0x51e8], R10 ;  /* 0x0051e80a01007387 */ /* 0x0003e20000100800 */
[----:B0-----:R-:W-:Y:S02]  /*32470*/  @!P0 IMAD.MOV.U32 R4, RZ, RZ, R13 ;  /* 0x000000ffff048224 */ /* 0x001fe400078e000d */
[----:B------:R-:W-:Y:S01]  /*32480*/  @!P0 IMAD.MOV.U32 R5, RZ, RZ, R12 ;  /* 0x000000ffff058224 */ /* 0x000fe200078e000c */
[----:B-1----:R-:W3:Y:S04]  /*32490*/  LDL R10, [R1+0x2fd4] ;  /* 0x002fd400010a7983 */ /* 0x002ee80000100800 */
[----:B------:R0:W4:Y:S02]  /*324a0*/  @!P0 LDG.E.U8 R55, desc[UR10][R4.64] ;  /* 0x0000000a04378981 */ /* 0x000124000c1e1100 */
[----:B0-----:R-:W-:-:S02]  /*324b0*/  @!P0 IMAD.MOV.U32 R4, RZ, RZ, R31 ;  /* 0x000000ffff048224 */ /* 0x001fc400078e001f */
[----:B------:R-:W-:Y:S01]  /*324c0*/  @!P0 IMAD.MOV.U32 R5, RZ, RZ, R32 ;  /* 0x000000ffff058224 */ /* 0x000fe200078e0020 */
[----:B------:R-:W2:Y:S04]  /*324d0*/  LDL R31, [R1+0x2fd0] ;  /* 0x002fd000011f7983 */ /* 0x000ea80000100800 */
        /* <DEDUP_REMOVED lines=9> */
[----:B0-----:R-:W-:Y:S02]  /*32570*/  @!P0 IMAD.MOV.U32 R5, RZ, RZ, R29 ;  /* 0x000000ffff058224 */ /* 0x001fe400078e001d */
[----:B------:R-:W4:Y:S01]  /*32580*/  LDL R29, [R1+0x2f90] ;  /* 0x002f9000011d7983 */ /* 0x000f220000100800 */
[----:B------:R-:W-:-:S03]  /*32590*/  @!P0 IMAD.MOV.U32 R4, RZ, RZ, R6 ;  /* 0x000000ffff048224 */ /* 0x000fc600078e0006 */
[----:B------:R-:W4:Y:S04]  /*325a0*/  LDL R6, [R1+0x2f94] ;  /* 0x002f940001067983 */ /* 0x000f280000100800 */
[----:B------:R0:W4:Y:S01]  /*325b0*/  @!P0 LDG.E.U8 R50, desc[UR10][R4.64] ;  /* 0x0000000a04328981 */ /* 0x000122000c1e1100 */
[----:B------:R-:W-:Y:S01]  /*325c0*/  PRMT R51, RZ, 0x7610, R51 ;  /* 0x00007610ff337816 */ /* 0x000fe20000000033 */
[----:B0-----:R-:W-:Y:S02]  /*325d0*/  @!P0 IMAD.MOV.U32 R5, RZ, RZ, R15 ;  /* 0x000000ffff058224 */ /* 0x001fe400078e000f */
[----:B------:R-:W4:Y:S01]  /*325e0*/  LDL R15, [R1+0x2f70] ;  /* 0x002f7000010f7983 */ /* 0x000f220000100800 */
[----:B------:R-:W-:-:S03]  /*325f0*/  @!P0 IMAD.MOV.U32 R4, RZ, RZ, R3 ;  /* 0x000000ffff048224 */ /* 0x000fc600078e0003 */
[----:B------:R-:W4:Y:S01]  /*32600*/  LDL R3, [R1+0x2f74] ;  /* 0x002f740001037983 */ /* 0x000f220000100800 */
[----:B------:R-:W-:-:S03]  /*32610*/  PRMT R48, RZ, 0x7610, R48 ;  /* 0x00007610ff307816 */ /* 0x000fc60000000030 */
[----:B------:R3:W4:Y:S02]  /*32620*/  @!P0 LDG.E.U8 R51, desc[UR10][R4.64] ;  /* 0x0000000a04338981 */ /* 0x000724000c1e1100 */
[----:B---3--:R-:W-:Y:S02]  /*32630*/  @!P0 IMAD.MOV.U32 R4, RZ, RZ, R10 ;  /* 0x000000ffff048224 */ /* 0x008fe400078e000a */
[----:B------:R-:W3:Y:S01]  /*32640*/  LDL R10, [R1+0x2f54] ;  /* 0x002f5400010a7983 */ /* 0x000ee20000100800 */
[----:B--2---:R-:W-:-:S03]  /*32650*/  @!P0 IMAD.MOV.U32 R5, RZ, RZ, R31 ;  /* 0x000000ffff058224 */ /* 0x004fc600078e001f */
[----:B------:R-:W2:Y:S04]  /*32660*/  LDL R31, [R1+0x2f50] ;  /* 0x002f5000011f7983 */ /* 0x000ea80000100800 */
[----:B------:R4:W2:Y:S02]  /*32670*/  @!P0 LDG.E.U8 R48, desc[UR10][R4.64] ;  /* 0x0000000a04308981 */ /* 0x0008a4000c1e1100 */
[----:B----4-:R-:W-:Y:S02]  /*32680*/  @!P0 IMAD.MOV.U32 R4, RZ, RZ, R2 ;  /* 0x000000ffff048224 */ /* 0x010fe400078e0002 */
[----:B------:R-:W4:Y:S01]  /*32690*/  LDL R2, [R1+0x2f34] ;  /* 0x002f340001027983 */ /* 0x000f220000100800 */
[----:B------:R-:W-:Y:S01]  /*326a0*/  PRMT R49, RZ, 0x7610, R49 ;  /* 0x00007610ff317816 */ /* 0x000fe20000000031 */
[----:B------:R-:W-:-:S02]  /*326b0*/  @!P0 IMAD.MOV.U32 R5, RZ, RZ, R7 ;  /* 0x000000ffff058224 */ /* 0x000fc400078e0007 */
[----:B------:R-:W4:Y:S04]  /*326c0*/  LDL R7, [R1+0x2f30] ;  /* 0x002f300001077983 */ /* 0x000f280000100800 */
[----:B------:R0:W4:Y:S02]  /*326d0*/  @!P0 LDG.E.U8 R49, desc[UR10][R4.64] ;  /* 0x0000000a04318981 */ /* 0x000124000c1e1100 */
[----:B0-----:R-:W-:Y:S02]  /*326e0*/  @!P0 IMAD.MOV.U32 R5, RZ, RZ, R29 ;  /* 0x000000ffff058224 */ /* 0x001fe400078e001d */
[----:B------:R-:W4:Y:S01]  /*326f0*/  LDL R29, [R1+0x2f10] ;  /* 0x002f1000011d7983 */ /* 0x000f220000100800 */
[----:B------:R-:W-:-:S03]  /*32700*/  @!P0 IMAD.MOV.U32 R4, RZ, RZ, R6 ;  /* 0x000000ffff048224 */ /* 0x000fc600078e0006 */
[----:B------:R-:W4:Y:S01]  /*32710*/  LDL R6, [R1+0x2f14] ;  /* 0x002f140001067983 */ /* 0x000f220000100800 */
[----:B------:R-:W-:-:S06]  /*32720*/  PRMT R46, RZ, 0x7610, R46 ;  /* 0x00007610ff2e7816 */ /* 0x000fcc000000002e */
        /* <DEDUP_REMOVED lines=10> */
[----:B--2---:R-:W-:Y:S01]  /*327d0*/  @!P0 IMAD.MOV.U32 R5, RZ, RZ, R31 ;  /* 0x000000ffff058224 */ /* 0x004fe200078e001f */
[----:B------:R-:W-:Y:S02]  /*327e0*/  PRMT R148, RZ, 0x7610, R148 ;  /* 0x00007610ff947816 */ /* 0x000fe40000000094 */
[----:B------:R-:W2:Y:S04]  /*327f0*/  LDL R31, [R1+0x2e90] ;  /* 0x002e9000011f7983 */ /* 0x000ea80000100800 */
[----:B------:R4:W2:Y:S02]  /*32800*/  @!P0 LDG.E.U8 R44, desc[UR10][R4.64] ;  /* 0x0000000a042c8981 */ /* 0x0008a4000c1e1100 */
[----:B----4-:R-:W-:-:S02]  /*32810*/  @!P0 IMAD.MOV.U32 R4, RZ, RZ, R2 ;  /* 0x000000ffff048224 */ /* 0x010fc400078e0002 */
[----:B------:R-:W4:Y:S01]  /*32820*/  LDL R2, [R1+0x2eb4] ;  /* 0x002eb40001027983 */ /* 0x000f220000100800 */
[----:B------:R-:W-:-:S03]  /*32830*/  @!P0 IMAD.MOV.U32 R5, RZ, RZ, R7 ;  /* 0x000000ffff058224 */ /* 0x000fc600078e0007 */
[----:B------:R-:W2:Y:S04]  /*32840*/  LDL R7, [R1+0x2eb0] ;  /* 0x002eb00001077983 */ /* 0x000ea80000100800 */
[----:B------:R0:W2:Y:S02]  /*32850*/  @!P0 LDG.E.U8 R148, desc[UR10][R4.64] ;  /* 0x0000000a04948981 */ /* 0x0000a4000c1e1100 */
[----:B0-----:R-:W-:Y:S02]  /*32860*/  @!P0 IMAD.MOV.U32 R5, RZ, RZ, R29 ;  /* 0x000000ffff058224 */ /* 0x001fe400078e001d */
[----:B------:R-:W2:Y:S01]  /*32870*/  LDL R29, [R1+0x2e94] ;  /* 0x002e9400011d7983 */ /* 0x000ea20000100800 */
[----:B------:R-:W-:-:S03]  /*32880*/  @!P0 IMAD.MOV.U32 R4, RZ, RZ, R6 ;  /* 0x000000ffff048224 */ /* 0x000fc600078e0006 */
[----:B------:R-:W2:Y:S01]  /*32890*/  LDL R6, [R1+0x2e74] ;  /* 0x002e740001067983 */ /* 0x000ea20000100800 */
[----:B------:R-:W-:-:S06]  /*328a0*/  PRMT R145, RZ, 0x7610, R145 ;  /* 0x00007610ff917816 */ /* 0x000fcc0000000091 */
[----:B------:R0:W2:Y:S01]  /*328b0*/  @!P0 LDG.E.U8 R145, desc[UR10][R4.64] ;  /* 0x0000000a04918981 */ /* 0x0000a2000c1e1100 */
[----:B------:R-:W-:Y:S01]  /*328c0*/  PRMT R140, RZ, 0x7610, R140 ;  /* 0x00007610ff8c7816 */ /* 0x000fe2000000008c */
[----:B0-----:R-:W-:Y:S02]  /*328d0*/  @!P0 IMAD.MOV.U32 R5, RZ, RZ, R15 ;  /* 0x000000ffff058224 */ /* 0x001fe400078e000f */
[----:B------:R-:W2:Y:S01]  /*328e0*/  LDL R15, [R1+0x2e70] ;  /* 0x002e7000010f7983 */ /* 0x000ea20000100800 */
[----:B------:R-:W-:-:S03]  /*328f0*/  @!P0 IMAD.MOV.U32 R4, RZ, RZ, R3 ;  /* 0x000000ffff048224 */ /* 0x000fc600078e0003 */
[----:B------:R-:W2:Y:S01]  /*32900*/  LDL R3, [R1+0x2e54] ;  /* 0x002e540001037983 */ /* 0x000ea20000100800 */
[----:B------:R-:W-:-:S03]  /*32910*/  PRMT R137, RZ, 0x7610, R137 ;  /* 0x00007610ff897816 */ /* 0x000fc60000000089 */
[----:B------:R0:W2:Y:S02]  /*32920*/  @!P0 LDG.E.U8 R140, desc[UR10][R4.64] ;  /* 0x0000000a048c8981 */ /* 0x0000a4000c1e1100 */
[----:B0-----:R-:W-:Y:S02]  /*32930*/  @!P0 IMAD.MOV.U32 R5, RZ, RZ, R32 ;  /* 0x000000ffff058224 */ /* 0x001fe400078e0020 */
[----:B---3--:R-:W-:Y:S02]  /*32940*/  @!P0 IMAD.MOV.U32 R4, RZ, RZ, R10 ;  /* 0x000000ffff048224 */ /* 0x008fe400078e000a */
[----:B------:R-:W3:Y:S04]  /*32950*/  LDL R10, [R1+0x2e50] ;  /* 0x002e5000010a7983 */ /* 0x000ee80000100800 */
[----:B------:R4:W3:Y:S02]  /*32960*/  @!P0 LDG.E.U8 R137, desc[UR10][R4.64] ;  /* 0x0000000a04898981 */ /* 0x0008e4000c1e1100 */
[----:B----4-:R-:W-:-:S02]  /*32970*/  @!P0 IMAD.MOV.U32 R4, RZ, RZ, R2 ;  /* 0x000000ffff048224 */ /* 0x010fc400078e0002 */
[----:B------:R-:W4:Y:S01]  /*32980*/  LDL R2, [R1+0x2e34] ;  /* 0x002e340001027983 */ /* 0x000f220000100800 */
[----:B------:R-:W-:Y:S01]  /*32990*/  PRMT R132, RZ, 0x7610, R132 ;  /* 0x00007610ff847816 */ /* 0x000fe20000000084 */
[----:B--2---:R-:W-:Y:S01]  /*329a0*/  @!P0 IMAD.MOV.U32 R5, RZ, RZ, R7 ;  /* 0x000000ffff058224 */ /* 0x004fe200078e0007 */
[----:B------:R-:W-:Y:S01]  /*329b0*/  PRMT R129, RZ, 0x7610, R129 ;  /* 0x00007610ff817816 */ /* 0x000fe20000000081 */
[----:B------:R-:W2:Y:S04]  /*329c0*/  LDL R7, [R1+0x2e30] ;  /* 0x002e300001077983 */ /* 0x000ea80000100800 */
[----:B------:R0:W2:Y:S02]  /*329d0*/  @!P0 LDG.E.U8 R132, desc[UR10][R4.64] ;  /* 0x0000000a04848981 */ /* 0x0000a4000c1e1100 */
[----:B0-----:R-:W-:-:S02]  /*329e0*/  @!P0 IMAD.MOV.U32 R4, RZ, RZ, R29 ;  /* 0x000000ffff048224 */ /* 0x001fc400078e001d */
[----:B------:R-:W-:Y:S02]  /*329f0*/  @!P0 IMAD.MOV.U32 R5, RZ, RZ, R31 ;  /* 0x000000ffff058224 */ /* 0x000fe400078e001f */
[----:B------:R-:W2:Y:S04]  /*32a00*/  LDL.LU R31, [R1+0x2df4] ;  /* 0x002df400011f7983 */ /* 0x000ea80000300800 */
[----:B------:R0:W2:Y:S02]  /*32a10*/  @!P0 LDG.E.U8 R129, desc[UR10][R4.64] ;  /* 0x0000000a04818981 */ /* 0x0000a4000c1e1100 */
[----:B0-----:R-:W-:Y:S02]  /*32a20*/  @!P0 IMAD.MOV.U32 R4, RZ, RZ, R6 ;  /* 0x000000ffff048224 */ /* 0x001fe400078e0006 */
[----:B------:R-:W2:Y:S04]  /*32a30*/  LDL R6, [R1+0x2e14] ;  /* 0x002e140001067983 */ /* 0x000ea80000100800 */
[----:B------:R-:W2:Y:S04]  /*32a40*/  LDL.LU R29, [R1+0x2db0] ;  /* 0x002db000011d7983 */ /* 0x000ea80000300800 */
[----:B------:R-:W2:Y:S01]  /*32a50*/  LDL R118, [R1+0x2d90] ;  /* 0x002d900001767983 */ /* 0x000ea20000100800 */
[----:B------:R-:W-:Y:S01]  /*32a60*/  PRMT R9, RZ, 0x7610, R9 ;  /* 0x00007610ff097816 */ /* 0x000fe20000000009 */
[----:B------:R-:W-:-:S02]  /*32a70*/  @!P0 IMAD.MOV.U32 R5, RZ, RZ, R15 ;  /* 0x000000ffff058224 */ /* 0x000fc400078e000f */
[----:B------:R-:W2:Y:S04]  /*32a80*/  LDL R40, [R1+0x2d70] ;  /* 0x002d700001287983 */ /* 0x000ea80000100800 */
[----:B------:R-:W2:Y:S04]  /*32a90*/  LDL R39, [R1+0x2d74] ;  /* 0x002d740001277983 */ /* 0x000ea80000100800 */
[----:B------:R0:W2:Y:S04]  /*32aa0*/  @!P0 LDG.E.U8 R9, desc[UR10][R4.64] ;  /* 0x0000000a04098981 */ /* 0x0000a8000c1e1100 */
[----:B------:R-:W2:Y:S01]  /*32ab0*/  LDL R15, [R1+0x2d50] ;  /* 0x002d5000010f7983 */ /* 0x000ea20000100800 */
[----:B------:R-:W-:-:S02]  /*32ac0*/  PRMT R252, RZ, 0x7610, R252 ;  /* 0x00007610fffc7816 */ /* 0x000fc400000000fc */
[----:B------:R-:W-:Y:S01]  /*32ad0*/  PRMT R251, RZ, 0x7610, R251 ;  /* 0x00007610fffb7816 */ /* 0x000fe200000000fb */
[----:B------:R-:W2:Y:S01]  /*32ae0*/  LDL R35, [R1+0x2d10] ;  /* 0x002d100001237983 */ /* 0x000ea20000100800 */
[----:B0-----:R-:W-:-:S03]  /*32af0*/  @!P0 IMAD.MOV.U32 R4, RZ, RZ, R3 ;  /* 0x000000ffff048224 */ /* 0x001fc600078e0003 */
[----:B------:R-:W2:Y:S01]  /*32b00*/  LDL R3, [R1+0x2d54] ;  /* 0x002d540001037983 */ /* 0x000ea20000100800 */
[----:B------:R-:W-:Y:S02]  /*32b10*/  PRMT R250, RZ, 0x7610, R250 ;  /* 0x00007610fffa7816 */ /* 0x000fe400000000fa */
[----:B------:R-:W-:Y:S01]  /*32b20*/  PRMT R249, RZ, 0x7610, R249 ;  /* 0x00007610fff97816 */ /* 0x000fe200000000f9 */
[----:B------:R-:W2:Y:S01]  /*32b30*/  LDL R32, [R1+0x2d14] ;  /* 0x002d140001207983 */ /* 0x000ea20000100800 */
[----:B---3--:R-:W-:Y:S01]  /*32b40*/  @!P0 IMAD.MOV.U32 R5, RZ, RZ, R10 ;  /* 0x000000ffff058224 */ /* 0x008fe200078e000a */
[----:B------:R-:W-:Y:S02]  /*32b50*/  PRMT R248, RZ, 0x7610, R248 ;  /* 0x00007610fff87816 */ /* 0x000fe400000000f8 */
[----:B------:R-:W3:Y:S04]  /*32b60*/  LDL R10, [R1+0x2cf0] ;  /* 0x002cf000010a7983 */ /* 0x000ee80000100800 */
[----:B------:R4:W3:Y:S02]  /*32b70*/  @!P0 LDG.E.U8 R252, desc[UR10][R4.64] ;  /* 0x0000000a04fc8981 */ /* 0x0008e4000c1e1100 */
[----:B----4-:R-:W-:-:S02]  /*32b80*/  @!P0 IMAD.MOV.U32 R4, RZ, RZ, R2 ;  /* 0x000000ffff048224 */ /* 0x010fc400078e0002 */
[----:B------:R-:W4:Y:S01]  /*32b90*/  LDL R2, [R1+0x2d34] ;  /* 0x002d340001027983 */ /* 0x000f220000100800 */
[----:B--2---:R-:W-:Y:S01]  /*32ba0*/  @!P0 IMAD.MOV.U32 R5, RZ, RZ, R7 ;  /* 0x000000ffff058224 */ /* 0x004fe200078e0007 */
[----:B------:R-:W-:Y:S02]  /*32bb0*/  PRMT R247, RZ, 0x7610, R247 ;  /* 0x00007610fff77816 */ /* 0x000fe400000000f7 */
[----:B------:R-:W2:Y:S04]  /*32bc0*/  LDL R7, [R1+0x2d30] ;  /* 0x002d300001077983 */ /* 0x000ea80000100800 */
[----:B------:R0:W3:Y:S02]  /*32bd0*/  @!P0 LDG.E.U8 R251, desc[UR10][R4.64] ;  /* 0x0000000a04fb8981 */ /* 0x0000e4000c1e1100 */
[----:B0-----:R-:W-:-:S02]  /*32be0*/  @!P0 IMAD.MOV.U32 R5, RZ, RZ, R128 ;  /* 0x000000ffff058224 */ /* 0x001fc400078e0080 */
[----:B------:R-:W-:Y:S01]  /*32bf0*/  @!P0 IMAD.MOV.U32 R4, RZ, RZ, R6 ;  /* 0x000000ffff048224 */ /* 0x000fe200078e0006 */
[----:B------:R-:W-:Y:S01]  /*32c00*/  PRMT R246, RZ, 0x7610, R246 ;  /* 0x00007610fff67816 */ /* 0x000fe200000000f6 */
[----:B------:R-:W3:Y:S04]  /*32c10*/  LDL R6, [R1+0x2cf4] ;  /* 0x002cf40001067983 */ /* 0x000ee80000100800 */
[----:B------:R0:W3:Y:S02]  /*32c20*/  @!P0 LDG.E.U8 R250, desc[UR10][R4.64] ;  /* 0x0000000a04fa8981 */ /* 0x0000e4000c1e1100 */
[----:B0-----:R-:W-:Y:S02]  /*32c30*/  @!P0 IMAD.MOV.U32 R4, RZ, RZ, R31 ;  /* 0x000000ffff048224 */ /* 0x001fe400078e001f */
[----:B------:R-:W-:-:S05]  /*32c40*/  @!P0 IMAD.MOV.U32 R5, RZ, RZ, R136 ;  /* 0x000000ffff058224 */ /* 0x000fca00078e0088 */
[----:B------:R0:W3:Y:S02]  /*32c50*/  @!P0 LDG.E.U8 R249, desc[UR10][R4.64] ;  /* 0x0000000a04f98981 */ /* 0x0000e4000c1e1100 */
[----:B0-----:R-:W-:Y:S02]  /*32c60*/  @!P0 IMAD.MOV.U32 R4, RZ, RZ, R133 ;  /* 0x000000ffff048224 */ /* 0x001fe400078e0085 */
[----:B------:R-:W-:-:S05]  /*32c70*/  @!P0 IMAD.MOV.U32 R5, RZ, RZ, R144 ;  /* 0x000000ffff058224 */ /* 0x000fca00078e0090 */
[----:B------:R0:W3:Y:S02]  /*32c80*/  @!P0 LDG.E.U8 R248, desc[UR10][R4.64] ;  /* 0x0000000a04f88981 */ /* 0x0000e4000c1e1100 */
[----:B0-----:R-:W-:Y:S02]  /*32c90*/  @!P0 IMAD.MOV.U32 R4, RZ, RZ, R141 ;  /* 0x000000ffff048224 */ /* 0x001fe400078e008d */
[----:B------:R-:W-:-:S05]  /*32ca0*/  @!P0 IMAD.MOV.U32 R5, RZ, RZ, R29 ;  /* 0x000000ffff058224 */ /* 0x000fca00078e001d */
[----:B------:R0:W3:Y:S01]  /*32cb0*/  @!P0 LDG.E.U8 R247, desc[UR10][R4.64] ;  /* 0x0000000a04f78981 */ /* 0x0000e2000c1e1100 */
[----:B------:R-:W-:Y:S01]  /*32cc0*/  PRMT R245, RZ, 0x7610, R245 ;  /* 0x00007610fff57816 */ /* 0x000fe200000000f5 */
[----:B0-----:R-:W-:Y:S02]  /*32cd0*/  @!P0 IMAD.MOV.U32 R4, RZ, RZ, R149 ;  /* 0x000000ffff048224 */ /* 0x001fe400078e0095 */
[----:B------:R-:W-:-:S05]  /*32ce0*/  @!P0 IMAD.MOV.U32 R5, RZ, RZ, R118 ;  /* 0x000000ffff058224 */ /* 0x000fca00078e0076 */
[----:B------:R0:W3:Y:S02]  /*32cf0*/  @!P0 LDG.E.U8 R246, desc[UR10][R4.64] ;  /* 0x0000000a04f68981 */ /* 0x0000e4000c1e1100 */
[----:B0-----:R-:W-:Y:S02]  /*32d00*/  @!P0 IMAD.MOV.U32 R4, RZ, RZ, R39 ;  /* 0x000000ffff048224 */ /* 0x001fe400078e0027 */
[----:B------:R-:W-:Y:S01]  /*32d10*/  @!P0 IMAD.MOV.U32 R5, RZ, RZ, R40 ;  /* 0x000000ffff058224 */ /* 0x000fe200078e0028 */
[----:B------:R-:W-:Y:S01]  /*32d20*/  PRMT R244, RZ, 0x7610, R244 ;  /* 0x00007610fff47816 */ /* 0x000fe200000000f4 */
[----:B------:R-:W3:Y:S04]  /*32d30*/  LDL R40, [R1+0x2c90] ;  /* 0x002c900001287983 */ /* 0x000ee80000100800 */
[----:B------:R0:W3:Y:S01]  /*32d40*/  @!P0 LDG.E.U8 R245, desc[UR10][R4.64] ;  /* 0x0000000a04f58981 */ /* 0x0000e2000c1e1100 */
[----:B------:R-:W-:-:S02]  /*32d50*/  PRMT R243, RZ, 0x7610, R243 ;  /* 0x00007610fff37816 */ /* 0x000fc400000000f3 */
[----:B------:R-:W-:Y:S01]  /*32d60*/  PRMT R242, RZ, 0x7610, R242 ;  /* 0x00007610fff27816 */ /* 0x000fe200000000f2 */
[----:B------:R-:W3:Y:S01]  /*32d70*/  LDL R39, [R1+0x2c94] ;  /* 0x002c940001277983 */ /* 0x000ee20000100800 */
[----:B0-----:R-:W-:Y:S02]  /*32d80*/  @!P0 IMAD.MOV.U32 R4, RZ, RZ, R3 ;  /* 0x000000ffff048224 */ /* 0x001fe400078e0003 */
[----:B------:R-:W-:Y:S01]  /*32d90*/  @!P0 IMAD.MOV.U32 R5, RZ, RZ, R15 ;  /* 0x000000ffff058224 */ /* 0x000fe200078e000f */
[----:B------:R-:W3:Y:S04]  /*32da0*/  LDL R3, [R1+0x2cd4] ;  /* 0x002cd40001037983 */ /* 0x000ee80000100800 */
[----:B------:R-:W3:Y:S04]  /*32db0*/  LDL R15, [R1+0x2cd0] ;  /* 0x002cd000010f7983 */ /* 0x000ee80000100800 */
[----:B------:R4:W3:Y:S02]  /*32dc0*/  @!P0 LDG.E.U8 R244, desc[UR10][R4.64] ;  /* 0x0000000a04f48981 */ /* 0x0008e4000c1e1100 */
[----:B----4-:R-:W-:-:S02]  /*32dd0*/  @!P0 IMAD.MOV.U32 R4, RZ, RZ, R2 ;  /* 0x000000ffff048224 */ /* 0x010fc400078e0002 */
[----:B------:R-:W4:Y:S01]  /*32de0*/  LDL R2, [R1+0x2cb4] ;  /* 0x002cb40001027983 */ /* 0x000f220000100800 */
[----:B--2---:R-:W-:-:S03]  /*32df0*/  @!P0 IMAD.MOV.U32 R5, RZ, RZ, R7 ;  /* 0x000000ffff058224 */ /* 0x004fc600078e0007 */
[----:B------:R-:W2:Y:S04]  /*32e00*/  LDL R7, [R1+0x2cb0] ;  /* 0x002cb00001077983 */ /* 0x000ea80000100800 */
[----:B------:R0:W2:Y:S01]  /*32e10*/  @!P0 LDG.E.U8 R243, desc[UR10][R4.64] ;  /* 0x0000000a04f38981 */ /* 0x0000a2000c1e1100 */
[----:B------:R-:W-:Y:S01]  /*32e20*/  PRMT R241, RZ, 0x7610, R241 ;  /* 0x00007610fff17816 */ /* 0x000fe200000000f1 */
[----:B0-----:R-:W-:Y:S02]  /*32e30*/  @!P0 IMAD.MOV.U32 R4, RZ, RZ, R32 ;  /* 0x000000ffff048224 */ /* 0x001fe400078e0020 */
[----:B------:R-:W-:Y:S01]  /*32e40*/  @!P0 IMAD.MOV.U32 R5, RZ, RZ, R35 ;  /* 0x000000ffff058224 */ /* 0x000fe200078e0023 */
[----:B------:R-:W-:Y:S01]  /*32e50*/  PRMT R240, RZ, 0x7610, R240 ;  /* 0x00007610fff07816 */ /* 0x000fe200000000f0 */
[----:B------:R-:W2:Y:S04]  /*32e60*/  LDL R35, [R1+0x2c30] ;  /* 0x002c300001237983 */ /* 0x000ea80000100800 */
[----:B------:R3:W2:Y:S04]  /*32e70*/  @!P0 LDG.E.U8 R242, desc[UR10][R4.64] ;  /* 0x0000000a04f28981 */ /* 0x0006a8000c1e1100 */
[----:B------:R-:W2:Y:S01]  /*32e80*/  LDL R32, [R1+0x2c34] ;  /* 0x002c340001207983 */ /* 0x000ea20000100800 */
[----:B---3--:R-:W-:-:S02]  /*32e90*/  @!P0 IMAD.MOV.U32 R4, RZ, RZ, R6 ;  /* 0x000000ffff048224 */ /* 0x008fc400078e0006 */
[----:B------:R-:W-:Y:S01]  /*32ea0*/  @!P0 IMAD.MOV.U32 R5, RZ, RZ, R10 ;  /* 0x000000ffff058224 */ /* 0x000fe200078e000a */
[----:B------:R-:W3:Y:S04]  /*32eb0*/  LDL R6, [R1+0x2c74] ;  /* 0x002c740001067983 */ /* 0x000ee80000100800 */
[----:B------:R-:W3:Y:S04]  /*32ec0*/  LDL R10, [R1+0x2c70] ;  /* 0x002c7000010a7983 */ /* 0x000ee80000100800 */
[----:B------:R0:W3:Y:S02]  /*32ed0*/  @!P0 LDG.E.U8 R241, desc[UR10][R4.64] ;  /* 0x0000000a04f18981 */ /* 0x0000e4000c1e1100 */
[----:B0-----:R-:W-:-:S02]  /*32ee0*/  @!P0 IMAD.MOV.U32 R4, RZ, RZ, R3 ;  /* 0x000000ffff048224 */ /* 0x001fc400078e0003 */
[----:B------:R-:W3:Y:S01]  /*32ef0*/  LDL R3, [R1+0x2c54] ;  /* 0x002c540001037983 */ /* 0x000ee20000100800 */
[----:B------:R-:W-:-:S03]  /*32f00*/  @!P0 IMAD.MOV.U32 R5, RZ, RZ, R15 ;  /* 0x000000ffff058224 */ /* 0x000fc600078e000f */
[----:B------:R-:W3:Y:S04]  /*32f10*/  LDL R15, [R1+0x2c50] ;  /* 0x002c5000010f7983 */ /* 0x000ee80000100800 */
[----:B------:R4:W3:Y:S02]  /*32f20*/  @!P0 LDG.E.U8 R240, desc[UR10][R4.64] ;  /* 0x0000000a04f08981 */ /* 0x0008e4000c1e1100 */
[----:B----4-:R-:W-:Y:S02]  /*32f30*/  @!P0 IMAD.MOV.U32 R4, RZ, RZ, R2 ;  /* 0x000000ffff048224 */ /* 0x010fe400078e0002 */
[----:B------:R-:W4:Y:S01]  /*32f40*/  LDL R2, [R1+0x2c14] ;  /* 0x002c140001027983 */ /* 0x000f220000100800 */
[----:B------:R-:W-:Y:S01]  /*32f50*/  PRMT R239, RZ, 0x7610, R239 ;  /* 0x00007610ffef7816 */ /* 0x000fe200000000ef */
[----:B--2---:R-:W-:-:S02]  /*32f60*/  @!P0 IMAD.MOV.U32 R5, RZ, RZ, R7 ;  /* 0x000000ffff058224 */ /* 0x004fc400078e0007 */
[----:B------:R-:W2:Y:S01]  /*32f70*/  LDL R7, [R1+0x2c10] ;  /* 0x002c100001077983 */ /* 0x000ea20000100800 */
[----:B------:R-:W-:-:S03]  /*32f80*/  PRMT R238, RZ, 0x7610, R238 ;  /* 0x00007610ffee7816 */ /* 0x000fc600000000ee */
[----:B------:R0:W2:Y:S01]  /*32f90*/  @!P0 LDG.E.U8 R239, desc[UR10][R4.64] ;  /* 0x0000000a04ef8981 */ /* 0x0000a2000c1e1100 */
[----:B------:R-:W-:Y:S01]  /*32fa0*/  PRMT R237, RZ, 0x7610, R237 ;  /* 0x00007610ffed7816 */ /* 0x000fe200000000ed */
[----:B0-----:R-:W-:Y:S02]  /*32fb0*/  @!P0 IMAD.MOV.U32 R4, RZ, RZ, R39 ;  /* 0x000000ffff048224 */ /* 0x001fe400078e0027 */
[----:B------:R-:W-:Y:S01]  /*32fc0*/  @!P0 IMAD.MOV.U32 R5, RZ, RZ, R40 ;  /* 0x000000ffff058224 */ /* 0x000fe200078e0028 */
[----:B------:R-:W-:Y:S01]  /*32fd0*/  PRMT R236, RZ, 0x7610, R236 ;  /* 0x00007610ffec7816 */ /* 0x000fe200000000ec */
[----:B------:R-:W2:Y:S04]  /*32fe0*/  LDL R40, [R1+0x2bb0] ;  /* 0x002bb00001287983 */ /* 0x000ea80000100800 */
[----:B------:R3:W2:Y:S01]  /*32ff0*/  @!P0 LDG.E.U8 R238, desc[UR10][R4.64] ;  /* 0x0000000a04ee8981 */ /* 0x0006a2000c1e1100 */
[----:B------:R-:W-:-:S03]  /*33000*/  PRMT R235, RZ, 0x7610, R235 ;  /* 0x00007610ffeb7816 */ /* 0x000fc600000000eb */
[----:B------:R-:W2:Y:S01]  /*33010*/  LDL R39, [R1+0x2bb4] ;  /* 0x002bb40001277983 */ /* 0x000ea20000100800 */
[----:B---3--:R-:W-:-:S03]  /*33020*/  @!P0 IMAD.MOV.U32 R4, RZ, RZ, R6 ;  /* 0x000000ffff048224 */ /* 0x008fc600078e0006 */
[----:B------:R-:W3:Y:S01]  /*33030*/  LDL R6, [R1+0x2bf4] ;  /* 0x002bf40001067983 */ /* 0x000ee20000100800 */
[----:B------:R-:W-:-:S03]  /*33040*/  @!P0 IMAD.MOV.U32 R5, RZ, RZ, R10 ;  /* 0x000000ffff058224 */ /* 0x000fc600078e000a */
[----:B------:R-:W3:Y:S04]  /*33050*/  LDL R10, [R1+0x2bf0] ;  /* 0x002bf000010a7983 */ /* 0x000ee80000100800 */
[----:B------:R0:W3:Y:S02]  /*33060*/  @!P0 LDG.E.U8 R237, desc[UR10][R4.64] ;  /* 0x0000000a04ed8981 */ /* 0x0000e4000c1e1100 */
[----:B0-----:R-:W-:Y:S02]  /*33070*/  @!P0 IMAD.MOV.U32 R4, RZ, RZ, R3 ;  /* 0x000000ffff048224 */ /* 0x001fe400078e0003 */
[----:B------:R-:W3:Y:S01]  /*33080*/  LDL R3, [R1+0x2bd4] ;  /* 0x002bd40001037983 */ /* 0x000ee20000100800 */
[----:B------:R-:W-:-:S03]  /*33090*/  @!P0 IMAD.MOV.U32 R5, RZ, RZ, R15 ;  /* 0x000000ffff058224 */ /* 0x000fc600078e000f */
[----:B------:R-:W3:Y:S04]  /*330a0*/  LDL R15, [R1+0x2bd0] ;  /* 0x002bd000010f7983 */ /* 0x000ee80000100800 */
        /* <DEDUP_REMOVED lines=9> */
[----:B----4-:R-:W-:-:S03]  /*33140*/  @!P0 IMAD.MOV.U32 R4, RZ, RZ, R2 ;  /* 0x000000ffff048224 */ /* 0x010fc600078e0002 */
[----:B------:R-:W4:Y:S01]  /*33150*/  LDL R2, [R1+0x2b94] ;  /* 0x002b940001027983 */ /* 0x000f220000100800 */
[----:B--2---:R-:W-:-:S03]  /*33160*/  @!P0 IMAD.MOV.U32 R5, RZ, RZ, R7 ;  /* 0x000000ffff058224 */ /* 0x004fc600078e0007 */
[----:B------:R-:W2:Y:S04]  /*33170*/  LDL R7, [R1+0x2b90] ;  /* 0x002b900001077983 */ /* 0x000ea80000100800 */
[----:B------:R3:W2:Y:S01]  /*33180*/  @!P0 LDG.E.U8 R234, desc[UR10][R4.64] ;  /* 0x0000000a04ea8981 */ /* 0x0006a2000c1e1100 */
[----:B------:R-:W-:Y:S01]  /*33190*/  PRMT R231, RZ, 0x7610, R231 ;  /* 0x00007610ffe77816 */ /* 0x000fe200000000e7 */
[----:B---3--:R-:W-:Y:S02]  /*331a0*/  @!P0 IMAD.MOV.U32 R4, RZ, RZ, R6 ;  /* 0x000000ffff048224 */ /* 0x008fe400078e0006 */
        /* <DEDUP_REMOVED lines=32> */
[----:B------:R0:W3:Y:S04]  /*333b0*/  @!P0 LDG.E.U8 R228, desc[UR10][R4.64] ;  /* 0x0000000a04e48981 */ /* 0x0000e8000c1e1100 */
[----:B------:R-:W3:Y:S01]  /*333c0*/  LDL R32, [R1+0x2a74] ;  /* 0x002a740001207983 */ /* 0x000ee20000100800 */
[----:B0-----:R-:W-:-:S03]  /*333d0*/  @!P0 IMAD.MOV.U32 R4, RZ, RZ, R3 ;  /* 0x000000ffff048224 */ /* 0x001fc600078e0003 */
[----:B------:R-:W3:Y:S01]  /*333e0*/  LDL R3, [R1+0x2ab4] ;  /* 0x002ab40001037983 */ /* 0x000ee20000100800 */
[----:B------:R-:W-:-:S03]  /*333f0*/  @!P0 IMAD.MOV.U32 R5, RZ, RZ, R15 ;  /* 0x000000ffff058224 */ /* 0x000fc600078e000f */
[----:B------:R-:W3:Y:S04]  /*33400*/  LDL R15, [R1+0x2ab0] ;  /* 0x002ab000010f7983 */ /* 0x000ee80000100800 */
[----:B------:R4:W3:Y:S02]  /*33410*/  @!P0 LDG.E.U8 R227, desc[UR10][R4.64] ;  /* 0x0000000a04e38981 */ /* 0x0008e4000c1e1100 */
[----:B----4-:R-:W-:Y:S02]  /*33420*/  @!P0 IMAD.MOV.U32 R4, RZ, RZ, R2 ;  /* 0x000000ffff048224 */ /* 0x010fe400078e0002 */
[----:B------:R-:W4:Y:S01]  /*33430*/  LDL R2, [R1+0x2a94] ;  /* 0x002a940001027983 */ /* 0x000f220000100800 */
[----:B--2---:R-:W-:-:S03]  /*33440*/  @!P0 IMAD.MOV.U32 R5, RZ, RZ, R7 ;  /* 0x000000ffff058224 */ /* 0x004fc600078e0007 */
[----:B------:R-:W2:Y:S01]  /*33450*/  LDL R7, [R1+0x2a90] ;  /* 0x002a900001077983 */ /* 0x000ea20000100800 */
[----:B------:R-:W-:-:S03]  /*33460*/  PRMT R225, RZ, 0x7610, R225 ;  /* 0x00007610ffe17816 */ /* 0x000fc600000000e1 */
[----:B------:R3:W2:Y:S01]  /*33470*/  @!P0 LDG.E.U8 R226, desc[UR10][R4.64] ;  /* 0x0000000a04e28981 */ /* 0x0006a2000c1e1100 */
[----:B------:R-:W-:Y:S02]  /*33480*/  PRMT R224, RZ, 0x7610, R224 ;  /* 0x00007610ffe07816 */ /* 0x000fe400000000e0 */
        /* <DEDUP_REMOVED lines=11> */
[----:B------:R-:W-:-:S03]  /*33540*/  PRMT R221, RZ, 0x7610, R221 ;  /* 0x00007610ffdd7816 */ /* 0x000fc600000000dd */
        /* <DEDUP_REMOVED lines=9> */
[----:B------:R-:W2:Y:S04]  /*335e0*/  LDL R7, [R1+0x2a10] ;  /* 0x002a100001077983 */ /* 0x000ea80000100800 */
[----:B------:R0:W2:Y:S02]  /*335f0*/  @!P0 LDG.E.U8 R222, desc[UR10][R4.64] ;  /* 0x0000000a04de8981 */ /* 0x0000a4000c1e1100 */
        /* <DEDUP_REMOVED lines=17> */
[----:B----4-:R-:W-:Y:S02]  /*33710*/  @!P0 IMAD.MOV.U32 R4, RZ, RZ, R2 ;  /* 0x000000ffff048224 */ /* 0x010fe400078e0002 */
[----:B------:R-:W4:Y:S01]  /*33720*/  LDL R2, [R1+0x2994] ;  /* 0x0029940001027983 */ /* 0x000f220000100800 */
[----:B------:R-:W-:Y:S01]  /*33730*/  PRMT R218, RZ, 0x7610, R218 ;  /* 0x00007610ffda7816 */ /* 0x000fe200000000da */
[----:B--2---:R-:W-:Y:S01]  /*33740*/  @!P0 IMAD.MOV.U32 R5, RZ, RZ, R7 ;  /* 0x000000ffff058224 */ /* 0x004fe200078e0007 */
[----:B------:R-:W-:Y:S01]  /*33750*/  PRMT R217, RZ, 0x7610, R217 ;  /* 0x00007610ffd97816 */ /* 0x000fe200000000d9 */
[----:B------:R-:W2:Y:S04]  /*33760*/  LDL R7, [R1+0x2974] ;  /* 0x0029740001077983 */ /* 0x000ea80000100800 */
[----:B------:R0:W2:Y:S02]  /*33770*/  @!P0 LDG.E.U8 R218, desc[UR10][R4.64] ;  /* 0x0000000a04da8981 */ /* 0x0000a4000c1e1100 */
[----:B0-----:R-:W-:-:S02]  /*33780*/  @!P0 IMAD.MOV.U32 R4, RZ, RZ, R39 ;  /* 0x000000ffff048224 */ /* 0x001fc400078e0027 */
[----:B------:R-:W-:-:S05]  /*33790*/  @!P0 IMAD.MOV.U32 R5, RZ, RZ, R40 ;  /* 0x000000ffff058224 */ /* 0x000fca00078e0028 */
[----:B------:R3:W2:Y:S01]  /*337a0*/  @!P0 LDG.E.U8 R217, desc[UR10][R4.64] ;  /* 0x0000000a04d98981 */ /* 0x0006a2000c1e1100 */
[----:B------:R-:W-:Y:S01]  /*337b0*/  PRMT R216, RZ, 0x7610, R216 ;  /* 0x00007610ffd87816 */ /* 0x000fe200000000d8 */
[----:B---3--:R-:W-:Y:S02]  /*337c0*/  @!P0 IMAD.MOV.U32 R4, RZ, RZ, R6 ;  /* 0x000000ffff048224 */ /* 0x008fe400078e0006 */
[----:B------:R-:W3:Y:S01]  /*337d0*/  LDL R6, [R1+0x2954] ;  /* 0x0029540001067983 */ /* 0x000ee20000100800 */
[----:B------:R-:W-:-:S03]  /*337e0*/  @!P0 IMAD.MOV.U32 R5, RZ, RZ, R10 ;  /* 0x000000ffff058224 */ /* 0x000fc600078e000a */
[----:B------:R-:W3:Y:S01]  /*337f0*/  LDL R10, [R1+0x2950] ;  /* 0x00295000010a7983 */ /* 0x000ee20000100800 */
[----:B------:R-:W-:-:S03]  /*33800*/  PRMT R215, RZ, 0x7610, R215 ;  /* 0x00007610ffd77816 */ /* 0x000fc600000000d7 */
[----:B------:R0:W3:Y:S02]  /*33810*/  @!P0 LDG.E.U8 R216, desc[UR10][R4.64] ;  /* 0x0000000a04d88981 */ /* 0x0000e4000c1e1100 */
[----:B0-----:R-:W-:Y:S01]  /*33820*/  @!P0 IMAD.MOV.U32 R5, RZ, RZ, R35 ;  /* 0x000000ffff058224 */ /* 0x001fe200078e0023 */
[----:B------:R-:W-:Y:S01]  /*33830*/  PRMT R214, RZ, 0x7610, R214 ;  /* 0x00007610ffd67816 */ /* 0x000fe200000000d6 */
[----:B------:R-:W-:Y:S02]  /*33840*/  @!P0 IMAD.MOV.U32 R4, RZ, RZ, R3 ;  /* 0x000000ffff048224 */ /* 0x000fe400078e0003 */
[----:B------:R-:W3:Y:S04]  /*33850*/  LDL.LU R3, [R1+0x2910] ;  /* 0x0029100001037983 */ /* 0x000ee80000300800 */
[----:B------:R0:W3:Y:S02]  /*33860*/  @!P0 LDG.E.U8 R215, desc[UR10][R4.64] ;  /* 0x0000000a04d78981 */ /* 0x0000e4000c1e1100 */
[----:B0-----:R-:W-:-:S02]  /*33870*/  @!P0 IMAD.MOV.U32 R5, RZ, RZ, R32 ;  /* 0x000000ffff058224 */ /* 0x001fc400078e0020 */
[----:B----4-:R-:W-:Y:S02]  /*33880*/  @!P0 IMAD.MOV.U32 R4, RZ, RZ, R2 ;  /* 0x000000ffff048224 */ /* 0x010fe400078e0002 */
[----:B------:R-:W4:Y:S04]  /*33890*/  LDL R2, [R1+0x2934] ;  /* 0x0029340001027983 */ /* 0x000f280000100800 */
[----:B------:R0:W4:Y:S02]  /*338a0*/  @!P0 LDG.E.U8 R214, desc[UR10][R4.64] ;  /* 0x0000000a04d68981 */ /* 0x000124000c1e1100 */
[----:B0-----:R-:W-:Y:S02]  /*338b0*/  @!P0 IMAD.MOV.U32 R5, RZ, RZ, R15 ;  /* 0x000000ffff058224 */ /* 0x001fe400078e000f */
[----:B------:R-:W4:Y:S01]  /*338c0*/  LDL R15, [R1+0x28f0] ;  /* 0x0028f000010f7983 */ /* 0x000f220000100800 */
[----:B------:R-:W-:Y:S01]  /*338d0*/  PRMT R213, RZ, 0x7610, R213 ;  /* 0x00007610ffd57816 */ /* 0x000fe200000000d5 */
[----:B--2---:R-:W-:-:S02]  /*338e0*/  @!P0 IMAD.MOV.U32 R4, RZ, RZ, R7 ;  /* 0x000000ffff048224 */ /* 0x004fc400078e0007 */
[----:B------:R-:W2:Y:S04]  /*338f0*/  LDL R7, [R1+0x2890] ;  /* 0x0028900001077983 */ /* 0x000ea80000100800 */
[----:B------:R3:W2:Y:S04]  /*33900*/  @!P0 LDG.E.U8 R213, desc[UR10][R4.64] ;  /* 0x0000000a04d58981 */ /* 0x0006a8000c1e1100 */
[----:B------:R-:W2:Y:S01]  /*33910*/  LDL.LU R125, [R1+0x28d4] ;  /* 0x0028d400017d7983 */ /* 0x000ea20000300800 */
[----:B---3--:R-:W-:-:S03]  /*33920*/  @!P0 IMAD.MOV.U32 R4, RZ, RZ, R6 ;  /* 0x000000ffff048224 */ /* 0x008fc600078e0006 */
[----:B------:R-:W3:Y:S01]  /*33930*/  LDL R6, [R1+0x2870] ;  /* 0x0028700001067983 */ /* 0x000ee20000100800 */
[----:B------:R-:W-:-:S03]  /*33940*/  @!P0 IMAD.MOV.U32 R5, RZ, RZ, R10 ;  /* 0x000000ffff058224 */ /* 0x000fc600078e000a */
[----:B------:R-:W2:Y:S04]  /*33950*/  LDL.LU R10, [R1+0x28f4] ;  /* 0x0028f400010a7983 */ /* 0x000ea80000300800 */
[----:B------:R-:W3:Y:S04]  /*33960*/  LDL.LU R39, [R1+0x28b0] ;  /* 0x0028b00001277983 */ /* 0x000ee80000300800 */
[----:B------:R-:W3:Y:S01]  /*33970*/  LDL.LU R35, [R1+0x28d0] ;  /* 0x0028d00001237983 */ /* 0x000ee20000300800 */
[----:B------:R-:W-:-:S03]  /*33980*/  PRMT R212, RZ, 0x7610, R212 ;  /* 0x00007610ffd47816 */ /* 0x000fc600000000d4 */
[----:B------:R-:W3:Y:S01]  /*33990*/  LDL.LU R32, [R1+0x28b4] ;  /* 0x0028b40001207983 */ /* 0x000ee20000300800 */
[----:B------:R-:W-:-:S03]  /*339a0*/  PRMT R211, RZ, 0x7610, R211 ;  /* 0x00007610ffd37816 */ /* 0x000fc600000000d3 */
[----:B------:R0:W3:Y:S04]  /*339b0*/  @!P0 LDG.E.U8 R212, desc[UR10][R4.64] ;  /* 0x0000000a04d48981 */ /* 0x0000e8000c1e1100 */
[----:B------:R-:W3:Y:S01]  /*339c0*/  LDL.LU R40, [R1+0x2874] ;  /* 0x0028740001287983 */ /* 0x000ee20000300800 */
[----:B------:R-:W-:Y:S01]  /*339d0*/  PRMT R210, RZ, 0x7610, R210 ;  /* 0x00007610ffd27816 */ /* 0x000fe200000000d2 */
[----:B0-----:R-:W-:Y:S02]  /*339e0*/  @!P0 IMAD.MOV.U32 R5, RZ, RZ, R8 ;  /* 0x000000ffff058224 */ /* 0x001fe400078e0008 */
[----:B----4-:R-:W-:Y:S02]  /*339f0*/  @!P0 IMAD.MOV.U32 R4, RZ, RZ, R2 ;  /* 0x000000ffff048224 */ /* 0x010fe400078e0002 */
[----:B------:R-:W4:Y:S04]  /*33a00*/  LDL.LU R2, [R1+0x2894] ;  /* 0x0028940001027983 */ /* 0x000f280000300800 */
[----:B------:R0:W4:Y:S04]  /*33a10*/  @!P0 LDG.E.U8 R211, desc[UR10][R4.64] ;  /* 0x0000000a04d38981 */ /* 0x000128000c1e1100 */
[----:B------:R-:W-:Y:S01]  /*33a20*/  STL [R1+0x51ec], R8 ;  /* 0x0051ec0801007387 */ /* 0x000fe20000100800 */
[----:B0-----:R-:W-:-:S02]  /*33a30*/  @!P0 IMAD.MOV.U32 R4, RZ, RZ, R11 ;  /* 0x000000ffff048224 */ /* 0x001fc400078e000b */
[----:B------:R-:W-:Y:S01]  /*33a40*/  @!P0 IMAD.MOV.U32 R5, RZ, RZ, R3 ;  /* 0x000000ffff058224 */ /* 0x000fe200078e0003 */
[----:B------:R0:W-:Y:S04]  /*33a50*/  STL [R1+0x51f0], R11 ;  /* 0x0051f00b01007387 */ /* 0x0001e80000100800 */
[----:B------:R1:W4:Y:S04]  /*33a60*/  @!P0 LDG.E.U8 R210, desc[UR10][R4.64] ;  /* 0x0000000a04d28981 */ /* 0x000328000c1e1100 */
[----:B------:R-:W4:Y:S01]  /*33a70*/  LDL R118, [R1+0x2074] ;  /* 0x0020740001767983 */ /* 0x000f220000100800 */
[----:B------:R-:W-:-:S02]  /*33a80*/  PRMT R209, RZ, 0x7610, R209 ;  /* 0x00007610ffd17816 */ /* 0x000fc400000000d1 */
[----:B------:R-:W-:Y:S01]  /*33a90*/  PRMT R208, RZ, 0x7610, R208 ;  /* 0x00007610ffd07816 */ /* 0x000fe200000000d0 */
[----:B0-----:R-:W4:Y:S01]  /*33aa0*/  LDL R11, [R1+0x3008] ;  /* 0x00300800010b7983 */ /* 0x001f220000100800 */
[----:B-1----:R-:W-:-:S03]  /*33ab0*/  @!P0 IMAD.MOV.U32 R5, RZ, RZ, R15 ;  /* 0x000000ffff058224 */ /* 0x002fc600078e000f */
[----:B------:R-:W4:Y:S01]  /*33ac0*/  LDL R15, [R1+0x3034] ;  /* 0x00303400010f7983 */ /* 0x000f220000100800 */
[----:B------:R-:W-:Y:S02]  /*33ad0*/  PRMT R207, RZ, 0x7610, R207 ;  /* 0x00007610ffcf7816 */ /* 0x000fe400000000cf */
[----:B------:R-:W-:Y:S01]  /*33ae0*/  PRMT R206, RZ, 0x7610, R206 ;  /* 0x00007610ffce7816 */ /* 0x000fe200000000ce */
[----:B------:R-:W4:Y:S01]  /*33af0*/  LDL R8, [R1+0x300c] ;  /* 0x00300c0001087983 */ /* 0x000f220000100800 */
[----:B--2---:R-:W-:-:S05]  /*33b00*/  @!P0 IMAD.MOV.U32 R4, RZ, RZ, R10 ;  /* 0x000000ffff048224 */ /* 0x004fca00078e000a */
[----:B------:R0:W2:Y:S02]  /*33b10*/  @!P0 LDG.E.U8 R209, desc[UR10][R4.64] ;  /* 0x0000000a04d18981 */ /* 0x0000a4000c1e1100 */
[----:B0-----:R-:W-:Y:S02]  /*33b20*/  @!P0 IMAD.MOV.U32 R4, RZ, RZ, R125 ;  /* 0x000000ffff048224 */ /* 0x001fe400078e007d */
[----:B---3--:R-:W-:-:S05]  /*33b30*/  @!P0 IMAD.MOV.U32 R5, RZ, RZ, R35 ;  /* 0x000000ffff058224 */ /* 0x008fca00078e0023 */
[----:B------:R0:W3:Y:S02]  /*33b40*/  @!P0 LDG.E.U8 R208, desc[UR10][R4.64] ;  /* 0x0000000a04d08981 */ /* 0x0000e4000c1e1100 */
[----:B0-----:R-:W-:Y:S02]  /*33b50*/  @!P0 IMAD.MOV.U32 R4, RZ, RZ, R32 ;  /* 0x000000ffff048224 */ /* 0x001fe400078e0020 */
[----:B------:R-:W-:-:S05]  /*33b60*/  @!P0 IMAD.MOV.U32 R5, RZ, RZ, R39 ;  /* 0x000000ffff058224 */ /* 0x000fca00078e0027 */
[----:B------:R0:W3:Y:S01]  /*33b70*/  @!P0 LDG.E.U8 R207, desc[UR10][R4.64] ;  /* 0x0000000a04cf8981 */ /* 0x0000e2000c1e1100 */
[----:B------:R-:W-:Y:S01]  /*33b80*/  PRMT R205, RZ, 0x7610, R205 ;  /* 0x00007610ffcd7816 */ /* 0x000fe200000000cd */
[----:B0-----:R-:W-:Y:S01]  /*33b90*/  @!P0 IMAD.MOV.U32 R5, RZ, RZ, R7 ;  /* 0x000000ffff058224 */ /* 0x001fe200078e0007 */
[----:B------:R-:W-:Y:S01]  /*33ba0*/  PRMT R204, RZ, 0x7610, R204 ;  /* 0x00007610ffcc7816 */ /* 0x000fe200000000cc */
[----:B------:R-:W2:Y:S01]  /*33bb0*/  LDL R7, [R1+0x2fe8] ;  /* 0x002fe80001077983 */ /* 0x000ea20000100800 */
[----:B----4-:R-:W-:-:S05]  /*33bc0*/  @!P0 IMAD.MOV.U32 R4, RZ, RZ, R2 ;  /* 0x000000ffff048224 */ /* 0x010fca00078e0002 */
[----:B------:R0:W4:Y:S02]  /*33bd0*/  @!P0 LDG.E.U8 R206, desc[UR10][R4.64] ;  /* 0x0000000a04ce8981 */ /* 0x000124000c1e1100 */
[----:B0-----:R-:W-:Y:S02]  /*33be0*/  @!P0 IMAD.MOV.U32 R4, RZ, RZ, R40 ;  /* 0x000000ffff048224 */ /* 0x001fe400078e0028 */
[----:B------:R-:W-:Y:S02]  /*33bf0*/  @!P0 IMAD.MOV.U32 R5, RZ, RZ, R6 ;  /* 0x000000ffff058224 */ /* 0x000fe400078e0006 */
[----:B------:R-:W3:Y:S04]  /*33c00*/  LDL R6, [R1+0x2fec] ;  /* 0x002fec0001067983 */ /* 0x000ee80000100800 */
[----:B------:R-:W4:Y:S04]  /*33c10*/  LDL.LU R127, [R1+0x2dec] ;  /* 0x002dec00017f7983 */ /* 0x000f280000300800 */
[----:B------:R0:W4:Y:S04]  /*33c20*/  @!P0 LDG.E.U8 R205, desc[UR10][R4.64] ;  /* 0x0000000a04cd8981 */ /* 0x000128000c1e1100 */
[----:B------:R-:W4:Y:S04]  /*33c30*/  LDL.LU R130, [R1+0x2e08] ;  /* 0x002e080001827983 */ /* 0x000f280000300800 */
[----:B------:R-:W4:Y:S01]  /*33c40*/  LDL.LU R135, [R1+0x2dcc] ;  /* 0x002dcc0001877983 */ /* 0x000f220000300800 */
[----:B0-----:R-:W-:-:S02]  /*33c50*/  @!P0 IMAD.MOV.U32 R4, RZ, RZ, R15 ;  /* 0x000000ffff048224 */ /* 0x001fc400078e000f */
[----:B------:R-:W-:Y:S01]  /*33c60*/  @!P0 IMAD.MOV.U32 R5, RZ, RZ, R118 ;  /* 0x000000ffff058224 */ /* 0x000fe200078e0076 */
[----:B------:R-:W4:Y:S04]  /*33c70*/  LDL.LU R138, [R1+0x2de8] ;  /* 0x002de800018a7983 */ /* 0x000f280000300800 */
[----:B------:R-:W4:Y:S04]  /*33c80*/  LDL.LU R143, [R1+0x2dac] ;  /* 0x002dac00018f7983 */ /* 0x000f280000300800 */
[----:B------:R-:W4:Y:S04]  /*33c90*/  LDL.LU R146, [R1+0x2dc8] ;  /* 0x002dc80001927983 */ /* 0x000f280000300800 */
[----:B------:R-:W4:Y:S04]  /*33ca0*/  LDL.LU R151, [R1+0x2d8c] ;  /* 0x002d8c0001977983 */ /* 0x000f280000300800 */
[----:B------:R0:W4:Y:S01]  /*33cb0*/  @!P0 LDG.E.U8 R204, desc[UR10][R4.64] ;  /* 0x0000000a04cc8981 */ /* 0x000122000c1e1100 */
[----:B------:R-:W-:-:S02]  /*33cc0*/  PRMT R203, RZ, 0x7610, R203 ;  /* 0x00007610ffcb7816 */ /* 0x000fc400000000cb */
[----:B------:R-:W-:Y:S01]  /*33cd0*/  PRMT R202, RZ, 0x7610, R202 ;  /* 0x00007610ffca7816 */ /* 0x000fe200000000ca */
[----:B------:R-:W4:Y:S01]  /*33ce0*/  LDL R121, [R1+0x2fcc] ;  /* 0x002fcc0001797983 */ /* 0x000f220000100800 */
[----:B------:R-:W-:-:S03]  /*33cf0*/  PRMT R201, RZ, 0x7610, R201 ;  /* 0x00007610ffc97816 */ /* 0x000fc600000000c9 */
[----:B------:R-:W4:Y:S04]  /*33d00*/  LDL R118, [R1+0x2fa8] ;  /* 0x002fa80001767983 */ /* 0x000f280000100800 */
[----:B------:R-:W0:Y:S04]  /*33d10*/  LDL R4, [R1+0x2064] ;  /* 0x0020640001047983 */ /* 0x000e280000100800 */
[----:B------:R-:W0:Y:S04]  /*33d20*/  LDL R5, [R1+0x3024] ;  /* 0x0030240001057983 */ /* 0x000e280000100800 */
[----:B------:R-:W4:Y:S01]  /*33d30*/  LDL R15, [R1+0x2fac] ;  /* 0x002fac00010f7983 */ /* 0x000f220000100800 */
[----:B0-----:R-:W-:-:S04]  /*33d40*/  @!P0 LOP3.LUT R5, R5, R4, RZ, 0x3c, !PT ;  /* 0x0000000405058212 */ /* 0x001fc800078e3cff */
[----:B------:R-:W-:-:S04]  /*33d50*/  @!P0 LOP3.LUT R4, R5, R4, RZ, 0x3c, !PT ;  /* 0x0000000405048212 */ /* 0x000fc800078e3cff */
[----:B------:R-:W-:-:S05]  /*33d60*/  @!P0 LOP3.LUT R5, R5, R4, RZ, 0x3c, !PT ;  /* 0x0000000405058212 */ /* 0x000fca00078e3cff */
[----:B------:R0:W4:Y:S02]  /*33d70*/  @!P0 LDG.E.U8 R203, desc[UR10][R4.64] ;  /* 0x0000000a04cb8981 */ /* 0x000124000c1e1100 */
[----:B0-----:R-:W-:Y:S02]  /*33d80*/  @!P0 IMAD.MOV.U32 R4, RZ, RZ, R8 ;  /* 0x000000ffff048224 */ /* 0x001fe400078e0008 */
[----:B------:R-:W-:Y:S01]  /*33d90*/  @!P0 IMAD.MOV.U32 R5, RZ, RZ, R11 ;  /* 0x000000ffff058224 */ /* 0x000fe200078e000b */
[----:B------:R-:W4:Y:S04]  /*33da0*/  LDL R8, [R1+0x2f8c] ;  /* 0x002f8c0001087983 */ /* 0x000f280000100800 */
[----:B------:R3:W4:Y:S04]  /*33db0*/  @!P0 LDG.E.U8 R202, desc[UR10][R4.64] ;  /* 0x0000000a04ca8981 */ /* 0x000728000c1e1100 */
[----:B------:R-:W4:Y:S01]  /*33dc0*/  LDL R11, [R1+0x2f88] ;  /* 0x002f8800010b7983 */ /* 0x000f220000100800 */
[----:B---3--:R-:W-:-:S02]  /*33dd0*/  @!P0 IMAD.MOV.U32 R4, RZ, RZ, R6 ;  /* 0x000000ffff048224 */ /* 0x008fc400078e0006 */
[----:B--2---:R-:W-:Y:S01]  /*33de0*/  @!P0 IMAD.MOV.U32 R5, RZ, RZ, R7 ;  /* 0x000000ffff058224 */ /* 0x004fe200078e0007 */
[----:B------:R-:W2:Y:S04]  /*33df0*/  LDL R6, [R1+0x2f6c] ;  /* 0x002f6c0001067983 */ /* 0x000ea80000100800 */
[----:B------:R4:W3:Y:S04]  /*33e00*/  @!P0 LDG.E.U8 R201, desc[UR10][R4.64] ;  /* 0x0000000a04c98981 */ /* 0x0008e8000c1e1100 */
[----:B------:R-:W3:Y:S04]  /*33e10*/  LDL R7, [R1+0x2f68] ;  /* 0x002f680001077983 */ /* 0x000ee80000100800 */
[----:B------:R-:W2:Y:S01]  /*33e20*/  LDL R5, [R1+0x2fc8] ;  /* 0x002fc80001057983 */ /* 0x000ea20000100800 */
[----:B------:R-:W-:Y:S01]  /*33e30*/  PRMT R200, RZ, 0x7610, R200 ;  /* 0x00007610ffc87816 */ /* 0x000fe200000000c8 */
[----:B----4-:R-:W-:Y:S01]  /*33e40*/  @!P0 IMAD.MOV.U32 R4, RZ, RZ, R121 ;  /* 0x000000ffff048224 */ /* 0x010fe200078e0079 */
[----:B------:R-:W-:Y:S01]  /*33e50*/  PRMT R199, RZ, 0x7610, R199 ;  /* 0x00007610ffc77816 */ /* 0x000fe200000000c7 */
[----:B------:R-:W4:Y:S01]  /*33e60*/  LDL R121, [R1+0x2f2c] ;  /* 0x002f2c0001797983 */ /* 0x000f220000100800 */
[----:B------:R-:W-:-:S02]  /*33e70*/  PRMT R198, RZ, 0x7610, R198 ;  /* 0x00007610ffc67816 */ /* 0x000fc400000000c6 */
[----:B------:R-:W-:Y:S01]  /*33e80*/  PRMT R197, RZ, 0x7610, R197 ;  /* 0x00007610ffc57816 */ /* 0x000fe200000000c5 */
[----:B--2---:R0:W2:Y:S02]  /*33e90*/  @!P0 LDG.E.U8 R200, desc[UR10][R4.64] ;  /* 0x0000000a04c88981 */ /* 0x0040a4000c1e1100 */
[----:B0-----:R-:W-:Y:S02]  /*33ea0*/  @!P0 IMAD.MOV.U32 R4, RZ, RZ, R15 ;  /* 0x000000ffff048224 */ /* 0x001fe400078e000f */
[----:B------:R-:W-:Y:S01]  /*33eb0*/  @!P0 IMAD.MOV.U32 R5, RZ, RZ, R118 ;  /* 0x000000ffff058224 */ /* 0x000fe200078e0076 */
[----:B------:R-:W-:Y:S01]  /*33ec0*/  PRMT R196, RZ, 0x7610, R196 ;  /* 0x00007610ffc47816 */ /* 0x000fe200000000c4 */
[----:B------:R-:W2:Y:S04]  /*33ed0*/  LDL R118, [R1+0x2f08] ;  /* 0x002f080001767983 */ /* 0x000ea80000100800 */
[----:B------:R0:W2:Y:S04]  /*33ee0*/  @!P0 LDG.E.U8 R199, desc[UR10][R4.64] ;  /* 0x0000000a04c78981 */ /* 0x0000a8000c1e1100 */
[----:B------:R-:W2:Y:S01]  /*33ef0*/  LDL R15, [R1+0x2f0c] ;  /* 0x002f0c00010f7983 */ /* 0x000ea20000100800 */
[----:B0-----:R-:W-:-:S02]  /*33f00*/  @!P0 IMAD.MOV.U32 R4, RZ, RZ, R8 ;  /* 0x000000ffff048224 */ /* 0x001fc400078e0008 */
[----:B------:R-:W-:Y:S01]  /*33f10*/  @!P0 IMAD.MOV.U32 R5, RZ, RZ, R11 ;  /* 0x000000ffff058224 */ /* 0x000fe200078e000b */
[----:B------:R-:W2:Y:S04]  /*33f20*/  LDL R8, [R1+0x2eec] ;  /* 0x002eec0001087983 */ /* 0x000ea80000100800 */
[----:B------:R0:W2:Y:S04]  /*33f30*/  @!P0 LDG.E.U8 R198, desc[UR10][R4.64] ;  /* 0x0000000a04c68981 */ /* 0x0000a8000c1e1100 */
[----:B------:R-:W2:Y:S01]  /*33f40*/  LDL R11, [R1+0x2ee8] ;  /* 0x002ee800010b7983 */ /* 0x000ea20000100800 */
[----:B0-----:R-:W-:-:S02]  /*33f50*/  @!P0 IMAD.MOV.U32 R4, RZ, RZ, R6 ;  /* 0x000000ffff048224 */ /* 0x001fc400078e0006 */
[----:B---3--:R-:W-:Y:S01]  /*33f60*/  @!P0 IMAD.MOV.U32 R5, RZ, RZ, R7 ;  /* 0x000000ffff058224 */ /* 0x008fe200078e0007 */
[----:B------:R-:W3:Y:S04]  /*33f70*/  LDL R6, [R1+0x2ecc] ;  /* 0x002ecc0001067983 */ /* 0x000ee80000100800 */
[----:B------:R0:W3:Y:S04]  /*33f80*/  @!P0 LDG.E.U8 R197, desc[UR10][R4.64] ;  /* 0x0000000a04c58981 */ /* 0x0000e8000c1e1100 */
[----:B------:R-:W3:Y:S04]  /*33f90*/  LDL R7, [R1+0x2ec8] ;  /* 0x002ec80001077983 */ /* 0x000ee80000100800 */
[----:B------:R-:W0:Y:S04]  /*33fa0*/  LDL R4, [R1+0x2f48] ;  /* 0x002f480001047983 */ /* 0x000e280000100800 */
[----:B------:R-:W0:Y:S02]  /*33fb0*/  LDL R5, [R1+0x2f4c] ;  /* 0x002f4c0001057983 */ /* 0x000e240000100800 */
[----:B0-----:R-:W-:-:S04]  /*33fc0*/  @!P0 LOP3.LUT R5, R5, R4, RZ, 0x3c, !PT ;  /* 0x0000000405058212 */ /* 0x001fc800078e3cff */
[----:B------:R-:W-:-:S04]  /*33fd0*/  @!P0 LOP3.LUT R4, R5, R4, RZ, 0x3c, !PT ;  /* 0x0000000405048212 */ /* 0x000fc800078e3cff */
[----:B------:R-:W-:-:S05]  /*33fe0*/  @!P0 LOP3.LUT R5, R5, R4, RZ, 0x3c, !PT ;  /* 0x0000000405058212 */ /* 0x000fca00078e3cff */
[----:B------:R4:W3:Y:S04]  /*33ff0*/  @!P0 LDG.E.U8 R196, desc[UR10][R4.64] ;  /* 0x0000000a04c48981 */ /* 0x0008e8000c1e1100 */
[----:B------:R-:W2:Y:S01]  /*34000*/  LDL R5, [R1+0x2f28] ;  /* 0x002f280001057983 */ /* 0x000ea20000100800 */
[----:B------:R-:W-:Y:S01]  /*34010*/  PRMT R195, RZ, 0x7610, R195 ;  /* 0x00007610ffc37816 */ /* 0x000fe200000000c3 */
[----:B----4-:R-:W-:Y:S01]  /*34020*/  @!P0 IMAD.MOV.U32 R4, RZ, RZ, R121 ;  /* 0x000000ffff048224 */ /* 0x010fe200078e0079 */
[----:B------:R-:W-:Y:S01]  /*34030*/  PRMT R194, RZ, 0x7610, R194 ;  /* 0x00007610ffc27816 */ /* 0x000fe200000000c2 */
[----:B------:R-:W4:Y:S01]  /*34040*/  LDL R121, [R1+0x2e68] ;  /* 0x002e680001797983 */ /* 0x000f220000100800 */
[----:B------:R-:W-:Y:S02]  /*34050*/  PRMT R193, RZ, 0x7610, R193 ;  /* 0x00007610ffc17816 */ /* 0x000fe400000000c1 */
[----:B------:R-:W-:Y:S01]  /*34060*/  PRMT R192, RZ, 0x7610, R192 ;  /* 0x00007610ffc07816 */ /* 0x000fe200000000c0 */
[----:B--2---:R0:W2:Y:S02]  /*34070*/  @!P0 LDG.E.U8 R195, desc[UR10][R4.64] ;  /* 0x0000000a04c38981 */ /* 0x0040a4000c1e1100 */
[----:B0-----:R-:W-:-:S02]  /*34080*/  @!P0 IMAD.MOV.U32 R4, RZ, RZ, R15 ;  /* 0x000000ffff048224 */ /* 0x001fc400078e000f */
[----:B------:R-:W-:Y:S01]  /*34090*/  @!P0 IMAD.MOV.U32 R5, RZ, RZ, R118 ;  /* 0x000000ffff058224 */ /* 0x000fe200078e0076 */
[----:B------:R-:W-:Y:S01]  /*340a0*/  PRMT R191, RZ, 0x7610, R191 ;  /* 0x00007610ffbf7816 */ /* 0x000fe200000000bf */
[----:B------:R-:W4:Y:S04]  /*340b0*/  LDL R118, [R1+0x2e6c] ;  /* 0x002e6c0001767983 */ /* 0x000f280000100800 */
[----:B------:R0:W2:Y:S04]  /*340c0*/  @!P0 LDG.E.U8 R194, desc[UR10][R4.64] ;  /* 0x0000000a04c28981 */ /* 0x0000a8000c1e1100 */
[----:B------:R-:W2:Y:S01]  /*340d0*/  LDL R15, [R1+0x2e48] ;  /* 0x002e4800010f7983 */ /* 0x000ea20000100800 */
[----:B0-----:R-:W-:-:S02]  /*340e0*/  @!P0 IMAD.MOV.U32 R4, RZ, RZ, R8 ;  /* 0x000000ffff048224 */ /* 0x001fc400078e0008 */
[----:B------:R-:W-:Y:S01]  /*340f0*/  @!P0 IMAD.MOV.U32 R5, RZ, RZ, R11 ;  /* 0x000000ffff058224 */ /* 0x000fe200078e000b */
[----:B------:R-:W2:Y:S04]  /*34100*/  LDL R8, [R1+0x2e4c] ;  /* 0x002e4c0001087983 */ /* 0x000ea80000100800 */
[----:B------:R3:W2:Y:S04]  /*34110*/  @!P0 LDG.E.U8 R193, desc[UR10][R4.64] ;  /* 0x0000000a04c18981 */ /* 0x0006a8000c1e1100 */
[----:B------:R-:W2:Y:S01]  /*34120*/  LDL R11, [R1+0x2e28] ;  /* 0x002e2800010b7983 */ /* 0x000ea20000100800 */
[----:B---3--:R-:W-:-:S02]  /*34130*/  @!P0 IMAD.MOV.U32 R4, RZ, RZ, R6 ;  /* 0x000000ffff048224 */ /* 0x008fc400078e0006 */
[----:B------:R-:W-:Y:S01]  /*34140*/  @!P0 IMAD.MOV.U32 R5, RZ, RZ, R7 ;  /* 0x000000ffff058224 */ /* 0x000fe200078e0007 */
        /* <DEDUP_REMOVED lines=9> */
[----:B------:R-:W0:Y:S04]  /*341e0*/  LDL R4, [R1+0x2e88] ;  /* 0x002e880001047983 */ /* 0x000e280000100800 */
[----:B------:R-:W0:Y:S01]  /*341f0*/  LDL R5, [R1+0x2e8c] ;  /* 0x002e8c0001057983 */ /* 0x000e220000100800 */
[----:B------:R-:W-:Y:S02]  /*34200*/  PRMT R190, RZ, 0x7610, R190 ;  /* 0x00007610ffbe7816 */ /* 0x000fe400000000be */
[----:B------:R-:W-:-:S02]  /*34210*/  PRMT R189, RZ, 0x7610, R189 ;  /* 0x00007610ffbd7816 */ /* 0x000fc400000000bd */
[----:B------:R-:W-:Y:S02]  /*34220*/  PRMT R188, RZ, 0x7610, R188 ;  /* 0x00007610ffbc7816 */ /* 0x000fe400000000bc */
[----:B0-----:R-:W-:-:S04]  /*34230*/  @!P0 LOP3.LUT R5, R5, R4, RZ, 0x3c, !PT ;  /* 0x0000000405058212 */ /* 0x001fc800078e3cff */
[----:B------:R-:W-:-:S04]  /*34240*/  @!P0 LOP3.LUT R4, R5, R4, RZ, 0x3c, !PT ;  /* 0x0000000405048212 */ /* 0x000fc800078e3cff */
[----:B------:R-:W-:-:S05]  /*34250*/  @!P0 LOP3.LUT R5, R5, R4, RZ, 0x3c, !PT ;  /* 0x0000000405058212 */ /* 0x000fca00078e3cff */
[----:B------:R4:W3:Y:S02]  /*34260*/  @!P0 LDG.E.U8 R190, desc[UR10][R4.64] ;  /* 0x0000000a04be8981 */ /* 0x0008e4000c1e1100 */
[----:B----4-:R-:W-:Y:S02]  /*34270*/  @!P0 IMAD.MOV.U32 R4, RZ, RZ, R118 ;  /* 0x000000ffff048224 */ /* 0x010fe400078e0076 */
[----:B------:R-:W-:Y:S01]  /*34280*/  @!P0 IMAD.MOV.U32 R5, RZ, RZ, R121 ;  /* 0x000000ffff058224 */ /* 0x000fe200078e0079 */
[----:B------:R-:W-:Y:S01]  /*34290*/  PRMT R187, RZ, 0x7610, R187 ;  /* 0x00007610ffbb7816 */ /* 0x000fe200000000bb */
[----:B------:R-:W4:Y:S04]  /*342a0*/  LDL R118, [R1+0x2d48] ;  /* 0x002d480001767983 */ /* 0x000f280000100800 */
[----:B------:R2:W4:Y:S01]  /*342b0*/  @!P0 LDG.E.U8 R189, desc[UR10][R4.64] ;  /* 0x0000000a04bd8981 */ /* 0x000522000c1e1100 */
[----:B------:R-:W-:-:S02]  /*342c0*/  PRMT R186, RZ, 0x7610, R186 ;  /* 0x00007610ffba7816 */ /* 0x000fc400000000ba */
[----:B------:R-:W-:Y:S01]  /*342d0*/  PRMT R185, RZ, 0x7610, R185 ;  /* 0x00007610ffb97816 */ /* 0x000fe200000000b9 */
[----:B------:R-:W4:Y:S01]  /*342e0*/  LDL R121, [R1+0x2d2c] ;  /* 0x002d2c0001797983 */ /* 0x000f220000100800 */
[----:B--2---:R-:W-:-:S03]  /*342f0*/  @!P0 IMAD.MOV.U32 R4, RZ, RZ, R8 ;  /* 0x000000ffff048224 */ /* 0x004fc600078e0008 */
[----:B------:R-:W2:Y:S01]  /*34300*/  LDL R8, [R1+0x2da8] ;  /* 0x002da80001087983 */ /* 0x000ea20000100800 */
[----:B------:R-:W-:Y:S01]  /*34310*/  @!P0 IMAD.MOV.U32 R5, RZ, RZ, R15 ;  /* 0x000000ffff058224 */ /* 0x000fe200078e000f */
[----:B------:R-:W-:Y:S02]  /*34320*/  PRMT R184, RZ, 0x7610, R184 ;  /* 0x00007610ffb87816 */ /* 0x000fe400000000b8 */
[----:B------:R-:W-:Y:S01]  /*34330*/  PRMT R183, RZ, 0x7610, R183 ;  /* 0x00007610ffb77816 */ /* 0x000fe200000000b7 */
[----:B------:R-:W4:Y:S04]  /*34340*/  LDL R15, [R1+0x2d4c] ;  /* 0x002d4c00010f7983 */ /* 0x000f280000100800 */
[----:B------:R3:W4:Y:S02]  /*34350*/  @!P0 LDG.E.U8 R188, desc[UR10][R4.64] ;  /* 0x0000000a04bc8981 */ /* 0x000724000c1e1100 */
[----:B---3--:R-:W-:-:S02]  /*34360*/  @!P0 IMAD.MOV.U32 R4, RZ, RZ, R7 ;  /* 0x000000ffff048224 */ /* 0x008fc400078e0007 */
[----:B------:R-:W-:Y:S01]  /*34370*/  @!P0 IMAD.MOV.U32 R5, RZ, RZ, R11 ;  /* 0x000000ffff058224 */ /* 0x000fe200078e000b */
[----:B------:R-:W3:Y:S04]  /*34380*/  LDL R7, [R1+0x2d68] ;  /* 0x002d680001077983 */ /* 0x000ee80000100800 */
[----:B------:R0:W4:Y:S01]  /*34390*/  @!P0 LDG.E.U8 R187, desc[UR10][R4.64] ;  /* 0x0000000a04bb8981 */ /* 0x000122000c1e1100 */
[----:B------:R-:W-:Y:S02]  /*343a0*/  PRMT R182, RZ, 0x7610, R182 ;  /* 0x00007610ffb67816 */ /* 0x000fe400000000b6 */
[----:B------:R-:W-:Y:S01]  /*343b0*/  PRMT R181, RZ, 0x7610, R181 ;  /* 0x00007610ffb57816 */ /* 0x000fe200000000b5 */
[----:B------:R-:W4:Y:S01]  /*343c0*/  LDL R11, [R1+0x2d08] ;  /* 0x002d0800010b7983 */ /* 0x000f220000100800 */
[----:B0-----:R-:W-:-:S02]  /*343d0*/  @!P0 IMAD.MOV.U32 R4, RZ, RZ, R6 ;  /* 0x000000ffff048224 */ /* 0x001fc400078e0006 */
[----:B------:R-:W-:Y:S01]  /*343e0*/  @!P0 IMAD.MOV.U32 R5, RZ, RZ, R130 ;  /* 0x000000ffff058224 */ /* 0x000fe200078e0082 */
[----:B------:R-:W3:Y:S04]  /*343f0*/  LDL R6, [R1+0x2d6c] ;  /* 0x002d6c0001067983 */ /* 0x000ee80000100800 */
[----:B------:R0:W4:Y:S02]  /*34400*/  @!P0 LDG.E.U8 R186, desc[UR10][R4.64] ;  /* 0x0000000a04ba8981 */ /* 0x000124000c1e1100 */
[----:B0-----:R-:W-:Y:S02]  /*34410*/  @!P0 IMAD.MOV.U32 R4, RZ, RZ, R127 ;  /* 0x000000ffff048224 */ /* 0x001fe400078e007f */
[----:B------:R-:W-:-:S05]  /*34420*/  @!P0 IMAD.MOV.U32 R5, RZ, RZ, R138 ;  /* 0x000000ffff058224 */ /* 0x000fca00078e008a */
[----:B------:R0:W4:Y:S02]  /*34430*/  @!P0 LDG.E.U8 R185, desc[UR10][R4.64] ;  /* 0x0000000a04b98981 */ /* 0x000124000c1e1100 */
[----:B0-----:R-:W-:Y:S02]  /*34440*/  @!P0 IMAD.MOV.U32 R4, RZ, RZ, R135 ;  /* 0x000000ffff048224 */ /* 0x001fe400078e0087 */
[----:B------:R-:W-:-:S05]  /*34450*/  @!P0 IMAD.MOV.U32 R5, RZ, RZ, R146 ;  /* 0x000000ffff058224 */ /* 0x000fca00078e0092 */
[----:B------:R0:W4:Y:S02]  /*34460*/  @!P0 LDG.E.U8 R184, desc[UR10][R4.64] ;  /* 0x0000000a04b88981 */ /* 0x000124000c1e1100 */
[----:B0-----:R-:W-:Y:S02]  /*34470*/  @!P0 IMAD.MOV.U32 R4, RZ, RZ, R143 ;  /* 0x000000ffff048224 */ /* 0x001fe400078e008f */
[----:B--2---:R-:W-:Y:S01]  /*34480*/  @!P0 IMAD.MOV.U32 R5, RZ, RZ, R8 ;  /* 0x000000ffff058224 */ /* 0x004fe200078e0008 */
[----:B------:R-:W-:Y:S01]  /*34490*/  PRMT R180, RZ, 0x7610, R180 ;  /* 0x00007610ffb47816 */ /* 0x000fe200000000b4 */
[----:B------:R-:W2:Y:S04]  /*344a0*/  LDL R8, [R1+0x2d0c] ;  /* 0x002d0c0001087983 */ /* 0x000ea80000100800 */
[----:B------:R0:W2:Y:S04]  /*344b0*/  @!P0 LDG.E.U8 R183, desc[UR10][R4.64] ;  /* 0x0000000a04b78981 */ /* 0x0000a8000c1e1100 */
[----:B------:R-:W3:Y:S01]  /*344c0*/  LDL R5, [R1+0x2d88] ;  /* 0x002d880001057983 */ /* 0x000ee20000100800 */
[----:B0-----:R-:W-:-:S05]  /*344d0*/  @!P0 IMAD.MOV.U32 R4, RZ, RZ, R151 ;  /* 0x000000ffff048224 */ /* 0x001fca00078e0097 */
[----:B---3--:R0:W3:Y:S02]  /*344e0*/  @!P0 LDG.E.U8 R182, desc[UR10][R4.64] ;  /* 0x0000000a04b68981 */ /* 0x0080e4000c1e1100 */
[----:B0-----:R-:W-:Y:S02]  /*344f0*/  @!P0 IMAD.MOV.U32 R4, RZ, RZ, R6 ;  /* 0x000000ffff048224 */ /* 0x001fe400078e0006 */
[----:B------:R-:W-:Y:S01]  /*34500*/  @!P0 IMAD.MOV.U32 R5, RZ, RZ, R7 ;  /* 0x000000ffff058224 */ /* 0x000fe200078e0007 */
[----:B------:R-:W3:Y:S04]  /*34510*/  LDL R6, [R1+0x2cec] ;  /* 0x002cec0001067983 */ /* 0x000ee80000100800 */
[----:B------:R4:W3:Y:S04]  /*34520*/  @!P0 LDG.E.U8 R181, desc[UR10][R4.64] ;  /* 0x0000000a04b58981 */ /* 0x0008e8000c1e1100 */
[----:B------:R-:W3:Y:S01]  /*34530*/  LDL R7, [R1+0x2ce8] ;  /* 0x002ce80001077983 */ /* 0x000ee20000100800 */
[----:B----4-:R-:W-:-:S02]  /*34540*/  @!P0 IMAD.MOV.U32 R4, RZ, RZ, R15 ;  /* 0x000000ffff048224 */ /* 0x010fc400078e000f */
[----:B------:R-:W-:Y:S01]  /*34550*/  @!P0 IMAD.MOV.U32 R5, RZ, RZ, R118 ;  /* 0x000000ffff058224 */ /* 0x000fe200078e0076 */
[----:B------:R-:W4:Y:S04]  /*34560*/  LDL R15, [R1+0x2ccc] ;  /* 0x002ccc00010f7983 */ /* 0x000f280000100800 */
[----:B------:R0:W4:Y:S04]  /*34570*/  @!P0 LDG.E.U8 R180, desc[UR10][R4.64] ;  /* 0x0000000a04b48981 */ /* 0x000128000c1e1100 */
[----:B------:R-:W4:Y:S04]  /*34580*/  LDL R118, [R1+0x2cc8] ;  /* 0x002cc80001767983 */ /* 0x000f280000100800 */
[----:B------:R-:W2:Y:S01]  /*34590*/  LDL R5, [R1+0x2d28] ;  /* 0x002d280001057983 */ /* 0x000ea20000100800 */
[----:B------:R-:W-:Y:S01]  /*345a0*/  PRMT R179, RZ, 0x7610, R179 ;  /* 0x00007610ffb37816 */ /* 0x000fe200000000b3 */
[----:B0-----:R-:W-:Y:S01]  /*345b0*/  @!P0 IMAD.MOV.U32 R4, RZ, RZ, R121 ;  /* 0x000000ffff048224 */ /* 0x001fe200078e0079 */
        /* <DEDUP_REMOVED lines=21> */
[----:B------:R-:W0:Y:S04]  /*34710*/  LDL R4, [R1+0x2ca8] ;  /* 0x002ca80001047983 */ /* 0x000e280000100800 */
[----:B------:R-:W0:Y:S02]  /*34720*/  LDL R5, [R1+0x2cac] ;  /* 0x002cac0001057983 */ /* 0x000e240000100800 */
[----:B0-----:R-:W-:-:S04]  /*34730*/  @!P0 LOP3.LUT R5, R5, R4, RZ, 0x3c, !PT ;  /* 0x0000000405058212 */ /* 0x001fc800078e3cff */
[----:B------:R-:W-:-:S04]  /*34740*/  @!P0 LOP3.LUT R4, R5, R4, RZ, 0x3c, !PT ;  /* 0x0000000405048212 */ /* 0x000fc800078e3cff */
[----:B------:R-:W-:-:S05]  /*34750*/  @!P0 LOP3.LUT R5, R5, R4, RZ, 0x3c, !PT ;  /* 0x0000000405058212 */ /* 0x000fca00078e3cff */
[----:B------:R0:W4:Y:S04]  /*34760*/  @!P0 LDG.E.U8 R175, desc[UR10][R4.64] ;  /* 0x0000000a04af8981 */ /* 0x000128000c1e1100 */
[----:B------:R-:W2:Y:S01]  /*34770*/  LDL R5, [R1+0x2c88] ;  /* 0x002c880001057983 */ /* 0x000ea20000100800 */
[----:B------:R-:W-:Y:S01]  /*34780*/  PRMT R174, RZ, 0x7610, R174 ;  /* 0x00007610ffae7816 */ /* 0x000fe200000000ae */
[----:B0-----:R-:W-:Y:S01]  /*34790*/  @!P0 IMAD.MOV.U32 R4, RZ, RZ, R121 ;  /* 0x000000ffff048224 */ /* 0x001fe200078e0079 */
[----:B------:R-:W-:Y:S01]  /*347a0*/  PRMT R173, RZ, 0x7610, R173 ;  /* 0x00007610ffad7816 */ /* 0x000fe200000000ad */
[----:B------:R-:W4:Y:S01]  /*347b0*/  LDL R121, [R1+0x2bac] ;  /* 0x002bac0001797983 */ /* 0x000f220000100800 */
[----:B------:R-:W-:Y:S02]  /*347c0*/  PRMT R172, RZ, 0x7610, R172 ;  /* 0x00007610ffac7816 */ /* 0x000fe400000000ac */
[----:B------:R-:W-:Y:S01]  /*347d0*/  PRMT R171, RZ, 0x7610, R171 ;  /* 0x00007610ffab7816 */ /* 0x000fe200000000ab */
[----:B--2---:R0:W2:Y:S02]  /*347e0*/  @!P0 LDG.E.U8 R174, desc[UR10][R4.64] ;  /* 0x0000000a04ae8981 */ /* 0x0040a4000c1e1100 */
        /* <DEDUP_REMOVED lines=12> */
[----:B------:R-:W-:Y:S01]  /*348b0*/  PRMT R170, RZ, 0x7610, R170 ;  /* 0x00007610ffaa7816 */ /* 0x000fe200000000aa */
[----:B------:R-:W4:Y:S04]  /*348c0*/  LDL R118, [R1+0x2b88] ;  /* 0x002b880001767983 */ /* 0x000f280000100800 */
[----:B------:R0:W4:Y:S01]  /*348d0*/  @!P0 LDG.E.U8 R171, desc[UR10][R4.64] ;  /* 0x0000000a04ab8981 */ /* 0x000122000c1e1100 */
[----:B------:R-:W-:Y:S02]  /*348e0*/  PRMT R169, RZ, 0x7610, R169 ;  /* 0x00007610ffa97816 */ /* 0x000fe400000000a9 */
[----:B------:R-:W-:Y:S01]  /*348f0*/  PRMT R168, RZ, 0x7610, R168 ;  /* 0x00007610ffa87816 */ /* 0x000fe200000000a8 */
[----:B------:R-:W4:Y:S04]  /*34900*/  LDL R15, [R1+0x2b8c] ;  /* 0x002b8c00010f7983 */ /* 0x000f280000100800 */
[----:B------:R-:W0:Y:S04]  /*34910*/  LDL R4, [R1+0x2c08] ;  /* 0x002c080001047983 */ /* 0x000e280000100800 */
[----:B------:R-:W0:Y:S02]  /*34920*/  LDL R5, [R1+0x2c0c] ;  /* 0x002c0c0001057983 */ /* 0x000e240000100800 */
[----:B0-----:R-:W-:-:S04]  /*34930*/  @!P0 LOP3.LUT R5, R5, R4, RZ, 0x3c, !PT ;  /* 0x0000000405058212 */ /* 0x001fc800078e3cff */
[----:B------:R-:W-:-:S04]  /*34940*/  @!P0 LOP3.LUT R4, R5, R4, RZ, 0x3c, !PT ;  /* 0x0000000405048212 */ /* 0x000fc800078e3cff */
[----:B------:R-:W-:-:S05]  /*34950*/  @!P0 LOP3.LUT R5, R5, R4, RZ, 0x3c, !PT ;  /* 0x0000000405058212 */ /* 0x000fca00078e3cff */
[----:B------:R2:W4:Y:S02]  /*34960*/  @!P0 LDG.E.U8 R170, desc[UR10][R4.64] ;  /* 0x0000000a04aa8981 */ /* 0x000524000c1e1100 */
[----:B--2---:R-:W-:Y:S02]  /*34970*/  @!P0 IMAD.MOV.U32 R4, RZ, RZ, R8 ;  /* 0x000000ffff048224 */ /* 0x004fe400078e0008 */
        /* <DEDUP_REMOVED lines=9> */
[----:B------:R-:W4:Y:S01]  /*34a10*/  LDL R5, [R1+0x2ba8] ;  /* 0x002ba80001057983 */ /* 0x000f220000100800 */
[----:B------:R-:W-:Y:S01]  /*34a20*/  PRMT R167, RZ, 0x7610, R167 ;  /* 0x00007610ffa77816 */ /* 0x000fe200000000a7 */
[----:B0-----:R-:W-:Y:S01]  /*34a30*/  @!P0 IMAD.MOV.U32 R4, RZ, RZ, R121 ;  /* 0x000000ffff048224 */ /* 0x001fe200078e0079 */
[----:B------:R-:W-:Y:S01]  /*34a40*/  PRMT R166, RZ, 0x7610, R166 ;  /* 0x00007610ffa67816 */ /* 0x000fe200000000a6 */
[----:B------:R-:W3:Y:S01]  /*34a50*/  LDL R121, [R1+0x2b0c] ;  /* 0x002b0c0001797983 */ /* 0x000ee20000100800 */
[----:B------:R-:W-:-:S02]  /*34a60*/  PRMT R165, RZ, 0x7610, R165 ;  /* 0x00007610ffa57816 */ /* 0x000fc400000000a5 */
[----:B------:R-:W-:Y:S01]  /*34a70*/  PRMT R164, RZ, 0x7610, R164 ;  /* 0x00007610ffa47816 */ /* 0x000fe200000000a4 */
[----:B----4-:R0:W4:Y:S02]  /*34a80*/  @!P0 LDG.E.U8 R167, desc[UR10][R4.64] ;  /* 0x0000000a04a78981 */ /* 0x010124000c1e1100 */
[----:B0-----:R-:W-:Y:S02]  /*34a90*/  @!P0 IMAD.MOV.U32 R4, RZ, RZ, R15 ;  /* 0x000000ffff048224 */ /* 0x001fe400078e000f */
[----:B------:R-:W-:Y:S01]  /*34aa0*/  @!P0 IMAD.MOV.U32 R5, RZ, RZ, R118 ;  /* 0x000000ffff058224 */ /* 0x000fe200078e0076 */
[----:B------:R-:W-:Y:S01]  /*34ab0*/  PRMT R163, RZ, 0x7610, R163 ;  /* 0x00007610ffa37816 */ /* 0x000fe200000000a3 */
[----:B------:R-:W4:Y:S04]  /*34ac0*/  LDL R118, [R1+0x2ae8] ;  /* 0x002ae80001767983 */ /* 0x000f280000100800 */
[----:B------:R2:W4:Y:S04]  /*34ad0*/  @!P0 LDG.E.U8 R166, desc[UR10][R4.64] ;  /* 0x0000000a04a68981 */ /* 0x000528000c1e1100 */
[----:B------:R-:W4:Y:S01]  /*34ae0*/  LDL R15, [R1+0x2aec] ;  /* 0x002aec00010f7983 */ /* 0x000f220000100800 */
[----:B--2---:R-:W-:-:S02]  /*34af0*/  @!P0 IMAD.MOV.U32 R4, RZ, RZ, R8 ;  /* 0x000000ffff048224 */ /* 0x004fc400078e0008 */
        /* <DEDUP_REMOVED lines=15> */
[----:B------:R-:W4:Y:S01]  /*34bf0*/  LDL R5, [R1+0x2b08] ;  /* 0x002b080001057983 */ /* 0x000f220000100800 */
[----:B------:R-:W-:Y:S01]  /*34c00*/  PRMT R162, RZ, 0x7610, R162 ;  /* 0x00007610ffa27816 */ /* 0x000fe200000000a2 */
[----:B0-----:R-:W-:Y:S01]  /*34c10*/  @!P0 IMAD.MOV.U32 R4, RZ, RZ, R121 ;  /* 0x000000ffff048224 */ /* 0x001fe200078e0079 */
[----:B------:R-:W-:Y:S02]  /*34c20*/  PRMT R161, RZ, 0x7610, R161 ;  /* 0x00007610ffa17816 */ /* 0x000fe400000000a1 */
[----:B------:R-:W-:Y:S02]  /*34c30*/  PRMT R160, RZ, 0x7610, R160 ;  /* 0x00007610ffa07816 */ /* 0x000fe400000000a0 */
[----:B------:R-:W-:Y:S01]  /*34c40*/  PRMT R159, RZ, 0x7610, R159 ;  /* 0x00007610ff9f7816 */ /* 0x000fe2000000009f */
[----:B----4-:R0:W4:Y:S02]  /*34c50*/  @!P0 LDG.E.U8 R162, desc[UR10][R4.64] ;  /* 0x0000000a04a28981 */ /* 0x010124000c1e1100 */
[----:B0-----:R-:W-:-:S02]  /*34c60*/  @!P0 IMAD.MOV.U32 R4, RZ, RZ, R15 ;  /* 0x000000ffff048224 */ /* 0x001fc400078e000f */
[----:B------:R-:W-:Y:S02]  /*34c70*/  @!P0 IMAD.MOV.U32 R5, RZ, RZ, R118 ;  /* 0x000000ffff058224 */ /* 0x000fe400078e0076 */
[----:B------:R-:W4:Y:S04]  /*34c80*/  LDL R118, [R1+0x2a6c] ;  /* 0x002a6c0001767983 */ /* 0x000f280000100800 */
[----:B------:R2:W4:Y:S02]  /*34c90*/  @!P0 LDG.E.U8 R161, desc[UR10][R4.64] ;  /* 0x0000000a04a18981 */ /* 0x000524000c1e1100 */
[----:B--2---:R-:W-:Y:S02]  /*34ca0*/  @!P0 IMAD.MOV.U32 R4, RZ, RZ, R8 ;  /* 0x000000ffff048224 */ /* 0x004fe400078e0008 */
[----:B------:R-:W-:Y:S01]  /*34cb0*/  @!P0 IMAD.MOV.U32 R5, RZ, RZ, R11 ;  /* 0x000000ffff058224 */ /* 0x000fe200078e000b */
[----:B------:R-:W2:Y:S04]  /*34cc0*/  LDL R8, [R1+0x2a4c] ;  /* 0x002a4c0001087983 */ /* 0x000ea80000100800 */
[----:B------:R3:W2:Y:S04]  /*34cd0*/  @!P0 LDG.E.U8 R160, desc[UR10][R4.64] ;  /* 0x0000000a04a08981 */ /* 0x0006a8000c1e1100 */
[----:B------:R-:W2:Y:S01]  /*34ce0*/  LDL R11, [R1+0x2a48] ;  /* 0x002a4800010b7983 */ /* 0x000ea20000100800 */
[----:B---3--:R-:W-:-:S02]  /*34cf0*/  @!P0 IMAD.MOV.U32 R4, RZ, RZ, R6 ;  /* 0x000000ffff048224 */ /* 0x008fc400078e0006 */
[----:B------:R-:W-:Y:S02]  /*34d00*/  @!P0 IMAD.MOV.U32 R5, RZ, RZ, R7 ;  /* 0x000000ffff058224 */ /* 0x000fe400078e0007 */
[----:B------:R-:W3:Y:S04]  /*34d10*/  LDL.LU R7, [R1+0x2054] ;  /* 0x0020540001077983 */ /* 0x000ee80000300800 */
[----:B------:R-:W3:Y:S04]  /*34d20*/  LDL.LU R6, [R1+0x2048] ;  /* 0x0020480001067983 */ /* 0x000ee80000300800 */
[----:B------:R-:W3:Y:S04]  /*34d30*/  LDL.LU R121, [R1+0x203c] ;  /* 0x00203c0001797983 */ /* 0x000ee80000300800 */
[----:B------:R-:W3:Y:S04]  /*34d40*/  LDL.LU R15, [R1+0x2030] ;  /* 0x00203000010f7983 */ /* 0x000ee80000300800 */
[----:B------:R0:W3:Y:S04]  /*34d50*/  @!P0 LDG.E.U8 R159, desc[UR10][R4.64] ;  /* 0x0000000a049f8981 */ /* 0x0000e8000c1e1100 */
[----:B------:R-:W0:Y:S04]  /*34d60*/  LDL R4, [R1+0x2a88] ;  /* 0x002a880001047983 */ /* 0x000e280000100800 */
[----:B------:R-:W0:Y:S01]  /*34d70*/  LDL R5, [R1+0x2a8c] ;  /* 0x002a8c0001057983 */ /* 0x000e220000100800 */
[----:B------:R-:W-:-:S02]  /*34d80*/  PRMT R158, RZ, 0x7610, R158 ;  /* 0x00007610ff9e7816 */ /* 0x000fc4000000009e */
        /* <DEDUP_REMOVED lines=8> */
[----:B------:R-:W4:Y:S04]  /*34e10*/  LDL.LU R118, [R1+0x200c] ;  /* 0x00200c0001767983 */ /* 0x000f280000300800 */
[----:B--2---:R0:W2:Y:S02]  /*34e20*/  @!P0 LDG.E.U8 R157, desc[UR10][R4.64] ;  /* 0x0000000a049d8981 */ /* 0x0040a4000c1e1100 */
[----:B0-----:R-:W-:-:S02]  /*34e30*/  @!P0 IMAD.MOV.U32 R4, RZ, RZ, R8 ;  /* 0x000000ffff048224 */ /* 0x001fc400078e0008 */
[----:B------:R-:W-:Y:S01]  /*34e40*/  @!P0 IMAD.MOV.U32 R5, RZ, RZ, R11 ;  /* 0x000000ffff058224 */ /* 0x000fe200078e000b */
[----:B------:R-:W-:Y:S02]  /*34e50*/  PRMT R155, RZ, 0x7610, R155 ;  /* 0x00007610ff9b7816 */ /* 0x000fe4000000009b */
[----:B------:R-:W-:Y:S02]  /*34e60*/  PRMT R154, RZ, 0x7610, R154 ;  /* 0x00007610ff9a7816 */ /* 0x000fe4000000009a */
[----:B------:R-:W-:Y:S02]  /*34e70*/  PRMT R153, RZ, 0x7610, R153 ;  /* 0x00007610ff997816 */ /* 0x000fe40000000099 */
[----:B------:R-:W-:Y:S01]  /*34e80*/  PRMT R23, RZ, 0x7610, R23 ;  /* 0x00007610ff177816 */ /* 0x000fe20000000017 */
[----:B------:R0:W2:Y:S04]  /*34e90*/  @!P0 LDG.E.U8 R156, desc[UR10][R4.64] ;  /* 0x0000000a049c8981 */ /* 0x0000a8000c1e1100 */
[----:B------:R-:W4:Y:S04]  /*34ea0*/  LDL R11, [R1+0x2988] ;  /* 0x00298800010b7983 */ /* 0x000f280000100800 */
[----:B------:R-:W2:Y:S04]  /*34eb0*/  LDL R8, [R1+0x298c] ;  /* 0x00298c0001087983 */ /* 0x000ea80000100800 */
[----:B------:R-:W0:Y:S04]  /*34ec0*/  LDL R4, [R1+0x2a28] ;  /* 0x002a280001047983 */ /* 0x000e280000100800 */
[----:B------:R-:W0:Y:S02]  /*34ed0*/  LDL R5, [R1+0x2a2c] ;  /* 0x002a2c0001057983 */ /* 0x000e240000100800 */
[----:B0-----:R-:W-:-:S04]  /*34ee0*/  @!P0 LOP3.LUT R5, R5, R4, RZ, 0x3c, !PT ;  /* 0x0000000405058212 */ /* 0x001fc800078e3cff */
[----:B------:R-:W-:-:S04]  /*34ef0*/  @!P0 LOP3.LUT R4, R5, R4, RZ, 0x3c, !PT ;  /* 0x0000000405048212 */ /* 0x000fc800078e3cff */
[----:B------:R-:W-:-:S05]  /*34f00*/  @!P0 LOP3.LUT R5, R5, R4, RZ, 0x3c, !PT ;  /* 0x0000000405058212 */ /* 0x000fca00078e3cff */
[----:B------:R0:W4:Y:S04]  /*34f10*/  @!P0 LDG.E.U8 R155, desc[UR10][R4.64] ;  /* 0x0000000a049b8981 */ /* 0x000128000c1e1100 */
        /* <DEDUP_REMOVED lines=19> */
[----:B------:R-:W0:Y:S01]  /*35050*/  LDL R5, [R1+0x29ac] ;  /* 0x0029ac0001057983 */ /* 0x000e220000100800 */
[----:B------:R-:W-:Y:S02]  /*35060*/  PRMT R22, RZ, 0x7610, R22 ;  /* 0x00007610ff167816 */ /* 0x000fe40000000016 */
[----:B------:R-:W-:-:S02]  /*35070*/  PRMT R0, RZ, 0x7610, R0 ;  /* 0x00007610ff007816 */ /* 0x000fc40000000000 */
[----:B---3--:R-:W-:Y:S02]  /*35080*/  LOP3.LUT R7, R7, 0xffff, RZ, 0xc0, !PT ;  /* 0x0000ffff07077812 */ /* 0x008fe400078ec0ff */
[----:B------:R-:W-:Y:S02]  /*35090*/  LOP3.LUT R6, R6, 0xffff, RZ, 0xc0, !PT ;  /* 0x0000ffff06067812 */ /* 0x000fe400078ec0ff */
[----:B0-----:R-:W-:-:S04]  /*350a0*/  @!P0 LOP3.LUT R5, R5, R4, RZ, 0x3c, !PT ;  /* 0x0000000405058212 */ /* 0x001fc800078e3cff */
[----:B------:R-:W-:-:S04]  /*350b0*/  @!P0 LOP3.LUT R4, R5, R4, RZ, 0x3c, !PT ;  /* 0x0000000405048212 */ /* 0x000fc800078e3cff */
[----:B------:R-:W-:-:S05]  /*350c0*/  @!P0 LOP3.LUT R5, R5, R4, RZ, 0x3c, !PT ;  /* 0x0000000405058212 */ /* 0x000fca00078e3cff */
[----:B------:R2:W3:Y:S02]  /*350d0*/  @!P0 LDG.E.U8 R22, desc[UR10][R4.64] ;  /* 0x0000000a04168981 */ /* 0x0004e4000c1e1100 */
[----:B--2---:R-:W-:Y:S02]  /*350e0*/  @!P0 IMAD.MOV.U32 R4, RZ, RZ, R8 ;  /* 0x000000ffff048224 */ /* 0x004fe400078e0008 */
[----:B----4-:R-:W-:Y:S02]  /*350f0*/  @!P0 IMAD.MOV.U32 R5, RZ, RZ, R11 ;  /* 0x000000ffff058224 */ /* 0x010fe400078e000b */
[----:B------:R-:W2:Y:S04]  /*35100*/  LDL.LU R11, [R1+0x2028] ;  /* 0x00202800010b7983 */ /* 0x000ea80000300800 */
[----:B------:R0:W4:Y:S04]  /*35110*/  @!P0 LDG.E.U8 R0, desc[UR10][R4.64] ;  /* 0x0000000a04008981 */ /* 0x000128000c1e1100 */
[----:B------:R-:W3:Y:S01]  /*35120*/  LDL.LU R8, [R1+0x201c] ;  /* 0x00201c0001087983 */ /* 0x000ee20000300800 */
[----:B0-----:R-:W-:-:S02]  /*35130*/  LOP3.LUT R4, R15, 0xffff, RZ, 0xc0, !PT ;  /* 0x0000ffff0f047812 */ /* 0x001fc400078ec0ff */
[----:B------:R-:W-:Y:S02]  /*35140*/  PRMT R15, R7, 0x3340, R6 ;  /* 0x00003340070f7816 */ /* 0x000fe40000000006 */
[----:B------:R-:W2:Y:S04]  /*35150*/  LDL.LU R7, [R1+0x2024] ;  /* 0x0020240001077983 */ /* 0x000ea80000300800 */
[----:B------:R-:W4:Y:S01]  /*35160*/  LDL.LU R6, [R1+0x2018] ;  /* 0x0020180001067983 */ /* 0x000f220000300800 */
[----:B------:R-:W-:-:S04]  /*35170*/  LOP3.LUT R5, R121, 0xffff, RZ, 0xc0, !PT ;  /* 0x0000ffff79057812 */ /* 0x000fc800078ec0ff */
[----:B------:R-:W-:Y:S02]  /*35180*/  PRMT R121, R5, 0x3340, R4 ;  /* 0x0000334005797816 */ /* 0x000fe40000000004 */
[----:B------:R-:W-:Y:S02]  /*35190*/  LOP3.LUT R4, R24, 0xffff, RZ, 0xc0, !PT ;  /* 0x0000ffff18047812 */ /* 0x000fe400078ec0ff */
[----:B--2---:R-:W-:Y:S02]  /*351a0*/  LOP3.LUT R7, R7, 0xffff, RZ, 0xc0, !PT ;  /* 0x0000ffff07077812 */ /* 0x004fe400078ec0ff */
[----:B----4-:R-:W-:-:S04]  /*351b0*/  LOP3.LUT R6, R6, 0xffff, RZ, 0xc0, !PT ;  /* 0x0000ffff06067812 */ /* 0x010fc800078ec0ff */
[----:B------:R-:W-:Y:S02]  /*351c0*/  PRMT R24, R7, 0x3340, R6 ;  /* 0x0000334007187816 */ /* 0x000fe40000000006 */
[----:B------:R-:W2:Y:S04]  /*351d0*/  LDL.LU R7, [R1+0x1ff4] ;  /* 0x001ff40001077983 */ /* 0x000ea80000300800 */
[----:B------:R-:W4:Y:S01]  /*351e0*/  LDL.LU R6, [R1+0x1fe8] ;  /* 0x001fe80001067983 */ /* 0x000f220000300800 */
[----:B------:R-:W-:-:S04]  /*351f0*/  LOP3.LUT R5, R118, 0xffff, RZ, 0xc0, !PT ;  /* 0x0000ffff76057812 */ /* 0x000fc800078ec0ff */
[----:B------:R-:W-:Y:S02]  /*35200*/  PRMT R118, R5, 0x3340, R4 ;  /* 0x0000334005767816 */ /* 0x000fe40000000004 */
[----:B------:R-:W-:Y:S02]  /*35210*/  LOP3.LUT R5, R26, 0xffff, RZ, 0xc0, !PT ;  /* 0x0000ffff1a057812 */ /* 0x000fe400078ec0ff */
[----:B------:R-:W-:-:S04]  /*35220*/  LOP3.LUT R4, R19, 0xffff, RZ, 0xc0, !PT ;  /* 0x0000ffff13047812 */ /* 0x000fc800078ec0ff */
[----:B------:R-:W-:Y:S02]  /*35230*/  PRMT R19, R5, 0x3340, R4 ;  /* 0x0000334005137816 */ /* 0x000fe40000000004 */
[----:B------:R-:W-:Y:S02]  /*35240*/  LOP3.LUT R5, R14, 0xffff, RZ, 0xc0, !PT ;  /* 0x0000ffff0e057812 */ /* 0x000fe400078ec0ff */
[----:B------:R-:W-:Y:S02]  /*35250*/  LOP3.LUT R4, R38, 0xffff, RZ, 0xc0, !PT ;  /* 0x0000ffff26047812 */ /* 0x000fe400078ec0ff */
[----:B--2---:R-:W-:Y:S02]  /*35260*/  LOP3.LUT R7, R7, 0xffff, RZ, 0xc0, !PT ;  /* 0x0000ffff07077812 */ /* 0x004fe400078ec0ff */
[----:B----4-:R-:W-:-:S04]  /*35270*/  LOP3.LUT R6, R6, 0xffff, RZ, 0xc0, !PT ;  /* 0x0000ffff06067812 */ /* 0x010fc800078ec0ff */
[----:B------:R-:W-:Y:S02]  /*35280*/  PRMT R26, R7, 0x3340, R6 ;  /* 0x00003340071a7816 */ /* 0x000fe40000000006 */
[----:B------:R-:W-:Y:S02]  /*35290*/  LOP3.LUT R7, R33, 0xffff, RZ, 0xc0, !PT ;  /* 0x0000ffff21077812 */ /* 0x000fe400078ec0ff */
[----:B------:R-:W-:Y:S01]  /*352a0*/  LOP3.LUT R6, R16, 0xffff, RZ, 0xc0, !PT ;  /* 0x0000ffff10067812 */ /* 0x000fe200078ec0ff */
[----:B------:R-:W2:Y:S04]  /*352b0*/  LDL.LU R33, [R1+0x5f70] ;  /* 0x005f700001217983 */ /* 0x000ea80000300800 */
[----:B------:R-:W4:Y:S04]  /*352c0*/  LDL.LU R16, [R1+0x5f6c] ;  /* 0x005f6c0001107983 */ /* 0x000f280000300800 */
[----:B------:R-:W2:Y:S01]  /*352d0*/  LDL.LU R14, [R1+0x5f68] ;  /* 0x005f6800010e7983 */ /* 0x000ea20000300800 */
[----:B------:R-:W-:-:S02]  /*352e0*/  PRMT R38, R7, 0x3340, R6 ;  /* 0x0000334007267816 */ /* 0x000fc40000000006 */
[----:B------:R-:W-:Y:S02]  /*352f0*/  PRMT R7, R5, 0x3340, R4 ;  /* 0x0000334005077816 */ /* 0x000fe40000000004 */
[----:B------:R-:W-:Y:S02]  /*35300*/  PRMT R4, R15, 0x5410, R121 ;  /* 0x000054100f047816 */ /* 0x000fe40000000079 */
[----:B------:R-:W-:Y:S01]  /*35310*/  PRMT R5, R24, 0x5410, R118 ;  /* 0x0000541018057816 */ /* 0x000fe20000000076 */
[----:B------:R-:W2:Y:S04]  /*35320*/  LDL.LU R121, [R1+0x5f64] ;  /* 0x005f640001797983 */ /* 0x000ea80000300800 */
[----:B------:R-:W2:Y:S01]  /*35330*/  LDL.LU R15, [R1+0x5f60] ;  /* 0x005f6000010f7983 */ /* 0x000ea20000300800 */
[----:B------:R-:W-:-:S02]  /*35340*/  PRMT R6, R26, 0x5410, R19 ;  /* 0x000054101a067816 */ /* 0x000fc40000000013 */
[----:B------:R-:W-:Y:S01]  /*35350*/  PRMT R7, R38, 0x5410, R7 ;  /* 0x0000541026077816 */ /* 0x000fe20000000007 */
[----:B------:R-:W2:Y:S04]  /*35360*/  LDL.LU R118, [R1+0x5f5c] ;  /* 0x005f5c0001767983 */ /* 0x000ea80000300800 */
[----:B------:R-:W3:Y:S04]  /*35370*/  LDL.LU R24, [R1+0x5f58] ;  /* 0x005f580001187983 */ /* 0x000ee80000300800 */
[----:B------:R-:W4:Y:S04]  /*35380*/  LDL.LU R19, [R1+0x5f54] ;  /* 0x005f540001137983 */ /* 0x000f280000300800 */
[----:B------:R-:W2:Y:S04]  /*35390*/  LDL.LU R26, [R1+0x5f50] ;  /* 0x005f5000011a7983 */ /* 0x000ea80000300800 */
[----:B------:R-:W4:Y:S04]  /*353a0*/  LDL.LU R38, [R1+0x5f4c] ;  /* 0x005f4c0001267983 */ /* 0x000f280000300800 */
[----:B------:R0:W-:Y:S04]  /*353b0*/  STS.128 [R152+UR4+0x2000], R4 ;  /* 0x0020000498007988 */ /* 0x0001e80008000c04 */
[----:B0-----:R-:W2:Y:S04]  /*353c0*/  LDL.LU R7, [R1+0x2058] ;  /* 0x0020580001077983 */ /* 0x001ea80000300800 */
[----:B------:R-:W2:Y:S01]  /*353d0*/  LDL.LU R6, [R1+0x204c] ;  /* 0x00204c0001067983 */ /* 0x000ea20000300800 */
[----:B---3--:R-:W-:-:S02]  /*353e0*/  LOP3.LUT R4, R24, 0xffff, RZ, 0xc0, !PT ;  /* 0x0000ffff18047812 */ /* 0x008fc400078ec0ff */
[----:B----4-:R-:W-:-:S04]  /*353f0*/  LOP3.LUT R5, R38, 0xffff, RZ, 0xc0, !PT ;  /* 0x0000ffff26057812 */ /* 0x010fc800078ec0ff */
[----:B------:R-:W-:Y:S02]  /*35400*/  PRMT R38, R5, 0x3340, R4 ;  /* 0x0000334005267816 */ /* 0x000fe40000000004 */
[----:B--2---:R-:W-:Y:S02]  /*35410*/  LOP3.LUT R5, R26, 0xffff, RZ, 0xc0, !PT ;  /* 0x0000ffff1a057812 */ /* 0x004fe400078ec0ff */
[----:B------:R-:W-:Y:S02]  /*35420*/  LOP3.LUT R4, R19, 0xffff, RZ, 0xc0, !PT ;  /* 0x0000ffff13047812 */ /* 0x000fe400078ec0ff */
[----:B------:R-:W-:Y:S02]  /*35430*/  LOP3.LUT R7, R7, 0xffff, RZ, 0xc0, !PT ;  /* 0x0000ffff07077812 */ /* 0x000fe400078ec0ff */
[----:B------:R-:W-:-:S04]  /*35440*/  LOP3.LUT R6, R6, 0xffff, RZ, 0xc0, !PT ;  /* 0x0000ffff06067812 */ /* 0x000fc800078ec0ff */
[----:B------:R-:W-:Y:S02]  /*35450*/  PRMT R24, R7, 0x3340, R6 ;  /* 0x0000334007187816 */ /* 0x000fe40000000006 */
[----:B------:R-:W-:Y:S02]  /*35460*/  LOP3.LUT R7, R11, 0xffff, RZ, 0xc0, !PT ;  /* 0x0000ffff0b077812 */ /* 0x000fe400078ec0ff */
[----:B------:R-:W-:Y:S02]  /*35470*/  LOP3.LUT R6, R8, 0xffff, RZ, 0xc0, !PT ;  /* 0x0000ffff08067812 */ /* 0x000fe400078ec0ff */
[----:B------:R-:W-:Y:S02]  /*35480*/  PRMT R26, R5, 0x3340, R4 ;  /* 0x00003340051a7816 */ /* 0x000fe40000000004 */
[----:B------:R-:W-:Y:S02]  /*35490*/  LOP3.LUT R5, R16, 0xffff, RZ, 0xc0, !PT ;  /* 0x0000ffff10057812 */ /* 0x000fe400078ec0ff */
[----:B------:R-:W-:-:S02]  /*354a0*/  PRMT R19, R7, 0x3340, R6 ;  /* 0x0000334007137816 */ /* 0x000fc40000000006 */
[----:B------:R-:W-:Y:S02]  /*354b0*/  LOP3.LUT R7, R118, 0xffff, RZ, 0xc0, !PT ;  /* 0x0000ffff76077812 */ /* 0x000fe400078ec0ff */
[----:B------:R-:W-:Y:S02]  /*354c0*/  LOP3.LUT R6, R121, 0xffff, RZ, 0xc0, !PT ;  /* 0x0000ffff79067812 */ /* 0x000fe400078ec0ff */
[----:B------:R-:W-:Y:S01]  /*354d0*/  LOP3.LUT R4, R30, 0xffff, RZ, 0xc0, !PT ;  /* 0x0000ffff1e047812 */ /* 0x000fe200078ec0ff */
[----:B------:R-:W2:Y:S04]  /*354e0*/  LDL.LU R118, [R1+0x5f48] ;  /* 0x005f480001767983 */ /* 0x000ea80000300800 */
[----:B------:R-:W3:Y:S01]  /*354f0*/  LDL.LU R121, [R1+0x5f44] ;  /* 0x005f440001797983 */ /* 0x000ee20000300800 */
[----:B------:R-:W-:-:S02]  /*35500*/  PRMT R11, R7, 0x3340, R6 ;  /* 0x00003340070b7816 */ /* 0x000fc40000000006 */
[----:B------:R-:W-:Y:S02]  /*35510*/  PRMT R30, R5, 0x3340, R4 ;  /* 0x00003340051e7816 */ /* 0x000fe40000000004 */
[----:B------:R-:W-:Y:S02]  /*35520*/  LOP3.LUT R7, R18, 0xffff, RZ, 0xc0, !PT ;  /* 0x0000ffff12077812 */ /* 0x000fe400078ec0ff */
[----:B------:R-:W-:Y:S02]  /*35530*/  LOP3.LUT R6, R120, 0xffff, RZ, 0xc0, !PT ;  /* 0x0000ffff78067812 */ /* 0x000fe400078ec0ff */
[----:B------:R-:W-:Y:S02]  /*35540*/  LOP3.LUT R5, R123, 0xffff, RZ, 0xc0, !PT ;  /* 0x0000ffff7b057812 */ /* 0x000fe400078ec0ff */
[----:B------:R-:W-:Y:S01]  /*35550*/  LOP3.LUT R4, R25, 0xffff, RZ, 0xc0, !PT ;  /* 0x0000ffff19047812 */ /* 0x000fe200078ec0ff */
[----:B------:R-:W4:Y:S04]  /*35560*/  LDL.LU R16, [R1+0x5f40] ;  /* 0x005f400001107983 */ /* 0x000f280000300800 */
[----:B------:R-:W2:Y:S04]  /*35570*/  LDL.LU R18, [R1+0x5f3c] ;  /* 0x005f3c0001127983 */ /* 0x000ea80000300800 */
[----:B------:R-:W3:Y:S01]  /*35580*/  LDL.LU R120, [R1+0x5f38] ;  /* 0x005f380001787983 */ /* 0x000ee20000300800 */
[----:B------:R-:W-:-:S03]  /*35590*/  PRMT R8, R7, 0x3340, R6 ;  /* 0x0000334007087816 */ /* 0x000fc60000000006 */
[----:B------:R-:W4:Y:S01]  /*355a0*/  LDL.LU R123, [R1+0x5f34] ;  /* 0x005f3400017b7983 */ /* 0x000f220000300800 */
[----:B------:R-:W-:-:S03]  /*355b0*/  PRMT R7, R5, 0x3340, R4 ;  /* 0x0000334005077816 */ /* 0x000fc60000000004 */
[----:B------:R-:W2:Y:S01]  /*355c0*/  LDL.LU R25, [R1+0x5f30] ;  /* 0x005f300001197983 */ /* 0x000ea20000300800 */
[----:B------:R-:W-:-:S03]  /*355d0*/  PRMT R4, R24, 0x5410, R38 ;  /* 0x0000541018047816 */ /* 0x000fc60000000026 */
[----:B------:R-:W4:Y:S01]  /*355e0*/  LDL.LU R38, [R1+0x5f2c] ;  /* 0x005f2c0001267983 */ /* 0x000f220000300800 */
[----:B------:R-:W-:Y:S02]  /*355f0*/  PRMT R5, R19, 0x5410, R26 ;  /* 0x0000541013057816 */ /* 0x000fe4000000001a */
[----:B------:R-:W-:Y:S02]  /*35600*/  PRMT R6, R11, 0x5410, R30 ;  /* 0x000054100b067816 */ /* 0x000fe4000000001e */
[----:B------:R-:W-:Y:S01]  /*35610*/  PRMT R7, R8, 0x5410, R7 ;  /* 0x0000541008077816 */ /* 0x000fe20000000007 */
[----:B------:R-:W4:Y:S04]  /*35620*/  LDL.LU R24, [R1+0x5f28] ;  /* 0x005f280001187983 */ /* 0x000f280000300800 */
[----:B------:R-:W4:Y:S04]  /*35630*/  LDL.LU R26, [R1+0x5f24] ;  /* 0x005f2400011a7983 */ /* 0x000f280000300800 */
[----:B------:R-:W4:Y:S04]  /*35640*/  LDL.LU R19, [R1+0x5f20] ;  /* 0x005f200001137983 */ /* 0x000f280000300800 */
[----:B------:R-:W4:Y:S04]  /*35650*/  LDL.LU R30, [R1+0x5f1c] ;  /* 0x005f1c00011e7983 */ /* 0x000f280000300800 */
[----:B------:R3:W-:Y:S02]  /*35660*/  STS.128 [R152+UR4+0x4000], R4 ;  /* 0x0040000498007988 */ /* 0x0007e40008000c04 */
[----:B---3--:R-:W-:-:S02]  /*35670*/  LOP3.LUT R4, R120, 0xffff, RZ, 0xc0, !PT ;  /* 0x0000ffff78047812 */ /* 0x008fc400078ec0ff */
[----:B--2---:R-:W-:Y:S02]  /*35680*/  LOP3.LUT R7, R25, 0xffff, RZ, 0xc0, !PT ;  /* 0x0000ffff19077812 */ /* 0x004fe400078ec0ff */
[----:B----4-:R-:W-:Y:S01]  /*35690*/  LOP3.LUT R5, R123, 0xffff, RZ, 0xc0, !PT ;  /* 0x0000ffff7b057812 */ /* 0x010fe200078ec0ff */
[----:B------:R-:W2:Y:S01]  /*356a0*/  LDL.LU R25, [R1+0x5f18] ;  /* 0x005f180001197983 */ /* 0x000ea20000300800 */
[----:B------:R-:W-:-:S03]  /*356b0*/  LOP3.LUT R6, R38, 0xffff, RZ, 0xc0, !PT ;  /* 0x0000ffff26067812 */ /* 0x000fc600078ec0ff */
[----:B------:R-:W3:Y:S01]  /*356c0*/  LDL.LU R38, [R1+0x5f14] ;  /* 0x005f140001267983 */ /* 0x000ee20000300800 */
[----:B------:R-:W-:Y:S02]  /*356d0*/  PRMT R120, R7, 0x3340, R6 ;  /* 0x0000334007787816 */ /* 0x000fe40000000006 */
[----:B------:R-:W-:Y:S02]  /*356e0*/  LOP3.LUT R7, R18, 0xffff, RZ, 0xc0, !PT ;  /* 0x0000ffff12077812 */ /* 0x000fe400078ec0ff */
[----:B------:R-:W-:Y:S02]  /*356f0*/  LOP3.LUT R6, R16, 0xffff, RZ, 0xc0, !PT ;  /* 0x0000ffff10067812 */ /* 0x000fe400078ec0ff */
[----:B------:R-:W-:Y:S02]  /*35700*/  PRMT R123, R5, 0x3340, R4 ;  /* 0x00003340057b7816 */ /* 0x000fe40000000004 */
[----:B------:R-:W-:Y:S02]  /*35710*/  LOP3.LUT R4, R118, 0xffff, RZ, 0xc0, !PT ;  /* 0x0000ffff76047812 */ /* 0x000fe400078ec0ff */
[----:B------:R-:W-:-:S02]  /*35720*/  LOP3.LUT R5, R121, 0xffff, RZ, 0xc0, !PT ;  /* 0x0000ffff79057812 */ /* 0x000fc400078ec0ff */
[----:B------:R-:W-:Y:S02]  /*35730*/  PRMT R118, R7, 0x3340, R6 ;  /* 0x0000334007767816 */ /* 0x000fe40000000006 */
[----:B------:R-:W-:Y:S02]  /*35740*/  LOP3.LUT R7, R15, 0xffff, RZ, 0xc0, !PT ;  /* 0x0000ffff0f077812 */ /* 0x000fe400078ec0ff */
[----:B------:R-:W-:Y:S01]  /*35750*/  LOP3.LUT R6, R14, 0xffff, RZ, 0xc0, !PT ;  /* 0x0000ffff0e067812 */ /* 0x000fe200078ec0ff */
[----:B------:R-:W4:Y:S04]  /*35760*/  LDL.LU R18, [R1+0x5f10] ;  /* 0x005f100001127983 */ /* 0x000f280000300800 */
[----:B------:R-:W4:Y:S01]  /*35770*/  LDL.LU R16, [R1+0x5f0c] ;  /* 0x005f0c0001107983 */ /* 0x000f220000300800 */
[----:B------:R-:W-:-:S03]  /*35780*/  PRMT R121, R5, 0x3340, R4 ;  /* 0x0000334005797816 */ /* 0x000fc60000000004 */
[----:B------:R-:W4:Y:S04]  /*35790*/  LDL.LU R15, [R1+0x5f08] ;  /* 0x005f0800010f7983 */ /* 0x000f280000300800 */
[----:B------:R-:W4:Y:S01]  /*357a0*/  LDL.LU R14, [R1+0x5f04] ;  /* 0x005f0400010e7983 */ /* 0x000f220000300800 */
[----:B------:R-:W-:Y:S02]  /*357b0*/  LOP3.LUT R5, R33, 0xffff, RZ, 0xc0, !PT ;  /* 0x0000ffff21057812 */ /* 0x000fe400078ec0ff */
[----:B------:R-:W-:Y:S01]  /*357c0*/  PRMT R11, R7, 0x3340, R6 ;  /* 0x00003340070b7816 */ /* 0x000fe20000000006 */
[----:B------:R-:W2:Y:S01]  /*357d0*/  LDL.LU R33, [R1+0x5f00] ;  /* 0x005f000001217983 */ /* 0x000ea20000300800 */
[----:B------:R-:W-:-:S03]  /*357e0*/  LOP3.LUT R7, R21, 0xffff, RZ, 0xc0, !PT ;  /* 0x0000ffff15077812 */ /* 0x000fc600078ec0ff */
[----:B------:R-:W3:Y:S01]  /*357f0*/  LDL.LU R21, [R1+0x5efc] ;  /* 0x005efc0001157983 */ /* 0x000ee20000300800 */
[----:B------:R-:W-:Y:S02]  /*35800*/  LOP3.LUT R4, R119, 0xffff, RZ, 0xc0, !PT ;  /* 0x0000ffff77047812 */ /* 0x000fe400078ec0ff */
[----:B------:R-:W-:Y:S02]  /*35810*/  LOP3.LUT R6, R20, 0xffff, RZ, 0xc0, !PT ;  /* 0x0000ffff14067812 */ /* 0x000fe400078ec0ff */
[----:B------:R-:W4:Y:S01]  /*35820*/  LDL.LU R20, [R1+0x5ef8] ;  /* 0x005ef80001147983 */ /* 0x000f220000300800 */
[----:B------:R-:W-:Y:S02]  /*35830*/  PRMT R119, R5, 0x3340, R4 ;  /* 0x0000334005777816 */ /* 0x000fe40000000004 */
[----:B------:R-:W-:Y:S02]  /*35840*/  LOP3.LUT R5, R124, 0xffff, RZ, 0xc0, !PT ;  /* 0x0000ffff7c057812 */ /* 0x000fe400078ec0ff */
[----:B------:R-:W-:-:S02]  /*35850*/  LOP3.LUT R4, R122, 0xffff, RZ, 0xc0, !PT ;  /* 0x0000ffff7a047812 */ /* 0x000fc400078ec0ff */
[----:B------:R-:W-:Y:S01]  /*35860*/  PRMT R8, R7, 0x3340, R6 ;  /* 0x0000334007087816 */ /* 0x000fe20000000006 */
[----:B------:R-:W4:Y:S01]  /*35870*/  LDL.LU R124, [R1+0x5ef4] ;  /* 0x005ef400017c7983 */ /* 0x000f220000300800 */
[----:B------:R-:W-:Y:S02]  /*35880*/  PRMT R7, R5, 0x3340, R4 ;  /* 0x0000334005077816 */ /* 0x000fe40000000004 */
[----:B------:R-:W-:Y:S02]  /*35890*/  PRMT R4, R120, 0x5410, R123 ;  /* 0x0000541078047816 */ /* 0x000fe4000000007b */
[----:B------:R-:W-:Y:S02]  /*358a0*/  PRMT R5, R118, 0x5410, R121 ;  /* 0x0000541076057816 */ /* 0x000fe40000000079 */
[----:B------:R-:W-:Y:S02]  /*358b0*/  PRMT R6, R11, 0x5410, R119 ;  /* 0x000054100b067816 */ /* 0x000fe40000000077 */
[----:B------:R-:W-:Y:S01]  /*358c0*/  PRMT R7, R8, 0x5410, R7 ;  /* 0x0000541008077816 */ /* 0x000fe20000000007 */
[----:B------:R-:W4:Y:S04]  /*358d0*/  LDL.LU R122, [R1+0x5ef0] ;  /* 0x005ef000017a7983 */ /* 0x000f280000300800 */
[----:B------:R-:W4:Y:S04]  /*358e0*/  LDL.LU R123, [R1+0x5eec] ;  /* 0x005eec00017b7983 */ /* 0x000f280000300800 */
[----:B------:R-:W4:Y:S04]  /*358f0*/  LDL.LU R120, [R1+0x5ee8] ;  /* 0x005ee80001787983 */ /* 0x000f280000300800 */
[----:B------:R-:W4:Y:S04]  /*35900*/  LDL.LU R121, [R1+0x5ee4] ;  /* 0x005ee40001797983 */ /* 0x000f280000300800 */
[----:B------:R0:W-:Y:S04]  /*35910*/  STS.128 [R152+UR4+0x6000], R4 ;  /* 0x0060000498007988 */ /* 0x0001e80008000c04 */
[----:B------:R-:W4:Y:S04]  /*35920*/  LDL.LU R118, [R1+0x5ee0] ;  /* 0x005ee00001767983 */ /* 0x000f280000300800 */
[----:B------:R-:W4:Y:S01]  /*35930*/  LDL.LU R119, [R1+0x5edc] ;  /* 0x005edc0001777983 */ /* 0x000f220000300800 */
[----:B0-----:R-:W0:Y:S02]  /*35940*/  S2R R152, SR_TID.X ;  /* 0x0000000000987919 */ /* 0x001e240000002100 */
[----:B0-----:R-:W-:-:S05]  /*35950*/  LOP3.LUT R152, R152, 0x7f, RZ, 0xc0, !PT ;  /* 0x0000007f98987812 */ /* 0x001fca00078ec0ff */
[----:B------:R0:W-:Y:S04]  /*35960*/  STS.U8 [R152+UR4+0x8000], R116 ;  /* 0x0080007498007988 */ /* 0x0001e80008000004 */
[----:B------:R1:W-:Y:S04]  /*35970*/  STS.U8 [R152+UR4+0x8200], R117 ;  /* 0x0082007598007988 */ /* 0x0003e80008000004 */
[----:B------:R1:W-:Y:S04]  /*35980*/  STS.U8 [R152+UR4+0x8400], R114 ;  /* 0x0084007298007988 */ /* 0x0003e80008000004 */
[----:B------:R1:W-:Y:S04]  /*35990*/  STS.U8 [R152+UR4+0x8600], R115 ;  /* 0x0086007398007988 */ /* 0x0003e80008000004 */
[----:B------:R1:W-:Y:S04]  /*359a0*/  STS.U8 [R152+UR4+0x8800], R112 ;  /* 0x0088007098007988 */ /* 0x0003e80008000004 */
[----:B------:R1:W-:Y:S04]  /*359b0*/  STS.U8 [R152+UR4+0x8a00], R113 ;  /* 0x008a007198007988 */ /* 0x0003e80008000004 */
[----:B0-----:R-:W4:Y:S04]  /*359c0*/  LDL.LU R116, [R1+0x5ed8] ;  /* 0x005ed80001747983 */ /* 0x001f280000300800 */
[----:B-1----:R-:W4:Y:S04]  /*359d0*/  LDL.LU R117, [R1+0x5ed4] ;  /* 0x005ed40001757983 */ /* 0x002f280000300800 */
[----:B------:R-:W4:Y:S04]  /*359e0*/  LDL.LU R114, [R1+0x5ed0] ;  /* 0x005ed00001727983 */ /* 0x000f280000300800 */
[----:B------:R-:W4:Y:S04]  /*359f0*/  LDL.LU R115, [R1+0x5ecc] ;  /* 0x005ecc0001737983 */ /* 0x000f280000300800 */
[----:B------:R-:W4:Y:S04]  /*35a00*/  LDL.LU R112, [R1+0x5ec8] ;  /* 0x005ec80001707983 */ /* 0x000f280000300800 */
[----:B------:R-:W4:Y:S04]  /*35a10*/  LDL.LU R113, [R1+0x5ec4] ;  /* 0x005ec40001717983 */ /* 0x000f280000300800 */
        /* <DEDUP_REMOVED lines=44> */
[----:B--2---:R-:W2:Y:S04]  /*35ce0*/  LDL.LU R90, [R1+0x5e70] ;  /* 0x005e7000015a7983 */ /* 0x004ea80000300800 */
[----:B---3--:R-:W2:Y:S04]  /*35cf0*/  LDL.LU R91, [R1+0x5e6c] ;  /* 0x005e6c00015b7983 */ /* 0x008ea80000300800 */
[----:B------:R-:W3:Y:S04]  /*35d00*/  LDL.LU R88, [R1+0x5e68] ;  /* 0x005e680001587983 */ /* 0x000ee80000300800 */
[----:B------:R-:W3:Y:S04]  /*35d10*/  LDL.LU R89, [R1+0x5e64] ;  /* 0x005e640001597983 */ /* 0x000ee80000300800 */
[----:B------:R0:W-:Y:S04]  /*35d20*/  STS.U8 [R152+UR4+0xbc00], R86 ;  /* 0x00bc005698007988 */ /* 0x0001e80008000004 */
[----:B------:R1:W-:Y:S04]  /*35d30*/  STS.U8 [R152+UR4+0xbe00], R87 ;  /* 0x00be005798007988 */ /* 0x0003e80008000004 */
[----:B------:R1:W-:Y:S04]  /*35d40*/  STS.U8 [R152+UR4+0xc000], R84 ;  /* 0x00c0005498007988 */ /* 0x0003e80008000004 */
[----:B------:R1:W-:Y:S04]  /*35d50*/  STS.U8 [R152+UR4+0xc200], R85 ;  /* 0x00c2005598007988 */ /* 0x0003e80008000004 */
[----:B------:R1:W-:Y:S04]  /*35d60*/  STS.U8 [R152+UR4+0xc400], R82 ;  /* 0x00c4005298007988 */ /* 0x0003e80008000004 */
[----:B------:R1:W-:Y:S04]  /*35d70*/  STS.U8 [R152+UR4+0xc600], R83 ;  /* 0x00c6005398007988 */ /* 0x0003e80008000004 */
[----:B0-----:R-:W3:Y:S04]  /*35d80*/  LDL.LU R86, [R1+0x5e60] ;  /* 0x005e600001567983 */ /* 0x001ee80000300800 */
[----:B-1----:R-:W3:Y:S04]  /*35d90*/  LDL.LU R87, [R1+0x5e5c] ;  /* 0x005e5c0001577983 */ /* 0x002ee80000300800 */
[----:B------:R-:W3:Y:S04]  /*35da0*/  LDL.LU R84, [R1+0x5e58] ;  /* 0x005e580001547983 */ /* 0x000ee80000300800 */
[----:B------:R-:W3:Y:S04]  /*35db0*/  LDL.LU R85, [R1+0x5e54] ;  /* 0x005e540001557983 */ /* 0x000ee80000300800 */
        /* <DEDUP_REMOVED lines=54> */
[----:B0-----:R-:W3:Y:S04]  /*36120*/  LDL.LU R56, [R1+0x5de8] ;  /* 0x005de80001387983 */ /* 0x001ee80000300800 */
[----:B-1----:R-:W3:Y:S04]  /*36130*/  LDL.LU R57, [R1+0x5de4] ;  /* 0x005de40001397983 */ /* 0x002ee80000300800 */
[----:B------:R-:W3:Y:S04]  /*36140*/  LDL.LU R54, [R1+0x5de0] ;  /* 0x005de00001367983 */ /* 0x000ee80000300800 */
[----:B------:R-:W3:Y:S01]  /*36150*/  LDL.LU R55, [R1+0x5ddc] ;  /* 0x005ddc0001377983 */ /* 0x000ee20000300800 */
[----:B------:R-:W-:-:S02]  /*36160*/  IMAD.MOV.U32 R4, RZ, RZ, R10 ;  /* 0x000000ffff047224 */ /* 0x000fc400078e000a */
[----:B------:R-:W-:Y:S01]  /*36170*/  IMAD.MOV.U32 R5, RZ, RZ, R12 ;  /* 0x000000ffff057224 */ /* 0x000fe200078e000c */
        /* <DEDUP_REMOVED lines=8> */
[----:B----4-:R-:W4:Y:S04]  /*36200*/  LDL.LU R50, [R1+0x5dd0] ;  /* 0x005dd00001327983 */ /* 0x010f280000300800 */
[----:B--2---:R-:W4:Y:S04]  /*36210*/  LDL.LU R51, [R1+0x5dcc] ;  /* 0x005dcc0001337983 */ /* 0x004f280000300800 */
[----:B------:R-:W2:Y:S04]  /*36220*/  LDL.LU R48, [R1+0x5dc8] ;  /* 0x005dc80001307983 */ /* 0x000ea80000300800 */
[----:B------:R-:W2:Y:S04]  /*36230*/  LDL.LU R49, [R1+0x5dc4] ;  /* 0x005dc40001317983 */ /* 0x000ea80000300800 */
[----:B------:R0:W-:Y:S04]  /*36240*/  STS.U8 [R21+UR4+0x8c80], R46 ;  /* 0x008c802e15007988 */ /* 0x0001e80008000004 */
[----:B------:R1:W-:Y:S04]  /*36250*/  STS.U8 [R21+UR4+0x8e80], R47 ;  /* 0x008e802f15007988 */ /* 0x0003e80008000004 */
[----:B------:R1:W-:Y:S04]  /*36260*/  STS.U8 [R21+UR4+0x9080], R44 ;  /* 0x0090802c15007988 */ /* 0x0003e80008000004 */
[----:B------:R1:W-:Y:S04]  /*36270*/  STS.U8 [R21+UR4+0x9c80], R129 ;  /* 0x009c808115007988 */ /* 0x0003e80008000004 */
[----:B------:R1:W-:Y:S04]  /*36280*/  STS.U8 [R21+UR4+0x9a80], R132 ;  /* 0x009a808415007988 */ /* 0x0003e80008000004 */
[----:B------:R1:W-:Y:S04]  /*36290*/  STS.U8 [R21+UR4+0x9880], R137 ;  /* 0x0098808915007988 */ /* 0x0003e80008000004 */
[----:B0-----:R-:W2:Y:S04]  /*362a0*/  LDL.LU R46, [R1+0x5dc0] ;  /* 0x005dc000012e7983 */ /* 0x001ea80000300800 */
[----:B-1----:R-:W2:Y:S04]  /*362b0*/  LDL.LU R47, [R1+0x5dbc] ;  /* 0x005dbc00012f7983 */ /* 0x002ea80000300800 */
[----:B------:R-:W2:Y:S04]  /*362c0*/  LDL.LU R44, [R1+0x5db8] ;  /* 0x005db800012c7983 */ /* 0x000ea80000300800 */
[----:B------:R-:W3:Y:S04]  /*362d0*/  LDL.LU R129, [R1+0x2de4] ;  /* 0x002de40001817983 */ /* 0x000ee80000300800 */
[----:B------:R-:W4:Y:S04]  /*362e0*/  LDL.LU R132, [R1+0x2e00] ;  /* 0x002e000001847983 */ /* 0x000f280000300800 */
[----:B------:R0:W-:Y:S04]  /*362f0*/  STS.U8 [R21+UR4+0x9680], R140 ;  /* 0x0096808c15007988 */ /* 0x0001e80008000004 */
[----:B------:R-:W2:Y:S04]  /*36300*/  LDL.LU R137, [R1+0x2dc4] ;  /* 0x002dc40001897983 */ /* 0x000ea80000300800 */
[----:B------:R1:W-:Y:S04]  /*36310*/  STS.U8 [R21+UR4+0x9480], R145 ;  /* 0x0094809115007988 */ /* 0x0003e80008000004 */
[----:B------:R1:W-:Y:S04]  /*36320*/  STS.U8 [R21+UR4+0x9280], R148 ;  /* 0x0092809415007988 */ /* 0x0003e80008000004 */
[----:B------:R1:W-:Y:S04]  /*36330*/  STS.U8 [R21+UR4+0x9e80], R9 ;  /* 0x009e800915007988 */ /* 0x0003e80008000004 */
[----:B0-----:R-:W2:Y:S04]  /*36340*/  LDL.LU R140, [R1+0x2de0] ;  /* 0x002de000018c7983 */ /* 0x001ea80000300800 */
[----:B-1----:R-:W2:Y:S04]  /*36350*/  LDL.LU R145, [R1+0x2da4] ;  /* 0x002da40001917983 */ /* 0x002ea80000300800 */
[----:B------:R-:W2:Y:S04]  /*36360*/  LDL.LU R148, [R1+0x2dc0] ;  /* 0x002dc00001947983 */ /* 0x000ea80000300800 */
[----:B------:R-:W2:Y:S04]  /*36370*/  LDL.LU R11, [R1+0x292c] ;  /* 0x00292c00010b7983 */ /* 0x000ea80000300800 */
[----:B------:R-:W2:Y:S04]  /*36380*/  LDL.LU R8, [R1+0x2924] ;  /* 0x0029240001087983 */ /* 0x000ea80000300800 */
[----:B------:R-:W2:Y:S04]  /*36390*/  LDL.LU R10, [R1+0x2948] ;  /* 0x00294800010a7983 */ /* 0x000ea80000300800 */
[----:B------:R-:W2:Y:S04]  /*363a0*/  LDL.LU R12, [R1+0x2940] ;  /* 0x00294000010c7983 */ /* 0x000ea80000300800 */
        /* <DEDUP_REMOVED lines=9> */
[----:B-1----:R-:W2:Y:S01]  /*36440*/  LDL.LU R251, [R1+0x2868] ;  /* 0x0028680001fb7983 */ /* 0x002ea20000300800 */
[----:B------:R-:W-:-:S02]  /*36450*/  IMAD.MOV.U32 R250, RZ, RZ, R45 ;  /* 0x000000fffffa7224 */ /* 0x000fc400078e002d */
[----:B------:R-:W-:Y:S01]  /*36460*/  IMAD.MOV.U32 R249, RZ, RZ, R42 ;  /* 0x000000fffff97224 */ /* 0x000fe200078e002a */
        /* <DEDUP_REMOVED lines=10> */
[----:B------:R1:W-:Y:S04]  /*36510*/  STS.U8 [R21+UR4+0xb880], R240 ;  /* 0x00b880f015007988 */ /* 0x0003e80008000004 */
[----:B0-----:R-:W2:Y:S01]  /*36520*/  LDL.LU R246, [R1+0x2864] ;  /* 0x0028640001f67983 */ /* 0x001ea20000300800 */
[----:B-1----:R-:W-:-:S03]  /*36530*/  IMAD.MOV.U32 R245, RZ, RZ, R43 ;  /* 0x000000fffff57224 */ /* 0x002fc600078e002b */
[----:B------:R-:W2:Y:S04]  /*36540*/  LDL.LU R43, [R1+0x5dac] ;  /* 0x005dac00012b7983 */ /* 0x000ea80000300800 */
[----:B------:R-:W2:Y:S01]  /*36550*/  LDL.LU R244, [R1+0x286c] ;  /* 0x00286c0001f47983 */ /* 0x000ea20000300800 */
[----:B------:R-:W-:Y:S02]  /*36560*/  IMAD.MOV.U32 R243, RZ, RZ, R40 ;  /* 0x000000fffff37224 */ /* 0x000fe400078e0028 */
[----:B------:R-:W-:Y:S01]  /*36570*/  IMAD.MOV.U32 R242, RZ, RZ, R41 ;  /* 0x000000fffff27224 */ /* 0x000fe200078e0029 */
[----:B------:R-:W2:Y:S04]  /*36580*/  LDL.LU R40, [R1+0x5da8] ;  /* 0x005da80001287983 */ /* 0x000ea80000300800 */
[----:B------:R-:W2:Y:S04]  /*36590*/  LDL.LU R41, [R1+0x5da4] ;  /* 0x005da40001297983 */ /* 0x000ea80000300800 */
[----:B------:R-:W2:Y:S01]  /*365a0*/  LDL.LU R241, [R1+0x28a0] ;  /* 0x0028a00001f17983 */ /* 0x000ea20000300800 */
[----:B------:R-:W-:-:S03]  /*365b0*/  IMAD.MOV.U32 R240, RZ, RZ, R38 ;  /* 0x000000fffff07224 */ /* 0x000fc600078e0026 */
[----:B------:R0:W-:Y:S04]  /*365c0*/  STS.U8 [R21+UR4+0xba80], R239 ;  /* 0x00ba80ef15007988 */ /* 0x0001e80008000004 */
[----:B------:R-:W2:Y:S04]  /*365d0*/  LDL.LU R38, [R1+0x5da0] ;  /* 0x005da00001267983 */ /* 0x000ea80000300800 */
[----:B------:R1:W-:Y:S04]  /*365e0*/  STS.U8 [R21+UR4+0xbc80], R238 ;  /* 0x00bc80ee15007988 */ /* 0x0003e80008000004 */
[----:B------:R1:W-:Y:S04]  /*365f0*/  STS.U8 [R21+UR4+0xbe80], R237 ;  /* 0x00be80ed15007988 */ /* 0x0003e80008000004 */
[----:B------:R1:W-:Y:S04]  /*36600*/  STS.U8 [R21+UR4+0xc080], R236 ;  /* 0x00c080ec15007988 */ /* 0x0003e80008000004 */
[----:B------:R1:W-:Y:S04]  /*36610*/  STS.U8 [R21+UR4+0xc280], R235 ;  /* 0x00c280eb15007988 */ /* 0x0003e80008000004 */
[----:B------:R1:W-:Y:S04]  /*36620*/  STS.U8 [R21+UR4+0xc480], R234 ;  /* 0x00c480ea15007988 */ /* 0x0003e80008000004 */
[----:B0-----:R-:W2:Y:S04]  /*36630*/  LDL.LU R239, [R1+0x28a8] ;  /* 0x0028a80001ef7983 */ /* 0x001ea80000300800 */
[----:B-1----:R-:W2:Y:S01]  /*36640*/  LDL.LU R238, [R1+0x2884] ;  /* 0x0028840001ee7983 */ /* 0x002ea20000300800 */
[----:B------:R-:W-:-:S03]  /*36650*/  IMAD.MOV.U32 R237, RZ, RZ, R39 ;  /* 0x000000ffffed7224 */ /* 0x000fc600078e0027 */
[----:B------:R-:W2:Y:S04]  /*36660*/  LDL.LU R39, [R1+0x5d9c] ;  /* 0x005d9c0001277983 */ /* 0x000ea80000300800 */
[----:B------:R-:W2:Y:S01]  /*36670*/  LDL.LU R236, [R1+0x288c] ;  /* 0x00288c0001ec7983 */ /* 0x000ea20000300800 */
[----:B------:R-:W-:Y:S02]  /*36680*/  IMAD.MOV.U32 R235, RZ, RZ, R36 ;  /* 0x000000ffffeb7224 */ /* 0x000fe400078e0024 */
[----:B------:R-:W-:Y:S01]  /*36690*/  IMAD.MOV.U32 R234, RZ, RZ, R37 ;  /* 0x000000ffffea7224 */ /* 0x000fe200078e0025 */
        /* <DEDUP_REMOVED lines=13> */
[----:B------:R-:W2:Y:S04]  /*36770*/  LDL.LU R231, [R1+0x28c8] ;  /* 0x0028c80001e77983 */ /* 0x000ea80000300800 */
[----:B------:R-:W2:Y:S01]  /*36780*/  LDL.LU R230, [R1+0x28a4] ;  /* 0x0028a40001e67983 */ /* 0x000ea20000300800 */
[----:B------:R-:W-:Y:S02]  /*36790*/  IMAD.MOV.U32 R229, RZ, RZ, R35 ;  /* 0x000000ffffe57224 */ /* 0x000fe400078e0023 */
[----:B------:R-:W-:Y:S01]  /*367a0*/  IMAD.MOV.U32 R226, RZ, RZ, R33 ;  /* 0x000000ffffe27224 */ /* 0x000fe200078e0021 */
[----:B------:R-:W2:Y:S04]  /*367b0*/  LDL.LU R35, [R1+0x5d8c] ;  /* 0x005d8c0001237983 */ /* 0x000ea80000300800 */
[----:B------:R0:W-:Y:S01]  /*367c0*/  STS.U8 [R21+UR4+0xd080], R228 ;  /* 0x00d080e415007988 */ /* 0x0001e20008000004 */
[----:B------:R-:W-:-:S02]  /*367d0*/  IMAD.MOV.U32 R227, RZ, RZ, R32 ;  /* 0x000000ffffe37224 */ /* 0x000fc400078e0020 */
[----:B------:R-:W-:Y:S01]  /*367e0*/  IMAD.MOV.U32 R224, RZ, RZ, R30 ;  /* 0x000000ffffe07224 */ /* 0x000fe200078e001e */
[----:B------:R1:W-:Y:S04]  /*367f0*/  STS.U8 [R21+UR4+0xdc80], R222 ;  /* 0x00dc80de15007988 */ /* 0x0003e80008000004 */
[----:B------:R1:W-:Y:S04]  /*36800*/  STS.U8 [R21+UR4+0xd680], R225 ;  /* 0x00d680e115007988 */ /* 0x0003e80008000004 */
[----:B------:R1:W-:Y:S04]  /*36810*/  STS.U8 [R21+UR4+0xde80], R221 ;  /* 0x00de80dd15007988 */ /* 0x0003e80008000004 */
[----:B------:R3:W-:Y:S04]  /*36820*/  STS.U8 [R21+UR4+0xda80], R223 ;  /* 0x00da80df15007988 */ /* 0x0007e80008000004 */
[----:B0-----:R-:W2:Y:S04]  /*36830*/  LDL.LU R228, [R1+0x28ac] ;  /* 0x0028ac0001e47983 */ /* 0x001ea80000300800 */
[----:B------:R-:W2:Y:S04]  /*36840*/  LDL.LU R32, [R1+0x5d88] ;  /* 0x005d880001207983 */ /* 0x000ea80000300800 */
[----:B------:R-:W2:Y:S01]  /*36850*/  LDL.LU R33, [R1+0x5d84] ;  /* 0x005d840001217983 */ /* 0x000ea20000300800 */
[----:B-1----:R-:W-:-:S03]  /*36860*/  IMAD.MOV.U32 R222, RZ, RZ, R226 ;  /* 0x000000ffffde7224 */ /* 0x002fc600078e00e2 */
[----:B------:R-:W2:Y:S01]  /*36870*/  LDL.LU R225, [R1+0x28e0] ;  /* 0x0028e00001e17983 */ /* 0x000ea20000300800 */
[----:B------:R-:W-:Y:S02]  /*36880*/  IMAD.MOV.U32 R221, RZ, RZ, R224 ;  /* 0x000000ffffdd7224 */ /* 0x000fe400078e00e0 */
[----:B------:R-:W-:Y:S01]  /*36890*/  IMAD.MOV.U32 R226, RZ, RZ, R227 ;  /* 0x000000ffffe27224 */ /* 0x000fe200078e00e3 */
[----:B------:R-:W2:Y:S01]  /*368a0*/  LDL.LU R30, [R1+0x5d80] ;  /* 0x005d8000011e7983 */ /* 0x000ea20000300800 */
[----:B------:R-:W-:Y:S02]  /*368b0*/  IMAD.MOV.U32 R227, RZ, RZ, R242 ;  /* 0x000000ffffe37224 */ /* 0x000fe400078e00f2 */
[----:B------:R-:W-:Y:S01]  /*368c0*/  IMAD.MOV.U32 R224, RZ, RZ, R250 ;  /* 0x000000ffffe07224 */ /* 0x000fe200078e00fa */
[----:B---3--:R-:W3:Y:S01]  /*368d0*/  LDL.LU R223, [R1+0x28e8] ;  /* 0x0028e80001df7983 */ /* 0x008ee20000300800 */
[----:B------:R-:W-:Y:S02]  /*368e0*/  IMAD.MOV.U32 R242, RZ, RZ, R4 ;  /* 0x000000fffff27224 */ /* 0x000fe400078e0004 */
[----:B------:R-:W-:Y:S01]  /*368f0*/  IMAD.MOV.U32 R250, RZ, RZ, R5 ;  /* 0x000000fffffa7224 */ /* 0x000fe200078e0005 */
[----:B------:R-:W4:Y:S04]  /*36900*/  LDL R4, [R1+0x3030] ;  /* 0x0030300001047983 */ /* 0x000f280000100800 */
[----:B------:R-:W4:Y:S04]  /*36910*/  LDL R5, [R1+0x2070] ;  /* 0x0020700001057983 */ /* 0x000f280000100800 */
[----:B------:R0:W-:Y:S04]  /*36920*/  STS.U8 [R21+UR4+0xe080], R220 ;  /* 0x00e080dc15007988 */ /* 0x0001e80008000004 */
[----:B------:R-:W-:Y:S04]  /*36930*/  STS.U8 [R21+UR4+0xe280], R219 ;  /* 0x00e280db15007988 */ /* 0x000fe80008000004 */
[----:B------:R-:W-:Y:S04]  /*36940*/  STS.U8 [R21+UR4+0xe480], R218 ;  /* 0x00e480da15007988 */ /* 0x000fe80008000004 */
[----:B------:R-:W-:Y:S04]  /*36950*/  STS.U8 [R21+UR4+0xe680], R217 ;  /* 0x00e680d915007988 */ /* 0x000fe80008000004 */
[----:B------:R-:W-:Y:S04]  /*36960*/  STS.U8 [R21+UR4+0xe880], R216 ;  /* 0x00e880d815007988 */ /* 0x000fe80008000004 */
[----:B------:R-:W-:Y:S01]  /*36970*/  STS.U8 [R21+UR4+0xea80], R215 ;  /* 0x00ea80d715007988 */ /* 0x000fe20008000004 */
[----:B0-----:R-:W-:-:S03]  /*36980*/  PRMT R220, RZ, 0x7610, R220 ;  /* 0x00007610ffdc7816 */ /* 0x001fc600000000dc */
[----:B------:R-:W-:Y:S04]  /*36990*/  STS.U8 [R21+UR4+0xec80], R214 ;  /* 0x00ec80d615007988 */ /* 0x000fe80008000004 */
        /* <DEDUP_REMOVED lines=9> */
[----:B------:R0:W-:Y:S04]  /*36a30*/  STL [R1+0x51f4], R21 ;  /* 0x0051f41501007387 */ /* 0x0001e80000100800 */
[----:B0-----:R-:W3:Y:S04]  /*36a40*/  LDL.LU R21, [R1+0x2960] ;  /* 0x0029600001157983 */ /* 0x001ee80000300800 */
[----:B----4-:R0:W4:Y:S04]  /*36a50*/  @!P0 LDG.E.U8 R220, desc[UR10][R4.64] ;  /* 0x0000000a04dc8981 */ /* 0x010128000c1e1100 */
[----:B------:R-:W0:Y:S04]  /*36a60*/  LDL R4, [R1+0x2060] ;  /* 0x0020600001047983 */ /* 0x000e280000100800 */
[----:B------:R-:W0:Y:S01]  /*36a70*/  LDL R5, [R1+0x3020] ;  /* 0x0030200001057983 */ /* 0x000e220000100800 */
[----:B------:R-:W-:-:S02]  /*36a80*/  PRMT R219, RZ, 0x7610, R219 ;  /* 0x00007610ffdb7816 */ /* 0x000fc400000000db */
[----:B0-----:R-:W-:-:S04]  /*36a90*/  @!P0 LOP3.LUT R5, R5, R4, RZ, 0x3c, !PT ;  /* 0x0000000405058212 */ /* 0x001fc800078e3cff */
[----:B------:R-:W-:-:S04]  /*36aa0*/  @!P0 LOP3.LUT R4, R5, R4, RZ, 0x3c, !PT ;  /* 0x0000000405048212 */ /* 0x000fc800078e3cff */
[----:B------:R-:W-:-:S05]  /*36ab0*/  @!P0 LOP3.LUT R5, R5, R4, RZ, 0x3c, !PT ;  /* 0x0000000405058212 */ /* 0x000fca00078e3cff */
[----:B------:R0:W4:Y:S04]  /*36ac0*/  @!P0 LDG.E.U8 R219, desc[UR10][R4.64] ;  /* 0x0000000a04db8981 */ /* 0x000128000c1e1100 */
[----:B------:R-:W0:Y:S04]  /*36ad0*/  LDL R4, [R1+0x3000] ;  /* 0x0030000001047983 */ /* 0x000e280000100800 */
[----:B------:R-:W0:Y:S01]  /*36ae0*/  LDL R5, [R1+0x3004] ;  /* 0x0030040001057983 */ /* 0x000e220000100800 */
[----:B------:R-:W-:Y:S02]  /*36af0*/  PRMT R218, RZ, 0x7610, R218 ;  /* 0x00007610ffda7816 */ /* 0x000fe400000000da */
        /* <DEDUP_REMOVED lines=96> */
[----:B------:R-:W0:Y:S04]  /*37100*/  LDL R5, [R1+0x2e44] ;  /* 0x002e440001057983 */ /* 0x000e280000100800 */
[----:B------:R1:W-:Y:S02]  /*37110*/  STS.U8 [R20+UR4+0x8100], R204 ;  /* 0x008100cc14007988 */ /* 0x0003e40008000004 */
[----:B-1----:R-:W-:-:S02]  /*37120*/  PRMT R204, RZ, 0x7610, R204 ;  /* 0x00007610ffcc7816 */ /* 0x002fc400000000cc */
        /* <DEDUP_REMOVED lines=13> */
[----:B------:R1:W-:Y:S04]  /*37200*/  STS.U8 [R20+UR4+0x8500], R202 ;  /* 0x008500ca14007988 */ /* 0x0003e80008000004 */
[----:B------:R2:W-:Y:S01]  /*37210*/  STS.U8 [R20+UR4+0x8700], R201 ;  /* 0x008700c914007988 */ /* 0x0005e20008000004 */
[----:B-1----:R-:W-:-:S02]  /*37220*/  PRMT R202, RZ, 0x7610, R202 ;  /* 0x00007610ffca7816 */ /* 0x002fc400000000ca */
[----:B--2---:R-:W-:Y:S01]  /*37230*/  PRMT R201, RZ, 0x7610, R201 ;  /* 0x00007610ffc97816 */ /* 0x004fe200000000c9 */
[----:B------:R1:W-:Y:S02]  /*37240*/  STS.U8 [R20+UR4+0x8900], R200 ;  /* 0x008900c814007988 */ /* 0x0003e40008000004 */
[----:B-1----:R-:W-:Y:S01]  /*37250*/  PRMT R200, RZ, 0x7610, R200 ;  /* 0x00007610ffc87816 */ /* 0x002fe200000000c8 */
[----:B0-----:R-:W-:Y:S02]  /*37260*/  @!P0 IMAD.MOV.U32 R4, RZ, RZ, R5 ;  /* 0x000000ffff048224 */ /* 0x001fe400078e0005 */
[----:B------:R-:W-:-:S05]  /*37270*/  @!P0 IMAD.MOV.U32 R5, RZ, RZ, R132 ;  /* 0x000000ffff058224 */ /* 0x000fca00078e0084 */
[----:B------:R0:W2:Y:S02]  /*37280*/  @!P0 LDG.E.U8 R202, desc[UR10][R4.64] ;  /* 0x0000000a04ca8981 */ /* 0x0000a4000c1e1100 */
[----:B0-----:R-:W-:Y:S02]  /*37290*/  @!P0 IMAD.MOV.U32 R4, RZ, RZ, R129 ;  /* 0x000000ffff048224 */ /* 0x001fe400078e0081 */
[----:B------:R-:W-:-:S05]  /*372a0*/  @!P0 IMAD.MOV.U32 R5, RZ, RZ, R140 ;  /* 0x000000ffff058224 */ /* 0x000fca00078e008c */
[----:B------:R0:W2:Y:S02]  /*372b0*/  @!P0 LDG.E.U8 R201, desc[UR10][R4.64] ;  /* 0x0000000a04c98981 */ /* 0x0000a4000c1e1100 */
[----:B0-----:R-:W-:Y:S02]  /*372c0*/  @!P0 IMAD.MOV.U32 R4, RZ, RZ, R137 ;  /* 0x000000ffff048224 */ /* 0x001fe400078e0089 */
[----:B------:R-:W-:-:S05]  /*372d0*/  @!P0 IMAD.MOV.U32 R5, RZ, RZ, R148 ;  /* 0x000000ffff058224 */ /* 0x000fca00078e0094 */
[----:B------:R0:W2:Y:S04]  /*372e0*/  @!P0 LDG.E.U8 R200, desc[UR10][R4.64] ;  /* 0x0000000a04c88981 */ /* 0x0000a8000c1e1100 */
[----:B------:R-:W3:Y:S04]  /*372f0*/  LDL R5, [R1+0x2da0] ;  /* 0x002da00001057983 */ /* 0x000ee80000100800 */
[----:B------:R-:W-:Y:S04]  /*37300*/  STL.64 [R1+0x5470], R150 ;  /* 0x0054709601007387 */ /* 0x000fe80000100a00 */
[----:B------:R1:W-:Y:S01]  /*37310*/  STL.64 [R1+0x5468], R148 ;  /* 0x0054689401007387 */ /* 0x0003e20000100a00 */
[----:B0-----:R-:W-:-:S02]  /*37320*/  @!P0 IMAD.MOV.U32 R4, RZ, RZ, R145 ;  /* 0x000000ffff048224 */ /* 0x001fc400078e0091 */
[----:B-1----:R-:W-:Y:S02]  /*37330*/  IMAD.MOV.U32 R149, RZ, RZ, R31 ;  /* 0x000000ffff957224 */ /* 0x002fe400078e001f */
[----:B------:R-:W4:Y:S04]  /*37340*/  LDL.LU R31, [R1+0x5d7c] ;  /* 0x005d7c00011f7983 */ /* 0x000f280000300800 */
[----:B------:R0:W-:Y:S01]  /*37350*/  STL.64 [R1+0x5460], R146 ;  /* 0x0054609201007387 */ /* 0x0001e20000100a00 */
[----:B------:R-:W-:Y:S02]  /*37360*/  IMAD.MOV.U32 R148, RZ, RZ, R29 ;  /* 0x000000ffff947224 */ /* 0x000fe400078e001d */
[----:B------:R-:W-:Y:S02]  /*37370*/  IMAD.MOV.U32 R151, RZ, RZ, R27 ;  /* 0x000000ffff977224 */ /* 0x000fe400078e001b */
[----:B0-----:R-:W-:-:S02]  /*37380*/  IMAD.MOV.U32 R147, RZ, RZ, R28 ;  /* 0x000000ffff937224 */ /* 0x001fc400078e001c */
[----:B------:R-:W2:Y:S04]  /*37390*/  LDL.LU R28, [R1+0x5d78] ;  /* 0x005d7800011c7983 */ /* 0x000ea80000300800 */
[----:B------:R-:W2:Y:S04]  /*373a0*/  LDL.LU R29, [R1+0x5d74] ;  /* 0x005d7400011d7983 */ /* 0x000ea80000300800 */
[----:B------:R0:W-:Y:S01]  /*373b0*/  STL.64 [R1+0x5458], R144 ;  /* 0x0054589001007387 */ /* 0x0001e20000100a00 */
[----:B------:R-:W-:Y:S02]  /*373c0*/  IMAD.MOV.U32 R146, RZ, RZ, R24 ;  /* 0x000000ffff927224 */ /* 0x000fe400078e0018 */
[----:B0-----:R-:W-:-:S02]  /*373d0*/  IMAD.MOV.U32 R145, RZ, RZ, R26 ;  /* 0x000000ffff917224 */ /* 0x001fc400078e001a */
[----:B------:R-:W3:Y:S04]  /*373e0*/  LDL.LU R26, [R1+0x5d70] ;  /* 0x005d7000011a7983 */ /* 0x000ee80000300800 */
[----:B------:R-:W3:Y:S04]  /*373f0*/  LDL.LU R27, [R1+0x5d6c] ;  /* 0x005d6c00011b7983 */ /* 0x000ee80000300800 */
[----:B------:R-:W3:Y:S01]  /*37400*/  LDL.LU R24, [R1+0x5d68] ;  /* 0x005d680001187983 */ /* 0x000ee20000300800 */
[----:B------:R-:W-:-:S03]  /*37410*/  IMAD.MOV.U32 R144, RZ, RZ, R25 ;  /* 0x000000ffff907224 */ /* 0x000fc600078e0019 */
[----:B------:R-:W3:Y:S01]  /*37420*/  LDL.LU R25, [R1+0x5d64] ;  /* 0x005d640001197983 */ /* 0x000ee20000300800 */
[----:B------:R-:W-:-:S03]  /*37430*/  IMAD.MOV.U32 R150, RZ, RZ, R19 ;  /* 0x000000ffff967224 */ /* 0x000fc600078e0013 */
[----:B------:R-:W3:Y:S04]  /*37440*/  LDL.LU R19, [R1+0x5d60] ;  /* 0x005d600001137983 */ /* 0x000ee80000300800 */
[----:B------:R0:W-:Y:S04]  /*37450*/  STL.64 [R1+0x5450], R142 ;  /* 0x0054508e01007387 */ /* 0x0001e80000100a00 */
[----:B0-----:R-:W3:Y:S04]  /*37460*/  LDL R142, [R1+0x2d60] ;  /* 0x002d6000018e7983 */ /* 0x001ee80000100800 */
[----:B------:R-:W3:Y:S04]  /*37470*/  LDL R143, [R1+0x2d64] ;  /* 0x002d6400018f7983 */ /* 0x000ee80000100800 */
[----:B------:R0:W-:Y:S04]  /*37480*/  STL.64 [R1+0x5448], R140 ;  /* 0x0054488c01007387 */ /* 0x0001e80000100a00 */
[----:B0-----:R-:W3:Y:S04]  /*37490*/  LDL R140, [R1+0x2d80] ;  /* 0x002d8000018c7983 */ /* 0x001ee80000100800 */
[----:B------:R-:W3:Y:S04]  /*374a0*/  LDL R141, [R1+0x2d84] ;  /* 0x002d8400018d7983 */ /* 0x000ee80000100800 */
[----:B------:R-:W-:Y:S04]  /*374b0*/  STL.64 [R1+0x5440], R138 ;  /* 0x0054408a01007387 */ /* 0x000fe80000100a00 */
        /* <DEDUP_REMOVED lines=53> */
[----:B----4-:R-:W-:Y:S04]  /*37810*/  STL.64 [R1+0x5290], R30 ;  /* 0x0052901e01007387 */ /* 0x010fe80000100a00 */
[----:B--2---:R-:W-:Y:S04]  /*37820*/  STL.64 [R1+0x5288], R28 ;  /* 0x0052881c01007387 */ /* 0x004fe80000100a00 */
[----:B---3--:R0:W-:Y:S04]  /*37830*/  STL.64 [R1+0x5280], R26 ;  /* 0x0052801a01007387 */ /* 0x0081e80000100a00 */
[----:B------:R1:W-:Y:S04]  /*37840*/  STL.64 [R1+0x5278], R24 ;  /* 0x0052781801007387 */ /* 0x0003e80000100a00 */
[----:B------:R2:W-:Y:S04]  /*37850*/  STS.U8 [R20+UR4+0x8b00], R199 ;  /* 0x008b00c714007988 */ /* 0x0005e80008000004 */
[----:B------:R3:W-:Y:S04]  /*37860*/  STS.U8 [R20+UR4+0x8d00], R198 ;  /* 0x008d00c614007988 */ /* 0x0007e80008000004 */
[----:B------:R4:W-:Y:S04]  /*37870*/  STS.U8 [R20+UR4+0x8f00], R197 ;  /* 0x008f00c514007988 */ /* 0x0009e80008000004 */
[----:B------:R4:W-:Y:S04]  /*37880*/  STS.U8 [R20+UR4+0x9100], R196 ;  /* 0x009100c414007988 */ /* 0x0009e80008000004 */
[----:B------:R4:W-:Y:S04]  /*37890*/  STS.U8 [R20+UR4+0x9300], R195 ;  /* 0x009300c314007988 */ /* 0x0009e80008000004 */
[----:B0-----:R-:W4:Y:S04]  /*378a0*/  LDL R26, [R1+0x2d24] ;  /* 0x002d2400011a7983 */ /* 0x001f280000100800 */
[----:B------:R-:W4:Y:S04]  /*378b0*/  LDL R27, [R1+0x2d20] ;  /* 0x002d2000011b7983 */ /* 0x000f280000100800 */
[----:B------:R0:W-:Y:S04]  /*378c0*/  STS.U8 [R20+UR4+0x9500], R194 ;  /* 0x009500c214007988 */ /* 0x0001e80008000004 */
[----:B------:R0:W-:Y:S04]  /*378d0*/  STS.U8 [R20+UR4+0x9700], R193 ;  /* 0x009700c114007988 */ /* 0x0001e80008000004 */
[----:B-1----:R-:W4:Y:S04]  /*378e0*/  LDL R25, [R1+0x2d40] ;  /* 0x002d400001197983 */ /* 0x002f280000100800 */
[----:B------:R-:W4:Y:S01]  /*378f0*/  LDL R24, [R1+0x2d44] ;  /* 0x002d440001187983 */ /* 0x000f220000100800 */
[----:B--2---:R-:W-:-:S02]  /*37900*/  PRMT R199, RZ, 0x7610, R199 ;  /* 0x00007610ffc77816 */ /* 0x004fc400000000c7 */
[----:B---3--:R-:W-:Y:S01]  /*37910*/  PRMT R198, RZ, 0x7610, R198 ;  /* 0x00007610ffc67816 */ /* 0x008fe200000000c6 */
[----:B------:R1:W-:Y:S04]  /*37920*/  STS.U8 [R20+UR4+0x9900], R192 ;  /* 0x009900c014007988 */ /* 0x0003e80008000004 */
[----:B------:R2:W-:Y:S04]  /*37930*/  STS.U8 [R20+UR4+0x9b00], R191 ;  /* 0x009b00bf14007988 */ /* 0x0005e80008000004 */
[----:B------:R3:W2:Y:S01]  /*37940*/  @!P0 LDG.E.U8 R199, desc[UR10][R4.64] ;  /* 0x0000000a04c78981 */ /* 0x0006a2000c1e1100 */
[----:B----4-:R-:W-:-:S03]  /*37950*/  PRMT R197, RZ, 0x7610, R197 ;  /* 0x00007610ffc57816 */ /* 0x010fc600000000c5 */
        /* <DEDUP_REMOVED lines=10> */
[----:B------:R4:W-:Y:S01]  /*37a00*/  STS.U8 [R20+UR4+0xb100], R180 ;  /* 0x00b100b414007988 */ /* 0x0009e20008000004 */
[----:B---3--:R-:W-:-:S02]  /*37a10*/  @!P0 IMAD.MOV.U32 R5, RZ, RZ, R140 ;  /* 0x000000ffff058224 */ /* 0x008fc400078e008c */
[----:B------:R-:W-:Y:S01]  /*37a20*/  @!P0 IMAD.MOV.U32 R4, RZ, RZ, R141 ;  /* 0x000000ffff048224 */ /* 0x000fe200078e008d */
[----:B------:R3:W-:Y:S04]  /*37a30*/  STS.U8 [R20+UR4+0xb300], R179 ;  /* 0x00b300b314007988 */ /* 0x0007e80008000004 */
[----:B------:R3:W-:Y:S04]  /*37a40*/  STS.U8 [R20+UR4+0xb500], R178 ;  /* 0x00b500b214007988 */ /* 0x0007e80008000004 */
[----:B------:R0:W3:Y:S04]  /*37a50*/  @!P0 LDG.E.U8 R198, desc[UR10][R4.64] ;  /* 0x0000000a04c68981 */ /* 0x0000e8000c1e1100 */
        /* <DEDUP_REMOVED lines=8> */
[----:B------:R-:W3:Y:S01]  /*37ae0*/  LDL R28, [R1+0x29c0] ;  /* 0x0029c000011c7983 */ /* 0x000ee20000100800 */
[----:B0-----:R-:W-:-:S02]  /*37af0*/  @!P0 IMAD.MOV.U32 R4, RZ, RZ, R143 ;  /* 0x000000ffff048224 */ /* 0x001fc400078e008f */
[----:B------:R-:W-:-:S05]  /*37b00*/  @!P0 IMAD.MOV.U32 R5, RZ, RZ, R142 ;  /* 0x000000ffff058224 */ /* 0x000fca00078e008e */
[----:B------:R0:W3:Y:S01]  /*37b10*/  @!P0 LDG.E.U8 R197, desc[UR10][R4.64] ;  /* 0x0000000a04c58981 */ /* 0x0000e2000c1e1100 */
[----:B------:R-:W-:Y:S01]  /*37b20*/  PRMT R196, RZ, 0x7610, R196 ;  /* 0x00007610ffc47816 */ /* 0x000fe200000000c4 */
[----:B0-----:R-:W-:Y:S02]  /*37b30*/  @!P0 IMAD.MOV.U32 R5, RZ, RZ, R25 ;  /* 0x000000ffff058224 */ /* 0x001fe400078e0019 */
[----:B------:R-:W4:Y:S01]  /*37b40*/  LDL R25, [R1+0x2d00] ;  /* 0x002d000001197983 */ /* 0x000f220000100800 */
[----:B------:R-:W-:-:S03]  /*37b50*/  @!P0 IMAD.MOV.U32 R4, RZ, RZ, R24 ;  /* 0x000000ffff048224 */ /* 0x000fc600078e0018 */
[----:B------:R-:W2:Y:S04]  /*37b60*/  LDL R24, [R1+0x2d04] ;  /* 0x002d040001187983 */ /* 0x000ea80000100800 */
[----:B------:R0:W3:Y:S02]  /*37b70*/  @!P0 LDG.E.U8 R196, desc[UR10][R4.64] ;  /* 0x0000000a04c48981 */ /* 0x0000e4000c1e1100 */
[----:B0-----:R-:W-:Y:S02]  /*37b80*/  @!P0 IMAD.MOV.U32 R4, RZ, RZ, R26 ;  /* 0x000000ffff048224 */ /* 0x001fe400078e001a */
[----:B------:R-:W3:Y:S01]  /*37b90*/  LDL R26, [R1+0x2ce4] ;  /* 0x002ce400011a7983 */ /* 0x000ee20000100800 */
[----:B------:R-:W-:-:S03]  /*37ba0*/  @!P0 IMAD.MOV.U32 R5, RZ, RZ, R27 ;  /* 0x000000ffff058224 */ /* 0x000fc600078e001b */
[----:B------:R-:W3:Y:S01]  /*37bb0*/  LDL R27, [R1+0x2ce0] ;  /* 0x002ce000011b7983 */ /* 0x000ee20000100800 */
[----:B------:R-:W-:-:S06]  /*37bc0*/  PRMT R195, RZ, 0x7610, R195 ;  /* 0x00007610ffc37816 */ /* 0x000fcc00000000c3 */
[----:B------:R4:W3:Y:S01]  /*37bd0*/  @!P0 LDG.E.U8 R195, desc[UR10][R4.64] ;  /* 0x0000000a04c38981 */ /* 0x0008e2000c1e1100 */
[----:B------:R-:W-:Y:S01]  /*37be0*/  PRMT R194, RZ, 0x7610, R194 ;  /* 0x00007610ffc27816 */ /* 0x000fe200000000c2 */
[----:B----4-:R-:W-:Y:S02]  /*37bf0*/  @!P0 IMAD.MOV.U32 R5, RZ, RZ, R25 ;  /* 0x000000ffff058224 */ /* 0x010fe400078e0019 */
[----:B------:R-:W4:Y:S01]  /*37c00*/  LDL R25, [R1+0x2cc0] ;  /* 0x002cc00001197983 */ /* 0x000f220000100800 */
[----:B--2---:R-:W-:-:S03]  /*37c10*/  @!P0 IMAD.MOV.U32 R4, RZ, RZ, R24 ;  /* 0x000000ffff048224 */ /* 0x004fc600078e0018 */
[----:B------:R-:W2:Y:S04]  /*37c20*/  LDL R24, [R1+0x2cc4] ;  /* 0x002cc40001187983 */ /* 0x000ea80000100800 */
[----:B------:R3:W2:Y:S02]  /*37c30*/  @!P0 LDG.E.U8 R194, desc[UR10][R4.64] ;  /* 0x0000000a04c28981 */ /* 0x0006a4000c1e1100 */
[----:B---3--:R-:W-:Y:S02]  /*37c40*/  @!P0 IMAD.MOV.U32 R4, RZ, RZ, R26 ;  /* 0x000000ffff048224 */ /* 0x008fe400078e001a */
[----:B------:R-:W3:Y:S01]  /*37c50*/  LDL R26, [R1+0x2ca4] ;  /* 0x002ca400011a7983 */ /* 0x000ee20000100800 */
[----:B------:R-:W-:-:S03]  /*37c60*/  @!P0 IMAD.MOV.U32 R5, RZ, RZ, R27 ;  /* 0x000000ffff058224 */ /* 0x000fc600078e001b */
[----:B------:R-:W3:Y:S01]  /*37c70*/  LDL R27, [R1+0x2ca0] ;  /* 0x002ca000011b7983 */ /* 0x000ee20000100800 */
[----:B------:R-:W-:-:S06]  /*37c80*/  PRMT R193, RZ, 0x7610, R193 ;  /* 0x00007610ffc17816 */ /* 0x000fcc00000000c1 */
[----:B------:R4:W3:Y:S01]  /*37c90*/  @!P0 LDG.E.U8 R193, desc[UR10][R4.64] ;  /* 0x0000000a04c18981 */ /* 0x0008e2000c1e1100 */
[----:B-1----:R-:W-:Y:S01]  /*37ca0*/  PRMT R192, RZ, 0x7610, R192 ;  /* 0x00007610ffc07816 */ /* 0x002fe200000000c0 */
        /* <DEDUP_REMOVED lines=135> */
[----:B------:R-:W2:Y:S04]  /*38520*/  LDL.LU R24, [R1+0x2928] ;  /* 0x0029280001187983 */ /* 0x000ea80000300800 */
[----:B------:R3:W2:Y:S02]  /*38530*/  @!P0 LDG.E.U8 R170, desc[UR10][R4.64] ;  /* 0x0000000a04aa8981 */ /* 0x0006a4000c1e1100 */
[----:B---3--:R-:W-:Y:S02]  /*38540*/  @!P0 IMAD.MOV.U32 R4, RZ, RZ, R26 ;  /* 0x000000ffff048224 */ /* 0x008fe400078e001a */
[----:B------:R-:W3:Y:S01]  /*38550*/  LDL R26, [R1+0x296c] ;  /* 0x00296c00011a7983 */ /* 0x000ee20000100800 */
[----:B------:R-:W-:-:S03]  /*38560*/  @!P0 IMAD.MOV.U32 R5, RZ, RZ, R27 ;  /* 0x000000ffff058224 */ /* 0x000fc600078e001b */
[----:B------:R-:W2:Y:S04]  /*38570*/  LDL R27, [R1+0x2968] ;  /* 0x00296800011b7983 */ /* 0x000ea80000100800 */
[----:B------:R0:W-:Y:S02]  /*38580*/  STS.U8 [R20+UR4+0xc700], R169 ;  /* 0x00c700a914007988 */ /* 0x0001e40008000004 */
[----:B0-----:R-:W-:-:S06]  /*38590*/  PRMT R169, RZ, 0x7610, R169 ;  /* 0x00007610ffa97816 */ /* 0x001fcc00000000a9 */
[----:B------:R0:W2:Y:S04]  /*385a0*/  @!P0 LDG.E.U8 R169, desc[UR10][R4.64] ;  /* 0x0000000a04a98981 */ /* 0x0000a8000c1e1100 */
[----:B------:R1:W-:Y:S01]  /*385b0*/  STS.U8 [R20+UR4+0xc900], R168 ;  /* 0x00c900a814007988 */ /* 0x0003e20008000004 */
[----:B------:R-:W-:Y:S02]  /*385c0*/  IMAD.MOV.U32 R143, RZ, RZ, R147 ;  /* 0x000000ffff8f7224 */ /* 0x000fe400078e0093 */
[----:B------:R-:W-:Y:S02]  /*385d0*/  IMAD.MOV.U32 R147, RZ, RZ, R149 ;  /* 0x000000ffff937224 */ /* 0x000fe400078e0095 */
[----:B------:R-:W-:Y:S02]  /*385e0*/  IMAD.MOV.U32 R149, RZ, RZ, R242 ;  /* 0x000000ffff957224 */ /* 0x000fe400078e00f2 */
[----:B0-----:R-:W-:Y:S01]  /*385f0*/  @!P0 IMAD.MOV.U32 R5, RZ, RZ, R28 ;  /* 0x000000ffff058224 */ /* 0x001fe200078e001c */
[----:B-1----:R-:W-:Y:S01]  /*38600*/  PRMT R168, RZ, 0x7610, R168 ;  /* 0x00007610ffa87816 */ /* 0x002fe200000000a8 */
[----:B----4-:R-:W-:-:S02]  /*38610*/  @!P0 IMAD.MOV.U32 R4, RZ, RZ, R25 ;  /* 0x000000ffff048224 */ /* 0x010fc400078e0019 */
[----:B------:R-:W4:Y:S04]  /*38620*/  LDL R25, [R1+0x294c] ;  /* 0x00294c0001197983 */ /* 0x000f280000100800 */
[----:B------:R-:W4:Y:S04]  /*38630*/  LDL.LU R242, [R1+0x2908] ;  /* 0x0029080001f27983 */ /* 0x000f280000300800 */
[----:B------:R3:W4:Y:S02]  /*38640*/  @!P0 LDG.E.U8 R168, desc[UR10][R4.64] ;  /* 0x0000000a04a88981 */ /* 0x000724000c1e1100 */
[----:B---3--:R-:W-:-:S02]  /*38650*/  @!P0 IMAD.MOV.U32 R4, RZ, RZ, R26 ;  /* 0x000000ffff048224 */ /* 0x008fc400078e001a */
[----:B------:R-:W3:Y:S04]  /*38660*/  LDL R26, [R1+0x29a4] ;  /* 0x0029a400011a7983 */ /* 0x000ee80000100800 */
[----:B------:R-:W3:Y:S01]  /*38670*/  LDL.LU R29, [R1+0x28ec] ;  /* 0x0028ec00011d7983 */ /* 0x000ee20000300800 */
[----:B--2---:R-:W-:-:S03]  /*38680*/  @!P0 IMAD.MOV.U32 R5, RZ, RZ, R27 ;  /* 0x000000ffff058224 */ /* 0x004fc600078e001b */
[----:B------:R-:W2:Y:S04]  /*38690*/  LDL.LU R27, [R1+0x28cc] ;  /* 0x0028cc00011b7983 */ /* 0x000ea80000300800 */
[----:B------:R0:W-:Y:S04]  /*386a0*/  STS.U8 [R20+UR4+0xcb00], R167 ;  /* 0x00cb00a714007988 */ /* 0x0001e80008000004 */
[----:B------:R1:W-:Y:S01]  /*386b0*/  STS.U8 [R20+UR4+0xcd00], R166 ;  /* 0x00cd00a614007988 */ /* 0x0003e20008000004 */
[----:B0-----:R-:W-:Y:S02]  /*386c0*/  PRMT R167, RZ, 0x7610, R167 ;  /* 0x00007610ffa77816 */ /* 0x001fe400000000a7 */
[----:B-1----:R-:W-:-:S04]  /*386d0*/  PRMT R166, RZ, 0x7610, R166 ;  /* 0x00007610ffa67816 */ /* 0x002fc800000000a6 */
[----:B------:R0:W2:Y:S04]  /*386e0*/  @!P0 LDG.E.U8 R167, desc[UR10][R4.64] ;  /* 0x0000000a04a78981 */ /* 0x0000a8000c1e1100 */
[----:B------:R1:W-:Y:S01]  /*386f0*/  STS.U8 [R20+UR4+0xcf00], R165 ;  /* 0x00cf00a514007988 */ /* 0x0003e20008000004 */
[----:B0-----:R-:W-:Y:S01]  /*38700*/  @!P0 IMAD.MOV.U32 R5, RZ, RZ, R10 ;  /* 0x000000ffff058224 */ /* 0x001fe200078e000a */
[----:B-1----:R-:W-:Y:S02]  /*38710*/  PRMT R165, RZ, 0x7610, R165 ;  /* 0x00007610ffa57816 */ /* 0x002fe400000000a5 */
[----:B------:R0:W-:Y:S04]  /*38720*/  STS.U8 [R20+UR4+0xd100], R164 ;  /* 0x00d100a414007988 */ /* 0x0001e80008000004 */
[----:B------:R1:W-:Y:S01]  /*38730*/  STS.U8 [R20+UR4+0xd300], R163 ;  /* 0x00d300a314007988 */ /* 0x0003e20008000004 */
[----:B0-----:R-:W-:-:S02]  /*38740*/  PRMT R164, RZ, 0x7610, R164 ;  /* 0x00007610ffa47816 */ /* 0x001fc400000000a4 */
[----:B-1----:R-:W-:Y:S01]  /*38750*/  PRMT R163, RZ, 0x7610, R163 ;  /* 0x00007610ffa37816 */ /* 0x002fe200000000a3 */
[----:B------:R0:W-:Y:S04]  /*38760*/  STS.U8 [R20+UR4+0xd500], R162 ;  /* 0x00d500a214007988 */ /* 0x0001e80008000004 */
[----:B------:R1:W-:Y:S01]  /*38770*/  STS.U8 [R20+UR4+0xd700], R161 ;  /* 0x00d700a114007988 */ /* 0x0003e20008000004 */
[----:B0-----:R-:W-:Y:S02]  /*38780*/  PRMT R162, RZ, 0x7610, R162 ;  /* 0x00007610ffa27816 */ /* 0x001fe400000000a2 */
[----:B-1----:R-:W-:Y:S01]  /*38790*/  PRMT R161, RZ, 0x7610, R161 ;  /* 0x00007610ffa17816 */ /* 0x002fe200000000a1 */
[----:B------:R0:W-:Y:S04]  /*387a0*/  STS.U8 [R20+UR4+0xd900], R160 ;  /* 0x00d900a014007988 */ /* 0x0001e80008000004 */
[----:B------:R1:W-:Y:S01]  /*387b0*/  STS.U8 [R20+UR4+0xdb00], R159 ;  /* 0x00db009f14007988 */ /* 0x0003e20008000004 */
[----:B0-----:R-:W-:-:S02]  /*387c0*/  PRMT R160, RZ, 0x7610, R160 ;  /* 0x00007610ffa07816 */ /* 0x001fc400000000a0 */
[----:B-1----:R-:W-:Y:S01]  /*387d0*/  PRMT R159, RZ, 0x7610, R159 ;  /* 0x00007610ff9f7816 */ /* 0x002fe2000000009f */
[----:B------:R-:W-:Y:S02]  /*387e0*/  IMAD.MOV.U32 R141, RZ, RZ, R240 ;  /* 0x000000ffff8d7224 */ /* 0x000fe400078e00f0 */
[----:B----4-:R-:W-:Y:S02]  /*387f0*/  @!P0 IMAD.MOV.U32 R4, RZ, RZ, R25 ;  /* 0x000000ffff048224 */ /* 0x010fe400078e0019 */
[----:B------:R-:W4:Y:S04]  /*38800*/  LDL.LU R25, [R1+0x2920] ;  /* 0x0029200001197983 */ /* 0x000f280000300800 */
[----:B------:R0:W4:Y:S04]  /*38810*/  @!P0 LDG.E.U8 R166, desc[UR10][R4.64] ;  /* 0x0000000a04a68981 */ /* 0x000128000c1e1100 */
[----:B------:R1:W-:Y:S01]  /*38820*/  STL [R1+0x51f8], R10 ;  /* 0x0051f80a01007387 */ /* 0x0003e20000100800 */
[----:B0-----:R-:W-:-:S02]  /*38830*/  @!P0 IMAD.MOV.U32 R4, RZ, RZ, R11 ;  /* 0x000000ffff048224 */ /* 0x001fc400078e000b */
[----:B------:R-:W-:Y:S01]  /*38840*/  @!P0 IMAD.MOV.U32 R5, RZ, RZ, R24 ;  /* 0x000000ffff058224 */ /* 0x000fe200078e0018 */
[----:B-1----:R-:W4:Y:S04]  /*38850*/  LDL.LU R10, [R1+0x2944] ;  /* 0x00294400010a7983 */ /* 0x002f280000300800 */
[----:B------:R0:W-:Y:S04]  /*38860*/  STL [R1+0x51fc], R11 ;  /* 0x0051fc0b01007387 */ /* 0x0001e80000100800 */
[----:B------:R1:W4:Y:S04]  /*38870*/  @!P0 LDG.E.U8 R165, desc[UR10][R4.64] ;  /* 0x0000000a04a58981 */ /* 0x000328000c1e1100 */
[----:B0-----:R-:W4:Y:S01]  /*38880*/  LDL.LU R11, [R1+0x2980] ;  /* 0x00298000010b7983 */ /* 0x001f220000300800 */
[----:B-1----:R-:W-:-:S02]  /*38890*/  @!P0 IMAD.MOV.U32 R4, RZ, RZ, R9 ;  /* 0x000000ffff048224 */ /* 0x002fc400078e0009 */
[----:B------:R-:W-:Y:S01]  /*388a0*/  @!P0 IMAD.MOV.U32 R5, RZ, RZ, R242 ;  /* 0x000000ffff058224 */ /* 0x000fe200078e00f2 */
[----:B------:R0:W-:Y:S04]  /*388b0*/  STL [R1+0x5200], R9 ;  /* 0x0052000901007387 */ /* 0x0001e80000100800 */
[----:B------:R3:W4:Y:S04]  /*388c0*/  @!P0 LDG.E.U8 R164, desc[UR10][R4.64] ;  /* 0x0000000a04a48981 */ /* 0x000728000c1e1100 */
[----:B0-----:R-:W4:Y:S04]  /*388d0*/  LDL.LU R9, [R1+0x2964] ;  /* 0x0029640001097983 */ /* 0x001f280000300800 */
[----:B------:R0:W-:Y:S01]  /*388e0*/  STL [R1+0x5204], R223 ;  /* 0x005204df01007387 */ /* 0x0001e20000100800 */
[----:B---3--:R-:W-:-:S02]  /*388f0*/  @!P0 IMAD.MOV.U32 R4, RZ, RZ, R29 ;  /* 0x000000ffff048224 */ /* 0x008fc400078e001d */
[----:B------:R-:W-:-:S05]  /*38900*/  @!P0 IMAD.MOV.U32 R5, RZ, RZ, R223 ;  /* 0x000000ffff058224 */ /* 0x000fca00078e00df */
[----:B------:R1:W3:Y:S04]  /*38910*/  @!P0 LDG.E.U8 R163, desc[UR10][R4.64] ;  /* 0x0000000a04a38981 */ /* 0x0002e8000c1e1100 */
[----:B0-----:R-:W4:Y:S04]  /*38920*/  LDL.LU R223, [R1+0x29a0] ;  /* 0x0029a00001df7983 */ /* 0x001f280000300800 */
[----:B------:R0:W-:Y:S01]  /*38930*/  STL [R1+0x5208], R231 ;  /* 0x005208e701007387 */ /* 0x0001e20000100800 */
[----:B-1----:R-:W-:-:S03]  /*38940*/  @!P0 IMAD.MOV.U32 R5, RZ, RZ, R231 ;  /* 0x000000ffff058224 */ /* 0x002fc600078e00e7 */
[----:B0-----:R-:W3:Y:S01]  /*38950*/  LDL.LU R231, [R1+0x2984] ;  /* 0x0029840001e77983 */ /* 0x001ee20000300800 */
[----:B--2---:R-:W-:-:S03]  /*38960*/  @!P0 IMAD.MOV.U32 R4, RZ, RZ, R27 ;  /* 0x000000ffff048224 */ /* 0x004fc600078e001b */
[----:B------:R-:W2:Y:S04]  /*38970*/  LDL.LU R28, [R1+0x2900] ;  /* 0x00290000011c7983 */ /* 0x000ea80000300800 */
[----:B------:R0:W2:Y:S02]  /*38980*/  @!P0 LDG.E.U8 R162, desc[UR10][R4.64] ;  /* 0x0000000a04a28981 */ /* 0x0000a4000c1e1100 */
        /* <DEDUP_REMOVED lines=10> */
[----:B------:R-:W2:Y:S04]  /*38a30*/  LDL.LU R26, [R1+0x28c4] ;  /* 0x0028c400011a7983 */ /* 0x000ea80000300800 */
[----:B------:R-:W2:Y:S04]  /*38a40*/  LDL.LU R240, [R1+0x28e4] ;  /* 0x0028e40001f07983 */ /* 0x000ea80000300800 */
        /* <DEDUP_REMOVED lines=12> */
[----:B------:R0:W-:Y:S01]  /*38b10*/  STS.U8 [R20+UR4+0xe900], R23 ;  /* 0x00e9001714007988 */ /* 0x0001e20008000004 */
[----:B------:R-:W-:Y:S02]  /*38b20*/  IMAD.MOV.U32 R142, RZ, RZ, R144 ;  /* 0x000000ffff8e7224 */ /* 0x000fe400078e0090 */
[----:B------:R-:W-:Y:S02]  /*38b30*/  IMAD.MOV.U32 R144, RZ, RZ, R150 ;  /* 0x000000ffff907224 */ /* 0x000fe400078e0096 */
[----:B------:R-:W-:Y:S01]  /*38b40*/  IMAD.MOV.U32 R150, RZ, RZ, R222 ;  /* 0x000000ffff967224 */ /* 0x000fe200078e00de */
[----:B------:R1:W-:Y:S01]  /*38b50*/  STS.U8 [R20+UR4+0xeb00], R22 ;  /* 0x00eb001614007988 */ /* 0x0003e20008000004 */
[----:B------:R-:W-:Y:S01]  /*38b60*/  IMAD.MOV.U32 R140, RZ, RZ, R143 ;  /* 0x000000ffff8c7224 */ /* 0x000fe200078e008f */
[----:B0-----:R-:W-:Y:S01]  /*38b70*/  PRMT R23, RZ, 0x7610, R23 ;  /* 0x00007610ff177816 */ /* 0x001fe20000000017 */
[----:B------:R-:W-:Y:S01]  /*38b80*/  IMAD.MOV.U32 R143, RZ, RZ, R221 ;  /* 0x000000ffff8f7224 */ /* 0x000fe200078e00dd */
[----:B------:R-:W-:Y:S01]  /*38b90*/  STL.64 [R1+0x5d58], R150 ;  /* 0x005d589601007387 */ /* 0x000fe20000100a00 */
[----:B-1----:R-:W-:-:S03]  /*38ba0*/  PRMT R22, RZ, 0x7610, R22 ;  /* 0x00007610ff167816 */ /* 0x002fc60000000016 */
[----:B------:R-:W-:Y:S04]  /*38bb0*/  STL.64 [R1+0x5d50], R148 ;  /* 0x005d509401007387 */ /* 0x000fe80000100a00 */
[----:B------:R-:W-:Y:S04]  /*38bc0*/  STL.64 [R1+0x5d48], R146 ;  /* 0x005d489201007387 */ /* 0x000fe80000100a00 */
[----:B------:R-:W-:Y:S04]  /*38bd0*/  STL.64 [R1+0x5d40], R144 ;  /* 0x005d409001007387 */ /* 0x000fe80000100a00 */
[----:B------:R-:W-:Y:S04]  /*38be0*/  STL.64 [R1+0x5d38], R142 ;  /* 0x005d388e01007387 */ /* 0x000fe80000100a00 */
[----:B------:R-:W-:Y:S01]  /*38bf0*/  STL.64 [R1+0x5d30], R140 ;  /* 0x005d308c01007387 */ /* 0x000fe20000100a00 */
[----:B------:R-:W-:-:S02]  /*38c00*/  PRMT R7, RZ, 0x7610, R7 ;  /* 0x00007610ff077816 */ /* 0x000fc40000000007 */
[----:B------:R-:W-:Y:S01]  /*38c10*/  PRMT R6, RZ, 0x7610, R6 ;  /* 0x00007610ff067816 */ /* 0x000fe20000000006 */
[----:B------:R0:W-:Y:S02]  /*38c20*/  STS.U8 [R20+UR4+0xed00], R0 ;  /* 0x00ed000014007988 */ /* 0x0001e40008000004 */
[----:B0-----:R-:W-:Y:S01]  /*38c30*/  PRMT R0, RZ, 0x7610, R0 ;  /* 0x00007610ff007816 */ /* 0x001fe20000000000 */
[----:B----4-:R-:W-:-:S05]  /*38c40*/  @!P0 IMAD.MOV.U32 R5, RZ, RZ, R223 ;  /* 0x000000ffff058224 */ /* 0x010fca00078e00df */
[----:B------:R3:W4:Y:S02]  /*38c50*/  @!P0 LDG.E.U8 R158, desc[UR10][R4.64] ;  /* 0x0000000a049e8981 */ /* 0x000724000c1e1100 */
[----:B---3--:R-:W-:Y:S02]  /*38c60*/  @!P0 IMAD.MOV.U32 R4, RZ, RZ, R231 ;  /* 0x000000ffff048224 */ /* 0x008fe400078e00e7 */
[----:B------:R-:W-:-:S05]  /*38c70*/  @!P0 IMAD.MOV.U32 R5, RZ, RZ, R11 ;  /* 0x000000ffff058224 */ /* 0x000fca00078e000b */
        /* <DEDUP_REMOVED lines=11> */
[----:B--2---:R-:W-:-:S05]  /*38d30*/  @!P0 IMAD.MOV.U32 R5, RZ, RZ, R28 ;  /* 0x000000ffff058224 */ /* 0x004fca00078e001c */
[----:B------:R0:W2:Y:S02]  /*38d40*/  @!P0 LDG.E.U8 R153, desc[UR10][R4.64] ;  /* 0x0000000a04998981 */ /* 0x0000a4000c1e1100 */
[----:B0-----:R-:W-:Y:S02]  /*38d50*/  @!P0 IMAD.MOV.U32 R4, RZ, RZ, R240 ;  /* 0x000000ffff048224 */ /* 0x001fe400078e00f0 */
[----:B------:R-:W-:-:S05]  /*38d60*/  @!P0 IMAD.MOV.U32 R5, RZ, RZ, R225 ;  /* 0x000000ffff058224 */ /* 0x000fca00078e00e1 */
[----:B------:R0:W2:Y:S04]  /*38d70*/  @!P0 LDG.E.U8 R23, desc[UR10][R4.64] ;  /* 0x0000000a04178981 */ /* 0x0000a8000c1e1100 */
[----:B------:R-:W-:Y:S04]  /*38d80*/  STL.64 [R1+0x5d28], R28 ;  /* 0x005d281c01007387 */ /* 0x000fe80000100a00 */
[----:B------:R-:W-:Y:S01]  /*38d90*/  STL.64 [R1+0x5d20], R26 ;  /* 0x005d201a01007387 */ /* 0x000fe20000100a00 */
[----:B0-----:R-:W-:Y:S02]  /*38da0*/  @!P0 IMAD.MOV.U32 R4, RZ, RZ, R26 ;  /* 0x000000ffff048224 */ /* 0x001fe400078e001a */
[----:B------:R-:W-:Y:S01]  /*38db0*/  @!P0 IMAD.MOV.U32 R5, RZ, RZ, R233 ;  /* 0x000000ffff058224 */ /* 0x000fe200078e00e9 */
[----:B------:R0:W-:Y:S04]  /*38dc0*/  STL.64 [R1+0x5d18], R24 ;  /* 0x005d181801007387 */ /* 0x0001e80000100a00 */
[----:B------:R1:W2:Y:S04]  /*38dd0*/  @!P0 LDG.E.U8 R22, desc[UR10][R4.64] ;  /* 0x0000000a04168981 */ /* 0x0002a8000c1e1100 */
[----:B0-----:R-:W2:Y:S04]  /*38de0*/  LDL.LU.64 R24, [R1+0x1c00] ;  /* 0x001c000001187983 */ /* 0x001ea80000300a00 */
[----:B------:R-:W2:Y:S01]  /*38df0*/  LDL.LU.64 R26, [R1+0x1c08] ;  /* 0x001c0800011a7983 */ /* 0x000ea20000300a00 */
[----:B-1----:R-:W-:-:S02]  /*38e00*/  @!P0 IMAD.MOV.U32 R4, RZ, RZ, R230 ;  /* 0x000000ffff048224 */ /* 0x002fc400078e00e6 */
[----:B------:R-:W-:Y:S01]  /*38e10*/  @!P0 IMAD.MOV.U32 R5, RZ, RZ, R241 ;  /* 0x000000ffff058224 */ /* 0x000fe200078e00f1 */
[----:B------:R-:W2:Y:S04]  /*38e20*/  LDL.LU.64 R28, [R1+0x1c10] ;  /* 0x001c1000011c7983 */ /* 0x000ea80000300a00 */
[----:B------:R-:W2:Y:S04]  /*38e30*/  LDL.LU.64 R30, [R1+0x1c18] ;  /* 0x001c1800011e7983 */ /* 0x000ea80000300a00 */
[----:B------:R-:W2:Y:S04]  /*38e40*/  LDL.LU.64 R32, [R1+0x1c20] ;  /* 0x001c200001207983 */ /* 0x000ea80000300a00 */
[----:B------:R-:W2:Y:S04]  /*38e50*/  LDL.LU.64 R34, [R1+0x1c28] ;  /* 0x001c280001227983 */ /* 0x000ea80000300a00 */
[----:B------:R0:W2:Y:S04]  /*38e60*/  @!P0 LDG.E.U8 R7, desc[UR10][R4.64] ;  /* 0x0000000a04078981 */ /* 0x0000a8000c1e1100 */
[----:B------:R-:W2:Y:S04]  /*38e70*/  LDL.LU.64 R36, [R1+0x1c30] ;  /* 0x001c300001247983 */ /* 0x000ea80000300a00 */
[----:B------:R-:W2:Y:S04]  /*38e80*/  LDL.LU.64 R38, [R1+0x1c38] ;  /* 0x001c380001267983 */ /* 0x000ea80000300a00 */
[----:B------:R-:W2:Y:S04]  /*38e90*/  LDL.LU.64 R40, [R1+0x1c40] ;  /* 0x001c400001287983 */ /* 0x000ea80000300a00 */
[----:B------:R-:W2:Y:S04]  /*38ea0*/  LDL.LU.64 R42, [R1+0x1c48] ;  /* 0x001c4800012a7983 */ /* 0x000ea80000300a00 */
[----:B------:R-:W2:Y:S04]  /*38eb0*/  LDL.LU.64 R44, [R1+0x1c50] ;  /* 0x001c5000012c7983 */ /* 0x000ea80000300a00 */
[----:B------:R-:W2:Y:S04]  /*38ec0*/  LDL.LU.64 R46, [R1+0x1c58] ;  /* 0x001c5800012e7983 */ /* 0x000ea80000300a00 */
[----:B------:R-:W2:Y:S01]  /*38ed0*/  LDL.LU.64 R48, [R1+0x1c60] ;  /* 0x001c600001307983 */ /* 0x000ea20000300a00 */
[----:B0-----:R-:W-:-:S03]  /*38ee0*/  @!P0 IMAD.MOV.U32 R4, RZ, RZ, R238 ;  /* 0x000000ffff048224 */ /* 0x001fc600078e00ee */
[----:B------:R-:W2:Y:S01]  /*38ef0*/  LDL.LU.64 R50, [R1+0x1c68] ;  /* 0x001c680001327983 */ /* 0x000ea20000300a00 */
[----:B------:R-:W-:-:S03]  /*38f00*/  @!P0 IMAD.MOV.U32 R5, RZ, RZ, R248 ;  /* 0x000000ffff058224 */ /* 0x000fc600078e00f8 */
        /* <DEDUP_REMOVED lines=17> */
[----:B------:R-:W2:Y:S04]  /*39020*/  @!P0 LDG.E.U8 R0, desc[UR10][R4.64] ;  /* 0x0000000a04008981 */ /* 0x000ea8000c1e1100 */
[----:B------:R-:W2:Y:S04]  /*39030*/  LDL.LU.64 R80, [R1+0x1ce0] ;  /* 0x001ce00001507983 */ /* 0x000ea80000300a00 */
        /* <DEDUP_REMOVED lines=97> */
[----:B----4-:R-:W-:Y:S04]  /*39650*/  STS.U8 [R19+UR4+0xeb80], R158 ;  /* 0x00eb809e13007988 */ /* 0x010fe80008000004 */
[----:B---3--:R-:W-:Y:S04]  /*39660*/  STS.U8 [R19+UR4+0xed80], R157 ;  /* 0x00ed809d13007988 */ /* 0x008fe80008000004 */
[----:B------:R-:W-:Y:S04]  /*39670*/  STS.U8 [R19+UR4+0xef80], R156 ;  /* 0x00ef809c13007988 */ /* 0x000fe80008000004 */
[----:B------:R-:W-:Y:S04]  /*39680*/  STS.U8 [R19+UR4+0xf180], R155 ;  /* 0x00f1809b13007988 */ /* 0x000fe80008000004 */
[----:B------:R-:W-:Y:S04]  /*39690*/  STS.U8 [R19+UR4+0xf380], R154 ;  /* 0x00f3809a13007988 */ /* 0x000fe80008000004 */
[----:B--2---:R-:W-:Y:S04]  /*396a0*/  STS.U8 [R19+UR4+0xf580], R153 ;  /* 0x00f5809913007988 */ /* 0x004fe80008000004 */
[----:B------:R-:W-:Y:S04]  /*396b0*/  STS.U8 [R19+UR4+0xf780], R23 ;  /* 0x00f7801713007988 */ /* 0x000fe80008000004 */
[----:B------:R-:W-:Y:S04]  /*396c0*/  STS.U8 [R19+UR4+0xf980], R22 ;  /* 0x00f9801613007988 */ /* 0x000fe80008000004 */
[----:B------:R-:W-:Y:S04]  /*396d0*/  STS.U8 [R19+UR4+0xfb80], R7 ;  /* 0x00fb800713007988 */ /* 0x000fe80008000004 */
[----:B------:R-:W-:Y:S04]  /*396e0*/  STS.U8 [R19+UR4+0xfd80], R6 ;  /* 0x00fd800613007988 */ /* 0x000fe80008000004 */
[----:B------:R-:W-:Y:S01]  /*396f0*/  STS.U8 [R19+UR4+0xff80], R0 ;  /* 0x00ff800013007988 */ /* 0x000fe20008000004 */
[----:B------:R0:W-:Y:S06]  /*39700*/  MEMBAR.ALL.CTA ;  /* 0x0000000000007992 */ /* 0x0001ec0000008000 */
[----:B0-----:R-:W0:Y:S02]  /*39710*/  FENCE.VIEW.ASYNC.S ;  /* 0x00000000000073c6 */ /* 0x001e240000000000 */
[----:B0-----:R-:W-:Y:S06]  /*39720*/  BAR.SYNC.DEFER_BLOCKING 0x0 ;  /* 0x0000000000007b1d */ /* 0x001fec0000010000 */
[----:B------:R-:W-:-:S06]  /*39730*/  WARPGROUP.ARRIVE ;  /* 0x00000000000079c5 */ /* 0x000fcc0000000000 */
[----:B------:R-:W-:Y:S03]  /*39740*/  QGMMA.64x256x32.F32.E5M2.E5M2 R24, gdesc[UR32], R24, gsb0 ;  /* 0x03e00000201879f3 */ /* 0x000fe60008003818 */
[----:B------:R-:W-:Y:S02]  /*39750*/  WARPGROUP.DEPBAR.LE gsb0, 0x0 ;  /* 0x00008000000079c5 */ /* 0x000fe40000010000 */
[----:B------:R-:W-:-:S15]  /*39760*/  WARPGROUP.ARRIVE ;  /* 0x00000000000079c5 */ /* 0x000fde0000000000 */
[----:B------:R-:W-:-:S08]  /*39770*/  NOP ;  /* 0x0000000000007918 */ /* 0x000fd00000000000 */
[----:B------:R-:W-:Y:S03]  /*39780*/  QGMMA.64x256x32.F32.E5M2.E5M2 R24, gdesc[UR12], R24, gsb0 ;  /* 0x03e000000c1879f3 */ /* 0x000fe60008003818 */
[----:B------:R-:W-:Y:S02]  /*39790*/  WARPGROUP.DEPBAR.LE gsb0, 0x0 ;  /* 0x00008000000079c5 */ /* 0x000fe40000010000 */
        /* <DEDUP_REMOVED lines=63> */
[----:B------:R0:W-:Y:S04]  /*39b90*/  STL.64 [R1+0x1df8], R150 ;  /* 0x001df89601007387 */ /* 0x0001e80000100a00 */
[----:B0-----:R-:W2:Y:S04]  /*39ba0*/  LDL.LU.64 R150, [R1+0x5d58] ;  /* 0x005d580001967983 */ /* 0x001ea80000300a00 */
[----:B------:R-:W3:Y:S04]  /*39bb0*/  LDL.LU.64 R148, [R1+0x5d50] ;  /* 0x005d500001947983 */ /* 0x000ee80000300a00 */
[----:B------:R-:W4:Y:S04]  /*39bc0*/  LDL.LU.64 R146, [R1+0x5d48] ;  /* 0x005d480001927983 */ /* 0x000f280000300a00 */
[----:B------:R-:W4:Y:S04]  /*39bd0*/  LDL.LU.64 R144, [R1+0x5d40] ;  /* 0x005d400001907983 */ /* 0x000f280000300a00 */
[----:B------:R-:W4:Y:S04]  /*39be0*/  LDL.LU.64 R142, [R1+0x5d38] ;  /* 0x005d3800018e7983 */ /* 0x000f280000300a00 */
[----:B------:R-:W4:Y:S04]  /*39bf0*/  LDL.LU.64 R140, [R1+0x5d30] ;  /* 0x005d3000018c7983 */ /* 0x000f280000300a00 */
[----:B------:R-:W4:Y:S04]  /*39c00*/  LDL.LU.64 R28, [R1+0x5d28] ;  /* 0x005d2800011c7983 */ /* 0x000f280000300a00 */
[----:B------:R-:W4:Y:S04]  /*39c10*/  LDL.LU.64 R26, [R1+0x5d20] ;  /* 0x005d2000011a7983 */ /* 0x000f280000300a00 */
[----:B------:R-:W4:Y:S04]  /*39c20*/  LDL.LU.64 R24, [R1+0x5d18] ;  /* 0x005d180001187983 */ /* 0x000f280000300a00 */
[----:B--2---:R-:W-:Y:S04]  /*39c30*/  STL.64 [R1+0x5b10], R150 ;  /* 0x005b109601007387 */ /* 0x004fe80000100a00 */
[----:B---3--:R-:W-:Y:S04]  /*39c40*/  STL.64 [R1+0x5b08], R148 ;  /* 0x005b089401007387 */ /* 0x008fe80000100a00 */
[----:B----4-:R-:W-:Y:S04]  /*39c50*/  STL.64 [R1+0x5b00], R146 ;  /* 0x005b009201007387 */ /* 0x010fe80000100a00 */
        /* <DEDUP_REMOVED lines=9> */
[----:B------:R-:W2:Y:S04]  /*39cf0*/  LDL.LU.64 R30, [R1+0x1818] ;  /* 0x00181800011e7983 */ /* 0x000ea80000300a00 */
        /* <DEDUP_REMOVED lines=60> */
[----:B--2---:R-:W-:Y:S04]  /*3a0c0*/  STL.64 [R1+0x5d10], R150 ;  /* 0x005d109601007387 */ /* 0x004fe80000100a00 */
[----:B----4-:R-:W-:Y:S04]  /*3a0d0*/  STL.64 [R1+0x5d08], R148 ;  /* 0x005d089401007387 */ /* 0x010fe80000100a00 */
[----:B---3--:R-:W-:Y:S04]  /*3a0e0*/  STL.64 [R1+0x5d00], R146 ;  /* 0x005d009201007387 */ /* 0x008fe80000100a00 */
        /* <DEDUP_REMOVED lines=124> */
[----:B------:R-:W2:Y:S01]  /*3a8b0*/  LDL.LU.64 R150, [R1+0x1bf8] ;  /* 0x001bf80001967983 */ /* 0x000ea20000300a00 */
[----:B------:R-:W-:Y:S01]  /*3a8c0*/  UMOV UR36, UR32 ;  /* 0x0000002000247c82 */ /* 0x000fe20008000000 */
[----:B------:R-:W-:Y:S01]  /*3a8d0*/  UMOV UR37, UR33 ;  /* 0x0000002100257c82 */ /* 0x000fe20008000000 */
[----:B------:R-:W-:Y:S01]  /*3a8e0*/  UMOV UR40, UR12 ;  /* 0x0000000c00287c82 */ /* 0x000fe20008000000 */
[----:B------:R-:W-:Y:S01]  /*3a8f0*/  UMOV UR41, UR13 ;  /* 0x0000000d00297c82 */ /* 0x000fe20008000000 */
[----:B--2---:R-:W-:-:S06]  /*3a900*/  WARPGROUP.ARRIVE ;  /* 0x00000000000079c5 */ /* 0x004fcc0000000000 */
        /* <DEDUP_REMOVED lines=134> */
[----:B------:R-:W-:Y:S01]  /*3b170*/  MOV R5, UR8 ;  /* 0x0000000800057c02 */ /* 0x000fe20008000f00 */
[----:B------:R-:W-:Y:S01]  /*3b180*/  UIADD3.64 UR8, UR12, 0xfe, URZ ;  /* 0x000000fe0c087897 */ /* 0x000fe2000fffe03f */
[----:B------:R-:W-:-:S02]  /*3b190*/  MOV R222, UR11 ;  /* 0x0000000b00de7c02 */ /* 0x000fc40008000f00 */
[----:B------:R-:W-:Y:S01]  /*3b1a0*/  MOV R221, UR10 ;  /* 0x0000000a00dd7c02 */ /* 0x000fe20008000f00 */
[----:B------:R-:W-:Y:S01]  /*3b1b0*/  UMOV UR10, UR34 ;  /* 0x00000022000a7c82 */ /* 0x000fe20008000000 */
[----:B------:R-:W-:Y:S01]  /*3b1c0*/  UMOV UR11, UR35 ;  /* 0x00000023000b7c82 */ /* 0x000fe20008000000 */
[----:B------:R-:W-:Y:S01]  /*3b1d0*/  UIADD3.64 UR28, UR12, 0x100, URZ ;  /* 0x000001000c1c7897 */ /* 0x000fe2000fffe03f */
        /* <DEDUP_REMOVED lines=243> */
[----:B------:R-:W4:Y:S04]  /*3c110*/  LDL.LU R138, [R1+0x3044] ;  /* 0x00304400018a7983 */ /* 0x000f280000300800 */
[----:B------:R-:W4:Y:S04]  /*3c120*/  LDL.LU R139, [R1+0x3040] ;  /* 0x00304000018b7983 */ /* 0x000f280000300800 */
        /* <DEDUP_REMOVED lines=74> */
[----:B------:R-:W-:Y:S01]  /*3c5d0*/  UIADD3.64 UR8, UR12, 0x1fe, URZ ;  /* 0x000001fe0c087897 */ /* 0x000fe2000fffe03f */
        /* <DEDUP_REMOVED lines=85> */
[----:B------:R-:W4:Y:S01]  /*3cb30*/  LDL.LU.64 R24, [R1+0x5a38] ;  /* 0x005a380001187983 */ /* 0x000f220000300a00 */
[----:B------:R-:W-:Y:S01]  /*3cb40*/  UMOV UR10, UR8 ;  /* 0x00000008000a7c82 */ /* 0x000fe20008000000 */
[----:B------:R-:W-:Y:S01]  /*3cb50*/  UMOV UR11, UR9 ;  /* 0x00000009000b7c82 */ /* 0x000fe20008000000 */
[----:B------:R-:W-:Y:S01]  /*3cb60*/  UMOV UR8, UR28 ;  /* 0x0000001c00087c82 */ /* 0x000fe20008000000 */
[----:B------:R-:W-:Y:S01]  /*3cb70*/  UMOV UR9, UR29 ;  /* 0x0000001d00097c82 */ /* 0x000fe20008000000 */
        /* <DEDUP_REMOVED lines=64> */
[----:B------:R-:W3:Y:S01]  /*3cf80*/  LDL.LU.64 R134, [R1+0x11b8] ;  /* 0x0011b80001867983 */ /* 0x000ee20000300a00 */
[----:B------:R-:W-:-:S02]  /*3cf90*/  R2UR UR29, R138 ;  /* 0x000000008a1d72ca */ /* 0x000fc400000e0000 */
[----:B------:R-:W-:Y:S01]  /*3cfa0*/  R2UR UR28, R139 ;  /* 0x000000008b1c72ca */ /* 0x000fe200000e0000 */
        /* <DEDUP_REMOVED lines=1143> */
[----:B------:R-:W4:Y:S01]  /*41720*/  LDL.LU.64 R24, [R1+0x5688] ;  /* 0x0056880001187983 */ /* 0x000f220000300a00 */
[----:B--2---:R-:W-:-:S02]  /*41730*/  IMAD.MOV.U32 R163, RZ, RZ, R29 ;  /* 0x000000ffffa37224 */ /* 0x004fc400078e001d */
[----:B---3--:R-:W-:Y:S02]  /*41740*/  IMAD.MOV.U32 R166, RZ, RZ, R27 ;  /* 0x000000ffffa67224 */ /* 0x008fe400078e001b */
[----:B----4-:R-:W-:Y:S02]  /*41750*/  IMAD.MOV.U32 R161, RZ, RZ, R25 ;  /* 0x000000ffffa17224 */ /* 0x010fe400078e0019 */
[----:B------:R-:W-:Y:S02]  /*41760*/  IMAD.MOV.U32 R159, RZ, RZ, R24 ;  /* 0x000000ffff9f7224 */ /* 0x000fe400078e0018 */
[----:B------:R-:W-:Y:S01]  /*41770*/  IMAD.MOV.U32 R167, RZ, RZ, R26 ;  /* 0x000000ffffa77224 */ /* 0x000fe200078e001a */
[----:B------:R-:W2:Y:S01]  /*41780*/  LDL.LU.64 R24, [R1] ;  /* 0x0000000001187983 */ /* 0x000ea20000300a00 */
[----:B------:R-:W-:-:S03]  /*41790*/  IMAD.MOV.U32 R165, RZ, RZ, R28 ;  /* 0x000000ffffa57224 */ /* 0x000fc600078e001c */
        /* <DEDUP_REMOVED lines=56> */
[----:B------:R-:W-:-:S02]  /*41b20*/  IMAD.MOV.U32 R160, RZ, RZ, R140 ;  /* 0x000000ffffa07224 */ /* 0x000fc400078e008c */
[----:B------:R-:W-:Y:S01]  /*41b30*/  IMAD.MOV.U32 R212, RZ, RZ, R141 ;  /* 0x000000ffffd47224 */ /* 0x000fe200078e008d */
[----:B------:R-:W2:Y:S01]  /*41b40*/  LDL.LU.64 R138, [R1+0x1c8] ;  /* 0x0001c800018a7983 */ /* 0x000ea20000300a00 */
[----:B------:R-:W-:Y:S02]  /*41b50*/  IMAD.MOV.U32 R213, RZ, RZ, R142 ;  /* 0x000000ffffd57224 */ /* 0x000fe400078e008e */
[----:B------:R-:W-:Y:S01]  /*41b60*/  IMAD.MOV.U32 R214, RZ, RZ, R143 ;  /* 0x000000ffffd67224 */ /* 0x000fe200078e008f */
[----:B------:R-:W3:Y:S01]  /*41b70*/  LDL.LU.64 R140, [R1+0x1d0] ;  /* 0x0001d000018c7983 */ /* 0x000ee20000300a00 */
[----:B------:R-:W-:Y:S02]  /*41b80*/  IMAD.MOV.U32 R215, RZ, RZ, R144 ;  /* 0x000000ffffd77224 */ /* 0x000fe400078e0090 */
[----:B------:R-:W-:Y:S01]  /*41b90*/  IMAD.MOV.U32 R216, RZ, RZ, R145 ;  /* 0x000000ffffd87224 */ /* 0x000fe200078e0091 */
        /* <DEDUP_REMOVED lines=150> */
[----:B------:R0:W-:Y:S04]  /*42500*/  STL.64 [R1+0x400], R24 ;  /* 0x0004001801007387 */ /* 0x0001e80000100a00 */
        /* <DEDUP_REMOVED lines=63> */
[----:B0-----:R-:W4:Y:S04]  /*42900*/  LDL.LU.64 R24, [R1+0x200] ;  /* 0x0002000001187983 */ /* 0x001f280000300a00 */
[----:B-1----:R-:W4:Y:S04]  /*42910*/  LDL.LU.64 R26, [R1+0x208] ;  /* 0x00020800011a7983 */ /* 0x002f280000300a00 */
[----:B--2---:R-:W2:Y:S04]  /*42920*/  LDL.LU.64 R28, [R1+0x210] ;  /* 0x00021000011c7983 */ /* 0x004ea80000300a00 */
[----:B---3--:R-:W2:Y:S04]  /*42930*/  LDL.LU.64 R30, [R1+0x218] ;  /* 0x00021800011e7983 */ /* 0x008ea80000300a00 */
[----:B----4-:R-:W2:Y:S04]  /*42940*/  LDL.LU.64 R32, [R1+0x220] ;  /* 0x0002200001207983 */ /* 0x010ea80000300a00 */
        /* <DEDUP_REMOVED lines=68> */
[----:B------:R-:W-:Y:S01]  /*42d90*/  QGMMA.64x256x32.F32.E5M2.E5M2 R24, gdesc[UR28], R24, gsb0 ;  /* 0x03e000001c1879f3 */ /* 0x000fe20008003818 */
[----:B------:R-:W-:Y:S02]  /*42da0*/  IMAD.MOV.U32 R211, RZ, RZ, R220 ;  /* 0x000000ffffd37224 */ /* 0x000fe400078e00dc */
[----:B------:R-:W-:Y:S02]  /*42db0*/  IMAD.MOV.U32 R220, RZ, RZ, R164 ;  /* 0x000000ffffdc7224 */ /* 0x000fe400078e00a4 */
[----:B------:R-:W-:Y:S01]  /*42dc0*/  IMAD.MOV.U32 R164, RZ, RZ, R3 ;  /* 0x000000ffffa47224 */ /* 0x000fe200078e0003 */
        /* <DEDUP_REMOVED lines=129> */
[----:B------:R-:W3:Y:S04]  /*435e0*/  LDL.LU R3, [R1+0x5484] ;  /* 0x0054840001037983 */ /* 0x000ee80000300800 */
[----:B------:R-:W4:Y:S01]  /*435f0*/  LDL R6, [R1+0x3050] ;  /* 0x0030500001067983 */ /* 0x000f220000100800 */
[----:B------:R-:W-:-:S05]  /*43600*/  VIADD R211, R211, 0x1 ;  /* 0x00000001d3d37836 */ /* 0x000fca0000000000 */
[----:B------:R0:W-:Y:S01]  /*43610*/  STL [R1+0x1ed4], R211 ;  /* 0x001ed4d301007387 */ /* 0x0001e20000100800 */
[----:B----4-:R-:W-:Y:S01]  /*43620*/  ISETP.NE.U32.AND P0, PT, R211, R6, PT ;  /* 0x00000006d300720c */ /* 0x010fe20003f05070 */
[----:B0-----:R-:W-:Y:S02]  /*43630*/  IMAD.MOV.U32 R211, RZ, RZ, R212 ;  /* 0x000000ffffd37224 */ /* 0x001fe400078e00d4 */
[----:B------:R-:W-:Y:S02]  /*43640*/  IMAD.MOV.U32 R212, RZ, RZ, R213 ;  /* 0x000000ffffd47224 */ /* 0x000fe400078e00d5 */
[----:B------:R-:W-:Y:S02]  /*43650*/  IMAD.MOV.U32 R213, RZ, RZ, R214 ;  /* 0x000000ffffd57224 */ /* 0x000fe400078e00d6 */
[----:B------:R-:W-:Y:S02]  /*43660*/  IMAD.MOV.U32 R214, RZ, RZ, R215 ;  /* 0x000000ffffd67224 */ /* 0x000fe400078e00d7 */
[----:B------:R-:W-:-:S02]  /*43670*/  IMAD.MOV.U32 R215, RZ, RZ, R216 ;  /* 0x000000ffffd77224 */ /* 0x000fc400078e00d8 */
[----:B------:R-:W-:Y:S02]  /*43680*/  IMAD.MOV.U32 R216, RZ, RZ, R217 ;  /* 0x000000ffffd87224 */ /* 0x000fe400078e00d9 */
[----:B------:R-:W-:Y:S02]  /*43690*/  IMAD.MOV.U32 R217, RZ, RZ, R218 ;  /* 0x000000ffffd97224 */ /* 0x000fe400078e00da */
[----:B------:R-:W-:Y:S02]  /*436a0*/  IMAD.MOV.U32 R218, RZ, RZ, R219 ;  /* 0x000000ffffda7224 */ /* 0x000fe400078e00db */
[----:B------:R-:W-:Y:S02]  /*436b0*/  IMAD.MOV.U32 R219, RZ, RZ, R220 ;  /* 0x000000ffffdb7224 */ /* 0x000fe400078e00dc */
[----:B------:R-:W-:Y:S02]  /*436c0*/  IMAD.MOV.U32 R220, RZ, RZ, R159 ;  /* 0x000000ffffdc7224 */ /* 0x000fe400078e009f */
[----:B------:R-:W-:-:S02]  /*436d0*/  IMAD.MOV.U32 R159, RZ, RZ, R160 ;  /* 0x000000ffff9f7224 */ /* 0x000fc400078e00a0 */
[----:B------:R-:W-:Y:S01]  /*436e0*/  IMAD.MOV.U32 R160, RZ, RZ, R161 ;  /* 0x000000ffffa07224 */ /* 0x000fe200078e00a1 */
[----:B------:R-:W-:Y:S01]  /*436f0*/  IADD3 R212, P5, R212, UR6, RZ ;  /* 0x00000006d4d47c10 */ /* 0x000fe2000ffbe0ff */
[----:B------:R-:W-:Y:S02]  /*43700*/  IMAD.MOV.U32 R161, RZ, RZ, R162 ;  /* 0x000000ffffa17224 */ /* 0x000fe400078e00a2 */
[----:B------:R-:W-:Y:S02]  /*43710*/  IMAD.MOV.U32 R162, RZ, RZ, R234 ;  /* 0x000000ffffa27224 */ /* 0x000fe400078e00ea */
[----:B------:R-:W-:Y:S02]  /*43720*/  IMAD.MOV.U32 R234, RZ, RZ, R2 ;  /* 0x000000ffffea7224 */ /* 0x000fe400078e0002 */
[----:B------:R-:W4:Y:S04]  /*43730*/  LDL.LU R2, [R1+0x5480] ;  /* 0x0054800001027983 */ /* 0x000f280000300800 */
[----:B------:R0:W-:Y:S02]  /*43740*/  STL [R1+0x2854], R212 ;  /* 0x002854d401007387 */ /* 0x0001e40000100800 */
[----:B0-----:R-:W-:-:S02]  /*43750*/  IMAD.MOV.U32 R212, RZ, RZ, R213 ;  /* 0x000000ffffd47224 */ /* 0x001fc400078e00d5 */
[----:B------:R-:W-:Y:S02]  /*43760*/  IMAD.MOV.U32 R213, RZ, RZ, R214 ;  /* 0x000000ffffd57224 */ /* 0x000fe400078e00d6 */
[----:B------:R-:W-:Y:S02]  /*43770*/  IMAD.MOV.U32 R214, RZ, RZ, R215 ;  /* 0x000000ffffd67224 */ /* 0x000fe400078e00d7 */
[----:B------:R-:W-:Y:S02]  /*43780*/  IMAD.MOV.U32 R215, RZ, RZ, R216 ;  /* 0x000000ffffd77224 */ /* 0x000fe400078e00d8 */
[----:B------:R-:W-:Y:S02]  /*43790*/  IMAD.MOV.U32 R216, RZ, RZ, R217 ;  /* 0x000000ffffd87224 */ /* 0x000fe400078e00d9 */
[----:B------:R-:W-:Y:S02]  /*437a0*/  IMAD.MOV.U32 R217, RZ, RZ, R218 ;  /* 0x000000ffffd97224 */ /* 0x000fe400078e00da */
[----:B------:R-:W-:-:S02]  /*437b0*/  IMAD.MOV.U32 R218, RZ, RZ, R219 ;  /* 0x000000ffffda7224 */ /* 0x000fc400078e00db */
[----:B------:R-:W-:Y:S02]  /*437c0*/  IMAD.MOV.U32 R219, RZ, RZ, R220 ;  /* 0x000000ffffdb7224 */ /* 0x000fe400078e00dc */
[----:B------:R-:W-:Y:S02]  /*437d0*/  IMAD.MOV.U32 R220, RZ, RZ, R159 ;  /* 0x000000ffffdc7224 */ /* 0x000fe400078e009f */
[----:B------:R-:W-:Y:S01]  /*437e0*/  IMAD.MOV.U32 R159, RZ, RZ, R160 ;  /* 0x000000ffff9f7224 */ /* 0x000fe200078e00a0 */
[----:B------:R-:W-:Y:S01]  /*437f0*/  IADD3 R211, P4, R211, UR6, RZ ;  /* 0x00000006d3d37c10 */ /* 0x000fe2000ff9e0ff */
[----:B------:R-:W-:Y:S02]  /*43800*/  IMAD.MOV.U32 R160, RZ, RZ, R161 ;  /* 0x000000ffffa07224 */ /* 0x000fe400078e00a1 */
[----:B------:R-:W-:Y:S02]  /*43810*/  IMAD.MOV.U32 R161, RZ, RZ, R162 ;  /* 0x000000ffffa17224 */ /* 0x000fe400078e00a2 */
[----:B------:R-:W-:-:S02]  /*43820*/  IMAD.MOV.U32 R162, RZ, RZ, R163 ;  /* 0x000000ffffa27224 */ /* 0x000fc400078e00a3 */
[----:B------:R-:W-:Y:S02]  /*43830*/  IMAD.MOV.U32 R163, RZ, RZ, R164 ;  /* 0x000000ffffa37224 */ /* 0x000fe400078e00a4 */
[----:B------:R-:W-:Y:S01]  /*43840*/  IMAD.MOV.U32 R164, RZ, RZ, R240 ;  /* 0x000000ffffa47224 */ /* 0x000fe200078e00f0 */
[----:B------:R-:W-:Y:S01]  /*43850*/  STL [R1+0x285c], R211 ;  /* 0x00285cd301007387 */ /* 0x000fe20000100800 */
[----:B------:R-:W-:-:S03]  /*43860*/  IMAD.MOV.U32 R240, RZ, RZ, R13 ;  /* 0x000000fffff07224 */ /* 0x000fc600078e000d */
[----:B------:R-:W2:Y:S01]  /*43870*/  LDL.LU R13, [R1+0x547c] ;  /* 0x00547c00010d7983 */ /* 0x000ea20000300800 */
[----:B---3--:R-:W-:Y:S02]  /*43880*/  IADD3 R3, P6, R3, UR6, RZ ;  /* 0x0000000603037c10 */ /* 0x008fe4000ffde0ff */
[----:B------:R-:W-:Y:S02]  /*43890*/  IADD3 R14, P1, R14, UR6, RZ ;  /* 0x000000060e0e7c10 */ /* 0x000fe4000ff3e0ff */
[----:B----4-:R-:W-:Y:S02]  /*438a0*/  IADD3.X R2, R2, UR7, RZ, P6, !PT ;  /* 0x0000000702027c10 */ /* 0x010fe4000b7fe4ff */
[----:B------:R-:W-:-:S05]  /*438b0*/  IADD3 R212, P6, R212, UR6, RZ ;  /* 0x00000006d4d47c10 */ /* 0x000fca000ffde0ff */
[----:B------:R-:W-:Y:S01]  /*438c0*/  STL [R1+0x284c], R212 ;  /* 0x00284cd401007387 */ /* 0x000fe20000100800 */
[----:B--2---:R-:W-:Y:S02]  /*438d0*/  IADD3.X R13, R13, UR7, RZ, P1, !PT ;  /* 0x000000070d0d7c10 */ /* 0x004fe40008ffe4ff */
[----:B------:R-:W-:-:S05]  /*438e0*/  IADD3 R213, P1, R213, UR6, RZ ;  /* 0x00000006d5d57c10 */ /* 0x000fca000ff3e0ff */
[----:B------:R0:W-:Y:S02]  /*438f0*/  STL [R1+0x2844], R213 ;  /* 0x002844d501007387 */ /* 0x0001e40000100800 */
        /* <DEDUP_REMOVED lines=16> */
[----:B------:R-:W2:Y:S01]  /*43a00*/  LDL.LU R17, [R1+0x5478] ;  /* 0x0054780001117983 */ /* 0x000ea20000300800 */
[----:B------:R-:W-:-:S04]  /*43a10*/  IADD3 R16, P2, R16, UR6, RZ ;  /* 0x0000000610107c10 */ /* 0x000fc8000ff5e0ff */
[----:B------:R-:W-:Y:S02]  /*43a20*/  IADD3.X R15, R15, UR7, RZ, P2, !PT ;  /* 0x000000070f0f7c10 */ /* 0x000fe400097fe4ff */
[----:B------:R-:W-:-:S05]  /*43a30*/  IADD3 R213, P2, R213, UR6, RZ ;  /* 0x00000006d5d57c10 */ /* 0x000fca000ff5e0ff */
[----:B------:R0:W-:Y:S01]  /*43a40*/  STL [R1+0x283c], R213 ;  /* 0x00283cd501007387 */ /* 0x0001e20000100800 */
[----:B------:R-:W-:Y:S01]  /*43a50*/  IADD3 R18, P3, R18, UR6, RZ ;  /* 0x0000000612127c10 */ /* 0x000fe2000ff7e0ff */
        /* <DEDUP_REMOVED lines=14> */
[----:B------:R-:W3:Y:S01]  /*43b40*/  LDL.LU R245, [R1+0x2890] ;  /* 0x0028900001f57983 */ /* 0x000ee20000300800 */
[----:B--2---:R-:W-:Y:S02]  /*43b50*/  IADD3.X R17, R17, UR7, RZ, P3, !PT ;  /* 0x0000000711117c10 */ /* 0x004fe40009ffe4ff */
[----:B------:R-:W-:-:S05]  /*43b60*/  IADD3 R213, P3, R213, UR6, RZ ;  /* 0x00000006d5d57c10 */ /* 0x000fca000ff7e0ff */
[----:B------:R0:W-:Y:S04]  /*43b70*/  STL [R1+0x2834], R213 ;  /* 0x002834d501007387 */ /* 0x0001e80000100800 */
[----:B0-----:R-:W2:Y:S02]  /*43b80*/  LDL.LU R213, [R1+0x2858] ;  /* 0x0028580001d57983 */ /* 0x001ea40000300800 */
[----:B--2---:R-:W-:-:S05]  /*43b90*/  IADD3.X R213, R213, UR7, RZ, P4, !PT ;  /* 0x00000007d5d57c10 */ /* 0x004fca000a7fe4ff */
[----:B------:R0:W-:Y:S04]  /*43ba0*/  STL [R1+0x2858], R213 ;  /* 0x002858d501007387 */ /* 0x0001e80000100800 */
[----:B0-----:R-:W2:Y:S02]  /*43bb0*/  LDL.LU R213, [R1+0x282c] ;  /* 0x00282c0001d57983 */ /* 0x001ea40000300800 */
[----:B--2---:R-:W-:-:S05]  /*43bc0*/  IADD3 R213, P4, R213, UR6, RZ ;  /* 0x00000006d5d57c10 */ /* 0x004fca000ff9e0ff */
        /* <DEDUP_REMOVED lines=1504> */
[----:B0-----:R-:W2:Y:S01]  /*499d0*/  LDL.LU R213, [R1+0x3028] ;  /* 0x0030280001d57983 */ /* 0x001ea20000300800 */
[----:B------:R-:W-:Y:S01]  /*499e0*/  UIADD3.64 UR8, UR12, 0x6fe, URZ ;  /* 0x000006fe0c087897 */ /* 0x000fe2000fffe03f */
[----:B------:R-:W-:Y:S01]  /*499f0*/  WARPGROUP.ARRIVE ;  /* 0x00000000000079c5 */ /* 0x000fe20000000000 */
[----:B------:R-:W-:Y:S01]  /*49a00*/  UMOV UR10, UR34 ;  /* 0x00000022000a7c82 */ /* 0x000fe20008000000 */
[----:B------:R-:W-:-:S04]  /*49a10*/  UMOV UR11, UR35 ;  /* 0x00000023000b7c82 */ /* 0x000fc80008000000 */
[----:B------:R-:W-:Y:S02]  /*49a20*/  UMOV UR36, UR8 ;  /* 0x0000000800247c82 */ /* 0x000fe40008000000 */
[----:B------:R-:W-:Y:S01]  /*49a30*/  QGMMA.64x256x32.F32.E5M2.E5M2 R24, gdesc[UR8], R24, gsb0 ;  /* 0x03e00000081879f3 */ /* 0x000fe20008003818 */
[----:B--2---:R-:W-:-:S05]  /*49a40*/  IADD3 R213, P3, R213, UR5, RZ ;  /* 0x00000005d5d57c10 */ /* 0x004fca000ff7e0ff */
[----:B------:R0:W-:Y:S04]  /*49a50*/  STL [R1+0x3028], R213 ;  /* 0x003028d501007387 */ /* 0x0001e80000100800 */
[----:B0-----:R-:W2:Y:S01]  /*49a60*/  LDL.LU R213, [R1+0x3038] ;  /* 0x0030380001d57983 */ /* 0x001ea20000300800 */
[----:B------:R-:W-:-:S13]  /*49a70*/  R2UR UR8, R5 ;  /* 0x00000000050872ca */ /* 0x000fda00000e0000 */
        /* <DEDUP_REMOVED lines=423> */
[----:B------:R-:W-:Y:S02]  /*4b4f0*/  MOV R4, UR57 ;  /* 0x0000003900047c02 */ /* 0x000fe40008000f00 */
[----:B------:R-:W-:Y:S01]  /*4b500*/  MOV R0, UR56 ;  /* 0x0000003800007c02 */ /* 0x000fe20008000f00 */
[----:B------:R-:W-:Y:S01]  /*4b510*/  UIADD3.64 UR56, UR12, 0x700, URZ ;  /* 0x000007000c387897 */ /* 0x000fe2000fffe03f */
[----:B------:R-:W-:Y:S02]  /*4b520*/  WARPGROUP.DEPBAR.LE gsb0, 0x0 ;  /* 0x00008000000079c5 */ /* 0x000fe40000010000 */
[----:B------:R-:W-:Y:S01]  /*4b530*/  WARPGROUP.ARRIVE ;  /* 0x00000000000079c5 */ /* 0x000fe20000000000 */
[----:B------:R-:W-:Y:S01]  /*4b540*/  UMOV UR58, UR14 ;  /* 0x0000000e003a7c82 */ /* 0x000fe20008000000 */
[----:B------:R-:W-:-:S04]  /*4b550*/  UMOV UR59, UR15 ;  /* 0x0000000f003b7c82 */ /* 0x000fc80008000000 */
[----:B------:R-:W-:Y:S01]  /*4b560*/  QGMMA.64x256x32.F32.E5M2.E5M2 R24, gdesc[UR56], R24, gsb0 ;  /* 0x03e00000381879f3 */ /* 0x000fe20008003818 */
[----:B--2---:R-:W-:-:S05]  /*4b570*/  IADD3 R213, P2, R213, UR5, RZ ;  /* 0x00000005d5d57c10 */ /* 0x004fca000ff5e0ff */
[----:B------:R0:W-:Y:S04]  /*4b580*/  STL [R1+0x2dfc], R213 ;  /* 0x002dfcd501007387 */ /* 0x0001e80000100800 */
[----:B0-----:R-:W2:Y:S01]  /*4b590*/  LDL.LU R213, [R1+0x2e20] ;  /* 0x002e200001d57983 */ /* 0x001ea20000300800 */
[----:B------:R-:W-:Y:S02]  /*4b5a0*/  WARPGROUP.DEPBAR.LE gsb0, 0x0 ;  /* 0x00008000000079c5 */ /* 0x000fe40000010000 */
[----:B--2---:R-:W-:-:S05]  /*4b5b0*/  IADD3.X R213, R213, UR8, RZ, P3, !PT ;  /* 0x00000008d5d57c10 */ /* 0x004fca0009ffe4ff */
[----:B------:R-:W-:Y:S04]  /*4b5c0*/  STL [R1+0x2e20], R213 ;  /* 0x002e20d501007387 */ /* 0x000fe80000100800 */
[----:B------:R-:W-:Y:S04]  /*4b5d0*/  STL.64 [R1], R24 ;  /* 0x0000001801007387 */ /* 0x000fe80000100a00 */
        /* <DEDUP_REMOVED lines=64> */
[----:B------:R-:W4:Y:S04]  /*4b9e0*/  LDL.LU.64 R148, [R1+0x5468] ;  /* 0x0054680001947983 */ /* 0x000f280000300a00 */
[----:B------:R-:W3:Y:S04]  /*4b9f0*/  LDL.LU.64 R146, [R1+0x5460] ;  /* 0x0054600001927983 */ /* 0x000ee80000300a00 */
[----:B------:R-:W2:Y:S04]  /*4ba00*/  LDL.LU.64 R144, [R1+0x5458] ;  /* 0x0054580001907983 */ /* 0x000ea80000300a00 */
        /* <DEDUP_REMOVED lines=45> */
[----:B------:R-:W3:Y:S01]  /*4bce0*/  LDL.LU.64 R52, [R1+0x52e8] ;  /* 0x0052e80001347983 */ /* 0x000ee20000300a00 */
[----:B------:R-:W-:-:S03]  /*4bcf0*/  IMAD.MOV.U32 R213, RZ, RZ, R214 ;  /* 0x000000ffffd57224 */ /* 0x000fc600078e00d6 */
        /* <DEDUP_REMOVED lines=21> */
[----:B------:R-:W-:Y:S01]  /*4be50*/  IMAD.MOV.U32 R162, RZ, RZ, R163 ;  /* 0x000000ffffa27224 */ /* 0x000fe200078e00a3 */
[----:B------:R-:W-:Y:S02]  /*4be60*/  IADD3 R213, P3, R213, UR5, RZ ;  /* 0x00000005d5d57c10 */ /* 0x000fe4000ff7e0ff */
[----:B------:R-:W3:Y:S01]  /*4be70*/  LDL.LU.64 R28, [R1+0x5288] ;  /* 0x00528800011c7983 */ /* 0x000ee20000300a00 */
[----:B------:R-:W-:-:S03]  /*4be80*/  IMAD.MOV.U32 R163, RZ, RZ, R164 ;  /* 0x000000ffffa37224 */ /* 0x000fc600078e00a4 */
[----:B------:R-:W3:Y:S01]  /*4be90*/  LDL.LU.64 R26, [R1+0x5280] ;  /* 0x00528000011a7983 */ /* 0x000ee20000300a00 */
[----:B------:R-:W-:-:S03]  /*4bea0*/  IMAD.MOV.U32 R164, RZ, RZ, R165 ;  /* 0x000000ffffa47224 */ /* 0x000fc600078e00a5 */
[----:B------:R-:W3:Y:S01]  /*4beb0*/  LDL.LU.64 R24, [R1+0x5278] ;  /* 0x0052780001187983 */ /* 0x000ee20000300a00 */
[----:B--2---:R-:W-:Y:S01]  /*4bec0*/  IADD3.X R126, R126, UR8, RZ, P4, !PT ;  /* 0x000000087e7e7c10 */ /* 0x004fe2000a7fe4ff */
[----:B----4-:R-:W-:Y:S01]  /*4bed0*/  IMAD.MOV.U32 R165, RZ, RZ, R125 ;  /* 0x000000ffffa57224 */ /* 0x010fe200078e007d */
[----:B------:R-:W-:Y:S01]  /*4bee0*/  IADD3 R127, P4, R127, UR5, RZ ;  /* 0x000000057f7f7c10 */ /* 0x000fe2000ff9e0ff */
[----:B------:R-:W2:Y:S04]  /*4bef0*/  LDL.LU R125, [R1+0x5274] ;  /* 0x00527400017d7983 */ /* 0x000ea80000300800 */
[----:B------:R-:W-:Y:S01]  /*4bf00*/  STL [R1+0x2df4], R213 ;  /* 0x002df4d501007387 */ /* 0x000fe20000100800 */
[----:B---3--:R-:W-:-:S03]  /*4bf10*/  IADD3.X R128, R128, UR8, RZ, P5, !PT ;  /* 0x0000000880807c10 */ /* 0x008fc6000affe4ff */
[----:B------:R0:W-:Y:S01]  /*4bf20*/  STL [R1+0x2e18], R126 ;  /* 0x002e187e01007387 */ /* 0x0001e20000100800 */
[----:B------:R-:W-:Y:S02]  /*4bf30*/  IADD3 R129, P5, R129, UR5, RZ ;  /* 0x0000000581817c10 */ /* 0x000fe4000ffbe0ff */
[----:B------:R-:W-:Y:S02]  /*4bf40*/  IADD3.X R130, R130, UR8, RZ, P6, !PT ;  /* 0x0000000882827c10 */ /* 0x000fe4000b7fe4ff */
[----:B------:R-:W-:Y:S02]  /*4bf50*/  IADD3 R131, P6, R131, UR5, RZ ;  /* 0x0000000583837c10 */ /* 0x000fe4000ffde0ff */
[----:B------:R-:W-:Y:S01]  /*4bf60*/  IADD3.X R132, R132, UR8, RZ, P1, !PT ;  /* 0x0000000884847c10 */ /* 0x000fe20008ffe4ff */
[----:B0-----:R-:W2:Y:S04]  /*4bf70*/  LDL.LU R126, [R1+0x5270] ;  /* 0x00527000017e7983 */ /* 0x001ea80000300800 */
[----:B------:R0:W-:Y:S01]  /*4bf80*/  STL [R1+0x2dec], R127 ;  /* 0x002dec7f01007387 */ /* 0x0001e20000100800 */
[----:B------:R-:W-:-:S02]  /*4bf90*/  IADD3 R133, P1, R133, UR5, RZ ;  /* 0x0000000585857c10 */ /* 0x000fc4000ff3e0ff */
[----:B------:R-:W-:Y:S01]  /*4bfa0*/  IADD3.X R134, R134, UR8, RZ, P2, !PT ;  /* 0x0000000886867c10 */ /* 0x000fe200097fe4ff */
[----:B0-----:R-:W2:Y:S04]  /*4bfb0*/  LDL.LU R127, [R1+0x526c] ;  /* 0x00526c00017f7983 */ /* 0x001ea80000300800 */
[----:B------:R0:W-:Y:S01]  /*4bfc0*/  STL [R1+0x2e10], R128 ;  /* 0x002e108001007387 */ /* 0x0001e20000100800 */
[----:B------:R-:W-:-:S03]  /*4bfd0*/  IADD3 R135, P2, R135, UR5, RZ ;  /* 0x0000000587877c10 */ /* 0x000fc6000ff5e0ff */
[----:B0-----:R-:W2:Y:S04]  /*4bfe0*/  LDL.LU R128, [R1+0x5268] ;  /* 0x0052680001807983 */ /* 0x001ea80000300800 */
[----:B------:R0:W-:Y:S01]  /*4bff0*/  STL [R1+0x2de4], R129 ;  /* 0x002de48101007387 */ /* 0x0001e20000100800 */
[----:B------:R-:W-:-:S03]  /*4c000*/  IADD3.X R136, R136, UR8, RZ, P3, !PT ;  /* 0x0000000888887c10 */ /* 0x000fc60009ffe4ff */
        /* <DEDUP_REMOVED lines=32> */
[----:B------:R-:W-:Y:S01]  /*4c210*/  IMAD.MOV.U32 R213, RZ, RZ, R214 ;  /* 0x000000ffffd57224 */ /* 0x000fe200078e00d6 */
[----:B------:R-:W-:Y:S02]  /*4c220*/  IADD3 R147, P2, R147, UR5, RZ ;  /* 0x0000000593937c10 */ /* 0x000fe4000ff5e0ff */
[----:B0-----:R-:W2:Y:S04]  /*4c230*/  LDL.LU R140, [R1+0x5238] ;  /* 0x00523800018c7983 */ /* 0x001ea80000300800 */
[----:B------:R0:W-:Y:S01]  /*4c240*/  STL [R1+0x2db4], R141 ;  /* 0x002db48d01007387 */ /* 0x0001e20000100800 */
[----:B------:R-:W-:-:S02]  /*4c250*/  IMAD.MOV.U32 R214, RZ, RZ, R215 ;  /* 0x000000ffffd67224 */ /* 0x000fc400078e00d7 */
[----:B------:R-:W-:Y:S01]  /*4c260*/  IMAD.MOV.U32 R215, RZ, RZ, R216 ;  /* 0x000000ffffd77224 */ /* 0x000fe200078e00d8 */
[----:B0-----:R-:W2:Y:S04]  /*4c270*/  LDL.LU R141, [R1+0x5234] ;  /* 0x00523400018d7983 */ /* 0x001ea80000300800 */
[----:B------:R0:W-:Y:S01]  /*4c280*/  STL [R1+0x2dd8], R142 ;  /* 0x002dd88e01007387 */ /* 0x0001e20000100800 */
[----:B------:R-:W-:Y:S01]  /*4c290*/  IADD3.X R148, R148, UR8, RZ, P3, !PT ;  /* 0x0000000894947c10 */ /* 0x000fe20009ffe4ff */
[----:B------:R-:W-:Y:S02]  /*4c2a0*/  IMAD.MOV.U32 R216, RZ, RZ, R217 ;  /* 0x000000ffffd87224 */ /* 0x000fe400078e00d9 */
[----:B------:R-:W-:Y:S01]  /*4c2b0*/  IMAD.MOV.U32 R217, RZ, RZ, R218 ;  /* 0x000000ffffd97224 */ /* 0x000fe200078e00da */
[----:B0-----:R-:W2:Y:S04]  /*4c2c0*/  LDL.LU R142, [R1+0x5230] ;  /* 0x00523000018e7983 */ /* 0x001ea80000300800 */
[----:B------:R0:W-:Y:S01]  /*4c2d0*/  STL [R1+0x2dac], R143 ;  /* 0x002dac8f01007387 */ /* 0x0001e20000100800 */
[----:B------:R-:W-:Y:S01]  /*4c2e0*/  IADD3 R149, P3, R149, UR5, RZ ;  /* 0x0000000595957c10 */ /* 0x000fe2000ff7e0ff */
        /* <DEDUP_REMOVED lines=14> */
[----:B------:R-:W-:Y:S02]  /*4c3d0*/  IMAD.MOV.U32 R162, RZ, RZ, R163 ;  /* 0x000000ffffa27224 */ /* 0x000fe400078e00a3 */
[----:B------:R-:W-:Y:S01]  /*4c3e0*/  IMAD.MOV.U32 R163, RZ, RZ, R164 ;  /* 0x000000ffffa37224 */ /* 0x000fe200078e00a4 */
[----:B------:R-:W-:Y:S01]  /*4c3f0*/  IADD3.X R213, R213, UR8, RZ, P5, !PT ;  /* 0x00000008d5d57c10 */ /* 0x000fe2000affe4ff */
[----:B0-----:R-:W2:Y:S04]  /*4c400*/  LDL.LU R146, [R1+0x5220] ;  /* 0x0052200001927983 */ /* 0x001ea80000300800 */
[----:B------:R0:W-:Y:S01]  /*4c410*/  STL [R1+0x2d9c], R147 ;  /* 0x002d9c9301007387 */ /* 0x0001e20000100800 */
[----:B------:R-:W-:-:S02]  /*4c420*/  IMAD.MOV.U32 R164, RZ, RZ, R165 ;  /* 0x000000ffffa47224 */ /* 0x000fc400078e00a5 */
[----:B------:R-:W-:Y:S01]  /*4c430*/  IMAD.MOV.U32 R165, RZ, RZ, R249 ;  /* 0x000000ffffa57224 */ /* 0x000fe200078e00f9 */
[----:B0-----:R-:W2:Y:S04]  /*4c440*/  LDL.LU R147, [R1+0x521c] ;  /* 0x00521c0001937983 */ /* 0x001ea80000300800 */
[----:B------:R0:W-:Y:S01]  /*4c450*/  STL [R1+0x2dc0], R148 ;  /* 0x002dc09401007387 */ /* 0x0001e20000100800 */
[----:B------:R-:W-:-:S03]  /*4c460*/  IMAD.MOV.U32 R249, RZ, RZ, R250 ;  /* 0x000000fffff97224 */ /* 0x000fc600078e00fa */
[----:B0-----:R-:W2:Y:S04]  /*4c470*/  LDL.LU R148, [R1+0x5218] ;  /* 0x0052180001947983 */ /* 0x001ea80000300800 */
[----:B------:R0:W-:Y:S04]  /*4c480*/  STL [R1+0x2d94], R149 ;  /* 0x002d949501007387 */ /* 0x0001e80000100800 */
[----:B0-----:R-:W2:Y:S04]  /*4c490*/  LDL.LU R149, [R1+0x5214] ;  /* 0x0052140001957983 */ /* 0x001ea80000300800 */
[----:B------:R0:W-:Y:S04]  /*4c4a0*/  STL [R1+0x2db8], R150 ;  /* 0x002db89601007387 */ /* 0x0001e80000100800 */
[----:B0-----:R-:W2:Y:S04]  /*4c4b0*/  LDL.LU R150, [R1+0x5210] ;  /* 0x0052100001967983 */ /* 0x001ea80000300800 */
[----:B------:R0:W-:Y:S04]  /*4c4c0*/  STL [R1+0x2d8c], R151 ;  /* 0x002d8c9701007387 */ /* 0x0001e80000100800 */
[----:B0-----:R-:W2:Y:S04]  /*4c4d0*/  LDL.LU R151, [R1+0x520c] ;  /* 0x00520c0001977983 */ /* 0x001ea80000300800 */
[----:B------:R-:W3:Y:S04]  /*4c4e0*/  LDL.LU R250, [R1+0x2870] ;  /* 0x0028700001fa7983 */ /* 0x000ee80000300800 */
[----:B------:R0:W-:Y:S04]  /*4c4f0*/  STL [R1+0x2db0], R213 ;  /* 0x002db0d501007387 */ /* 0x0001e80000100800 */
[----:B0-----:R-:W4:Y:S02]  /*4c500*/  LDL.LU R213, [R1+0x2d84] ;  /* 0x002d840001d57983 */ /* 0x001f240000300800 */
[----:B----4-:R-:W-:-:S05]  /*4c510*/  IADD3 R213, P5, R213, UR5, RZ ;  /* 0x00000005d5d57c10 */ /* 0x010fca000ffbe0ff */
[----:B------:R0:W-:Y:S04]  /*4c520*/  STL [R1+0x2d84], R213 ;  /* 0x002d84d501007387 */ /* 0x0001e80000100800 */
[----:B0-----:R-:W4:Y:S02]  /*4c530*/  LDL.LU R213, [R1+0x2da8] ;  /* 0x002da80001d57983 */ /* 0x001f240000300800 */
[----:B----4-:R-:W-:-:S05]  /*4c540*/  IADD3.X R213, R213, UR8, RZ, P6, !PT ;  /* 0x00000008d5d57c10 */ /* 0x010fca000b7fe4ff */
        /* <DEDUP_REMOVED lines=776> */
[----:B--2---:R-:W-:Y:S02]  /*4f5d0*/  IADD3.X R213, R213, UR8, RZ, P1, !PT ;  /* 0x00000008d5d57c10 */ /* 0x004fe40008ffe4ff */
[----:B------:R-:W-:-:S03]  /*4f5e0*/  IADD3 R231, P1, R231, UR5, RZ ;  /* 0x00000005e7e77c10 */ /* 0x000fc6000ff3e0ff */
[----:B------:R-:W-:Y:S04]  /*4f5f0*/  STL [R1+0x29b0], R213 ;  /* 0x0029b0d501007387 */ /* 0x000fe80000100800 */
[----:B------:R0:W-:Y:S04]  /*4f600*/  STL [R1+0x2984], R231 ;  /* 0x002984e701007387 */ /* 0x0001e80000100800 */
[----:B0-----:R-:W2:Y:S04]  /*4f610*/  LDL.LU R231, [R1+0x5208] ;  /* 0x0052080001e77983 */ /* 0x001ea80000300800 */
[----:B------:R-:W3:Y:S02]  /*4f620*/  LDL.LU R213, [R1+0x29a8] ;  /* 0x0029a80001d57983 */ /* 0x000ee40000300800 */
[----:B---3--:R-:W-:-:S05]  /*4f630*/  IADD3.X R213, R213, UR8, RZ, P2, !PT ;  /* 0x00000008d5d57c10 */ /* 0x008fca00097fe4ff */
[----:B------:R0:W-:Y:S04]  /*4f640*/  STL [R1+0x29a8], R213 ;  /* 0x0029a8d501007387 */ /* 0x0001e80000100800 */
[----:B0-----:R-:W3:Y:S01]  /*4f650*/  LDL.LU R213, [R1+0x297c] ;  /* 0x00297c0001d57983 */ /* 0x001ee20000300800 */
[----:B------:R-:W-:Y:S02]  /*4f660*/  IADD3.X R223, R223, UR8, RZ, P3, !PT ;  /* 0x00000008dfdf7c10 */ /* 0x000fe40009ffe4ff */
[----:B---3--:R-:W-:-:S05]  /*4f670*/  IADD3 R213, P2, R213, UR5, RZ ;  /* 0x00000005d5d57c10 */ /* 0x008fca000ff5e0ff */
[----:B------:R-:W-:Y:S04]  /*4f680*/  STL [R1+0x297c], R213 ;  /* 0x00297cd501007387 */ /* 0x000fe80000100800 */
[----:B------:R0:W-:Y:S04]  /*4f690*/  STL [R1+0x29a0], R223 ;  /* 0x0029a0df01007387 */ /* 0x0001e80000100800 */
[----:B0-----:R-:W3:Y:S04]  /*4f6a0*/  LDL.LU R223, [R1+0x5204] ;  /* 0x0052040001df7983 */ /* 0x001ee80000300800 */
[----:B------:R-:W4:Y:S02]  /*4f6b0*/  LDL.LU R213, [R1+0x2974] ;  /* 0x0029740001d57983 */ /* 0x000f240000300800 */
        /* <DEDUP_REMOVED lines=9> */
[----:B----4-:R-:W-:Y:S02]  /*4f750*/  IADD3.X R213, R213, UR8, RZ, P5, !PT ;  /* 0x00000008d5d57c10 */ /* 0x010fe4000affe4ff */
[----:B------:R-:W-:-:S03]  /*4f760*/  IADD3 R9, P5, R9, UR5, RZ ;  /* 0x0000000509097c10 */ /* 0x000fc6000ffbe0ff */
[----:B------:R-:W-:Y:S04]  /*4f770*/  STL [R1+0x2990], R213 ;  /* 0x002990d501007387 */ /* 0x000fe80000100800 */
[----:B------:R0:W-:Y:S04]  /*4f780*/  STL [R1+0x2964], R9 ;  /* 0x0029640901007387 */ /* 0x0001e80000100800 */
[----:B0-----:R-:W4:Y:S04]  /*4f790*/  LDL.LU R9, [R1+0x5200] ;  /* 0x0052000001097983 */ /* 0x001f280000300800 */
[----:B------:R-:W2:Y:S02]  /*4f7a0*/  LDL.LU R213, [R1+0x2988] ;  /* 0x0029880001d57983 */ /* 0x000ea40000300800 */
[----:B--2---:R-:W-:-:S05]  /*4f7b0*/  IADD3.X R213, R213, UR8, RZ, P6, !PT ;  /* 0x00000008d5d57c10 */ /* 0x004fca000b7fe4ff */
[----:B------:R0:W-:Y:S04]  /*4f7c0*/  STL [R1+0x2988], R213 ;  /* 0x002988d501007387 */ /* 0x0001e80000100800 */
[----:B0-----:R-:W2:Y:S01]  /*4f7d0*/  LDL.LU R213, [R1+0x295c] ;  /* 0x00295c0001d57983 */ /* 0x001ea20000300800 */
[----:B------:R-:W-:Y:S02]  /*4f7e0*/  IADD3.X R11, R11, UR8, RZ, P1, !PT ;  /* 0x000000080b0b7c10 */ /* 0x000fe40008ffe4ff */
[----:B--2---:R-:W-:-:S05]  /*4f7f0*/  IADD3 R213, P6, R213, UR5, RZ ;  /* 0x00000005d5d57c10 */ /* 0x004fca000ffde0ff */
[----:B------:R-:W-:Y:S04]  /*4f800*/  STL [R1+0x295c], R213 ;  /* 0x00295cd501007387 */ /* 0x000fe80000100800 */
[----:B------:R0:W-:Y:S04]  /*4f810*/  STL [R1+0x2980], R11 ;  /* 0x0029800b01007387 */ /* 0x0001e80000100800 */
[----:B0-----:R-:W2:Y:S04]  /*4f820*/  LDL.LU R11, [R1+0x51fc] ;  /* 0x0051fc00010b7983 */ /* 0x001ea80000300800 */
[----:B------:R-:W3:Y:S02]  /*4f830*/  LDL.LU R213, [R1+0x2954] ;  /* 0x0029540001d57983 */ /* 0x000ee40000300800 */
[----:B---3--:R-:W-:-:S05]  /*4f840*/  IADD3 R213, P1, R213, UR5, RZ ;  /* 0x00000005d5d57c10 */ /* 0x008fca000ff3e0ff */
[----:B------:R0:W-:Y:S04]  /*4f850*/  STL [R1+0x2954], R213 ;  /* 0x002954d501007387 */ /* 0x0001e80000100800 */
[----:B0-----:R-:W3:Y:S02]  /*4f860*/  LDL.LU R213, [R1+0x2978] ;  /* 0x0029780001d57983 */ /* 0x001ee40000300800 */
[----:B---3--:R-:W-:-:S05]  /*4f870*/  IADD3.X R213, R213, UR8, RZ, P2, !PT ;  /* 0x00000008d5d57c10 */ /* 0x008fca00097fe4ff */
[----:B------:R0:W-:Y:S04]  /*4f880*/  STL [R1+0x2978], R213 ;  /* 0x002978d501007387 */ /* 0x0001e80000100800 */
[----:B0-----:R-:W3:Y:S02]  /*4f890*/  LDL.LU R213, [R1+0x294c] ;  /* 0x00294c0001d57983 */ /* 0x001ee40000300800 */
[----:B---3--:R-:W-:-:S05]  /*4f8a0*/  IADD3 R213, P2, R213, UR5, RZ ;  /* 0x00000005d5d57c10 */ /* 0x008fca000ff5e0ff */
[----:B------:R0:W-:Y:S04]  /*4f8b0*/  STL [R1+0x294c], R213 ;  /* 0x00294cd501007387 */ /* 0x0001e80000100800 */
[----:B0-----:R-:W3:Y:S02]  /*4f8c0*/  LDL.LU R213, [R1+0x2970] ;  /* 0x0029700001d57983 */ /* 0x001ee40000300800 */
[----:B---3--:R-:W-:Y:S02]  /*4f8d0*/  IADD3.X R213, R213, UR8, RZ, P3, !PT ;  /* 0x00000008d5d57c10 */ /* 0x008fe40009ffe4ff */
[----:B------:R-:W-:-:S03]  /*4f8e0*/  IADD3 R10, P3, R10, UR5, RZ ;  /* 0x000000050a0a7c10 */ /* 0x000fc6000ff7e0ff */
[----:B------:R-:W-:Y:S04]  /*4f8f0*/  STL [R1+0x2970], R213 ;  /* 0x002970d501007387 */ /* 0x000fe80000100800 */
[----:B------:R0:W-:Y:S04]  /*4f900*/  STL [R1+0x2944], R10 ;  /* 0x0029440a01007387 */ /* 0x0001e80000100800 */
[----:B0-----:R-:W3:Y:S04]  /*4f910*/  LDL.LU R10, [R1+0x51f8] ;  /* 0x0051f800010a7983 */ /* 0x001ee80000300800 */
[----:B------:R-:W4:Y:S02]  /*4f920*/  LDL.LU R213, [R1+0x2968] ;  /* 0x0029680001d57983 */ /* 0x000f240000300800 */
[----:B----4-:R-:W-:-:S05]  /*4f930*/  IADD3.X R213, R213, UR8, RZ, P4, !PT ;  /* 0x00000008d5d57c10 */ /* 0x010fca000a7fe4ff */
[----:B------:R0:W-:Y:S04]  /*4f940*/  STL [R1+0x2968], R213 ;  /* 0x002968d501007387 */ /* 0x0001e80000100800 */
[----:B0-----:R-:W4:Y:S01]  /*4f950*/  LDL.LU R213, [R1+0x293c] ;  /* 0x00293c0001d57983 */ /* 0x001f220000300800 */
[----:B------:R-:W-:Y:S02]  /*4f960*/  IADD3.X R21, R21, UR8, RZ, P5, !PT ;  /* 0x0000000815157c10 */ /* 0x000fe4000affe4ff */
[----:B----4-:R-:W-:-:S05]  /*4f970*/  IADD3 R213, P4, R213, UR5, RZ ;  /* 0x00000005d5d57c10 */ /* 0x010fca000ff9e0ff */
[----:B------:R-:W-:Y:S04]  /*4f980*/  STL [R1+0x293c], R213 ;  /* 0x00293cd501007387 */ /* 0x000fe80000100800 */
[----:B------:R0:W-:Y:S04]  /*4f990*/  STL [R1+0x2960], R21 ;  /* 0x0029601501007387 */ /* 0x0001e80000100800 */
[----:B0-----:R0:W5:Y:S04]  /*4f9a0*/  LDL.LU R21, [R1+0x51f4] ;  /* 0x0051f40001157983 */ /* 0x0011680000300800 */
[----:B------:R-:W4:Y:S02]  /*4f9b0*/  LDL.LU R213, [R1+0x2934] ;  /* 0x0029340001d57983 */ /* 0x000f240000300800 */
[----:B----4-:R-:W-:-:S05]  /*4f9c0*/  IADD3 R213, P5, R213, UR5, RZ ;  /* 0x00000005d5d57c10 */ /* 0x010fca000ffbe0ff */
[----:B------:R1:W-:Y:S04]  /*4f9d0*/  STL [R1+0x2934], R213 ;  /* 0x002934d501007387 */ /* 0x0003e80000100800 */
[----:B-1----:R-:W4:Y:S02]  /*4f9e0*/  LDL.LU R213, [R1+0x2958] ;  /* 0x0029580001d57983 */ /* 0x002f240000300800 */
[----:B----4-:R-:W-:Y:S02]  /*4f9f0*/  IADD3.X R213, R213, UR8, RZ, P6, !PT ;  /* 0x00000008d5d57c10 */ /* 0x010fe4000b7fe4ff */
[----:B--2---:R-:W-:-:S03]  /*4fa00*/  IADD3 R11, P6, R11, UR5, RZ ;  /* 0x000000050b0b7c10 */ /* 0x004fc6000ffde0ff */
[----:B------:R-:W-:Y:S04]  /*4fa10*/  STL [R1+0x2958], R213 ;  /* 0x002958d501007387 */ /* 0x000fe80000100800 */
[----:B------:R1:W-:Y:S04]  /*4fa20*/  STL [R1+0x292c], R11 ;  /* 0x00292c0b01007387 */ /* 0x0003e80000100800 */
[----:B-1----:R-:W2:Y:S04]  /*4fa30*/  LDL.LU R11, [R1+0x51f0] ;  /* 0x0051f000010b7983 */ /* 0x002ea80000300800 */
[----:B------:R-:W4:Y:S01]  /*4fa40*/  LDL.LU R213, [R1+0x2950] ;  /* 0x0029500001d57983 */ /* 0x000f220000300800 */
[----:B---3--:R-:W-:-:S02]  /*4fa50*/  IADD3.X R10, R10, UR8, RZ, P2, !PT ;  /* 0x000000080a0a7c10 */ /* 0x008fc400097fe4ff */
[----:B----4-:R-:W-:Y:S02]  /*4fa60*/  IADD3.X R213, R213, UR8, RZ, P1, !PT ;  /* 0x00000008d5d57c10 */ /* 0x010fe40008ffe4ff */
[----:B------:R-:W-:-:S03]  /*4fa70*/  IADD3 R8, P1, R8, UR5, RZ ;  /* 0x0000000508087c10 */ /* 0x000fc6000ff3e0ff */
[----:B------:R-:W-:Y:S04]  /*4fa80*/  STL [R1+0x2950], R213 ;  /* 0x002950d501007387 */ /* 0x000fe80000100800 */
[----:B------:R1:W-:Y:S04]  /*4fa90*/  STL [R1+0x2924], R8 ;  /* 0x0029240801007387 */ /* 0x0003e80000100800 */
[----:B-1----:R-:W3:Y:S04]  /*4faa0*/  LDL.LU R8, [R1+0x51ec] ;  /* 0x0051ec0001087983 */ /* 0x002ee80000300800 */
[----:B------:R1:W-:Y:S04]  /*4fab0*/  STL [R1+0x2948], R10 ;  /* 0x0029480a01007387 */ /* 0x0003e80000100800 */
[----:B-1----:R-:W4:Y:S01]  /*4fac0*/  LDL.LU R10, [R1+0x51e8] ;  /* 0x0051e800010a7983 */ /* 0x002f220000300800 */
[----:B------:R-:W-:Y:S01]  /*4fad0*/  WARPGROUP.ARRIVE ;  /* 0x00000000000079c5 */ /* 0x000fe20000000000 */
[----:B------:R-:W-:-:S05]  /*4fae0*/  UMOV UR37, UR9 ;  /* 0x0000000900257c82 */ /* 0x000fca0008000000 */
[----:B------:R-:W-:Y:S01]  /*4faf0*/  QGMMA.64x256x32.F32.E5M2.E5M2 R24, gdesc[UR36], R24, gsb0 ;  /* 0x03e00000241879f3 */ /* 0x000fe20008003818 */
[----:B------:R-:W-:Y:S01]  /*4fb00*/  UMOV UR40, UR56 ;  /* 0x0000003800287c82 */ /* 0x000fe20008000000 */
[----:B------:R-:W-:Y:S01]  /*4fb10*/  UMOV UR41, UR57 ;  /* 0x0000003900297c82 */ /* 0x000fe20008000000 */
[----:B----4-:R-:W-:-:S05]  /*4fb20*/  IADD3 R10, P2, R10, UR5, RZ ;  /* 0x000000050a0a7c10 */ /* 0x010fca000ff5e0ff */
[----:B------:R1:W-:Y:S04]  /*4fb30*/  STL [R1+0x291c], R10 ;  /* 0x00291c0a01007387 */ /* 0x0003e80000100800 */
[----:B-1----:R-:W4:Y:S01]  /*4fb40*/  LDL.LU R10, [R1+0x51e4] ;  /* 0x0051e400010a7983 */ /* 0x002f220000300800 */
[----:B------:R-:W-:Y:S02]  /*4fb50*/  WARPGROUP.DEPBAR.LE gsb0, 0x0 ;  /* 0x00008000000079c5 */ /* 0x000fe40000010000 */
[----:B------:R-:W-:-:S13]  /*4fb60*/  WARPGROUP.ARRIVE ;  /* 0x00000000000079c5 */ /* 0x000fda0000000000 */
[----:B------:R-:W-:Y:S01]  /*4fb70*/  QGMMA.64x256x32.F32.E5M2.E5M2 R24, gdesc[UR40], R24, gsb0 ;  /* 0x03e00000281879f3 */ /* 0x000fe20008003818 */
[----:B------:R-:W-:Y:S02]  /*4fb80*/  IADD3.X R12, R12, UR8, RZ, P3, !PT ;  /* 0x000000080c0c7c10 */ /* 0x000fe40009ffe4ff */
[----:B--2---:R-:W-:Y:S02]  /*4fb90*/  IADD3 R11, P3, R11, UR5, RZ ;  /* 0x000000050b0b7c10 */ /* 0x004fe4000ff7e0ff */
[----:B---3--:R-:W-:Y:S01]  /*4fba0*/  IADD3.X R8, R8, UR8, RZ, P5, !PT ;  /* 0x0000000808087c10 */ /* 0x008fe2000affe4ff */
[----:B------:R1:W-:Y:S01]  /*4fbb0*/  STL [R1+0x2940], R12 ;  /* 0x0029400c01007387 */ /* 0x0003e20000100800 */
[----:B------:R-:W-:Y:S02]  /*4fbc0*/  IADD3 R152, P5, R152, UR5, RZ ;  /* 0x0000000598987c10 */ /* 0x000fe4000ffbe0ff */
[----:B------:R-:W-:Y:S02]  /*4fbd0*/  IADD3.X R214, R214, UR8, RZ, P6, !PT ;  /* 0x00000008d6d67c10 */ /* 0x000fe4000b7fe4ff */
[----:B------:R-:W-:Y:S01]  /*4fbe0*/  IADD3 R215, P6, R215, UR5, RZ ;  /* 0x00000005d7d77c10 */ /* 0x000fe2000ffde0ff */
[----:B-1----:R0:W5:Y:S04]  /*4fbf0*/  LDL.LU R12, [R1+0x51e0] ;  /* 0x0051e000010c7983 */ /* 0x0021680000300800 */
[----:B------:R1:W-:Y:S01]  /*4fc00*/  STL [R1+0x2914], R11 ;  /* 0x0029140b01007387 */ /* 0x0003e20000100800 */
[----:B------:R-:W-:-:S02]  /*4fc10*/  IADD3.X R216, R216, UR8, RZ, P1, !PT ;  /* 0x00000008d8d87c10 */ /* 0x000fc40008ffe4ff */
[----:B------:R-:W-:Y:S02]  /*4fc20*/  IADD3 R217, P1, R217, UR5, RZ ;  /* 0x00000005d9d97c10 */ /* 0x000fe4000ff3e0ff */
[----:B------:R-:W-:Y:S01]  /*4fc30*/  IADD3.X R218, R218, UR8, RZ, P2, !PT ;  /* 0x00000008dada7c10 */ /* 0x000fe200097fe4ff */
[----:B-1----:R0:W5:Y:S01]  /*4fc40*/  LDL.LU R11, [R1+0x51dc] ;  /* 0x0051dc00010b7983 */ /* 0x0021620000300800 */
[----:B------:R-:W-:Y:S02]  /*4fc50*/  IADD3 R219, P2, R219, UR5, RZ ;  /* 0x00000005dbdb7c10 */ /* 0x000fe4000ff5e0ff */
[----:B------:R-:W-:Y:S02]  /*4fc60*/  IADD3.X R220, R220, UR8, RZ, P3, !PT ;  /* 0x00000008dcdc7c10 */ /* 0x000fe40009ffe4ff */
[----:B------:R-:W-:Y:S02]  /*4fc70*/  IADD3 R159, P3, R159, UR5, RZ ;  /* 0x000000059f9f7c10 */ /* 0x000fe4000ff7e0ff */
[----:B------:R-:W-:-:S02]  /*4fc80*/  IADD3.X R162, R162, UR8, RZ, P5, !PT ;  /* 0x00000008a2a27c10 */ /* 0x000fc4000affe4ff */
[----:B------:R-:W-:Y:S02]  /*4fc90*/  IADD3 R163, P5, R163, UR5, RZ ;  /* 0x00000005a3a37c10 */ /* 0x000fe4000ffbe0ff */
[----:B------:R-:W-:Y:S02]  /*4fca0*/  IADD3.X R164, R164, UR8, RZ, P6, !PT ;  /* 0x00000008a4a47c10 */ /* 0x000fe4000b7fe4ff */
        /* <DEDUP_REMOVED lines=24> */
[----:B------:R-:W-:Y:S02]  /*4fe30*/  IADD3.X R248, R248, UR8, RZ, P3, !PT ;  /* 0x00000008f8f87c10 */ /* 0x000fe40009ffe4ff */
[----:B------:R-:W-:Y:S02]  /*4fe40*/  IADD3.X R250, R250, UR8, RZ, P5, !PT ;  /* 0x00000008fafa7c10 */ /* 0x000fe4000affe4ff */
[----:B------:R-:W-:Y:S02]  /*4fe50*/  IADD3.X R252, R252, UR8, RZ, P1, !PT ;  /* 0x00000008fcfc7c10 */ /* 0x000fe40008ffe4ff */
[----:B------:R-:W-:-:S02]  /*4fe60*/  IADD3.X R251, R251, UR8, RZ, P6, !PT ;  /* 0x00000008fbfb7c10 */ /* 0x000fc4000b7fe4ff */
[----:B------:R-:W-:Y:S02]  /*4fe70*/  R2UR UR11, R222 ;  /* 0x00000000de0b72ca */ /* 0x000fe400000e0000 */
[----:B------:R-:W-:Y:S02]  /*4fe80*/  R2UR UR10, R221 ;  /* 0x00000000dd0a72ca */ /* 0x000fe400000e0000 */
[----:B------:R-:W-:Y:S02]  /*4fe90*/  R2UR UR57, R4 ;  /* 0x00000000043972ca */ /* 0x000fe400000e0000 */
[----:B------:R-:W-:Y:S02]  /*4fea0*/  R2UR UR56, R0 ;  /* 0x00000000003872ca */ /* 0x000fe400000e0000 */
[----:B----4-:R-:W-:Y:S02]  /*4feb0*/  IADD3.X R10, R10, UR8, RZ, P4, !PT ;  /* 0x000000080a0a7c10 */ /* 0x010fe4000a7fe4ff */
[----:B------:R-:W-:-:S03]  /*4fec0*/  IADD3 R9, P4, R9, UR5, RZ ;  /* 0x0000000509097c10 */ /* 0x000fc6000ff9e0ff */
[----:B------:R1:W-:Y:S01]  /*4fed0*/  STL [R1+0x2938], R10 ;  /* 0x0029380a01007387 */ /* 0x0003e20000100800 */
[----:B------:R-:W-:-:S03]  /*4fee0*/  IADD3.X R160, R160, UR8, RZ, P4, !PT ;  /* 0x00000008a0a07c10 */ /* 0x000fc6000a7fe4ff */
[----:B-1----:R0:W5:Y:S04]  /*4fef0*/  LDL.LU R10, [R1+0x51d8] ;  /* 0x0051d800010a7983 */ /* 0x0021680000300800 */
[----:B------:R1:W-:Y:S01]  /*4ff00*/  STL [R1+0x290c], R9 ;  /* 0x00290c0901007387 */ /* 0x0003e20000100800 */
[----:B------:R-:W-:-:S03]  /*4ff10*/  IADD3 R161, P4, R161, UR5, RZ ;  /* 0x00000005a1a17c10 */ /* 0x000fc6000ff9e0ff */
[----:B-1----:R0:W5:Y:S04]  /*4ff20*/  LDL.LU R9, [R1+0x51d4] ;  /* 0x0051d40001097983 */ /* 0x0021680000300800 */
[----:B------:R1:W-:Y:S04]  /*4ff30*/  STL [R1+0x2930], R8 ;  /* 0x0029300801007387 */ /* 0x0003e80000100800 */
[----:B-1----:R0:W5:Y:S04]  /*4ff40*/  LDL.LU R8, [R1+0x51d0] ;  /* 0x0051d00001087983 */ /* 0x0021680000300800 */
[----:B------:R1:W-:Y:S04]  /*4ff50*/  STL [R1+0x2904], R152 ;  /* 0x0029049801007387 */ /* 0x0003e80000100800 */
        /* <DEDUP_REMOVED lines=15> */
[----:B------:R0:W-:Y:S01]  /*50050*/  STL [R1+0x28c4], R167 ;  /* 0x0028c4a701007387 */ /* 0x0001e20000100800 */
[----:B------:R-:W-:-:S03]  /*50060*/  IADD3.X R227, R227, UR8, RZ, P4, !PT ;  /* 0x00000008e3e37c10 */ /* 0x000fc6000a7fe4ff */
[----:B------:R0:W-:Y:S01]  /*50070*/  STL [R1+0x28e8], R223 ;  /* 0x0028e8df01007387 */ /* 0x0001e20000100800 */
[----:B------:R-:W-:-:S03]  /*50080*/  IADD3 R228, P4, R228, UR5, RZ ;  /* 0x00000005e4e47c10 */ /* 0x000fc6000ff9e0ff */
        /* <DEDUP_REMOVED lines=17> */
[----:B------:R0:W-:Y:S01]  /*501a0*/  STL [R1+0x28a8], R239 ;  /* 0x0028a8ef01007387 */ /* 0x0001e20000100800 */
[----:B-1----:R-:W1:Y:S03]  /*501b0*/  S2R R152, SR_TID.X ;  /* 0x0000000000987919 */ /* 0x002e660000002100 */
[----:B------:R0:W-:Y:S04]  /*501c0*/  STL [R1+0x287c], R240 ;  /* 0x00287cf001007387 */ /* 0x0001e80000100800 */
[----:B------:R0:W-:Y:S04]  /*501d0*/  STL [R1+0x28a0], R241 ;  /* 0x0028a0f101007387 */ /* 0x0001e80000100800 */
[----:B------:R0:W-:Y:S04]  /*501e0*/  STL [R1+0x2874], R242 ;  /* 0x002874f201007387 */ /* 0x0001e80000100800 */
[----:B------:R0:W-:Y:S04]  /*501f0*/  STL [R1+0x2898], R243 ;  /* 0x002898f301007387 */ /* 0x0001e80000100800 */
[----:B------:R0:W-:Y:S01]  /*50200*/  STL [R1+0x286c], R244 ;  /* 0x00286cf401007387 */ /* 0x0001e20000100800 */
[----:B------:R-:W-:-:S03]  /*50210*/  IADD3.X R249, R249, UR8, RZ, P4, !PT ;  /* 0x00000008f9f97c10 */ /* 0x000fc6000a7fe4ff */
        /* <DEDUP_REMOVED lines=8> */
[----:B------:R-:W-:-:S02]  /*502a0*/  WARPGROUP.DEPBAR.LE gsb0, 0x0 ;  /* 0x00008000000079c5 */ /* 0x000fc40000010000 */
[----:B-1----:R-:W-:Y:S01]  /*502b0*/  LOP3.LUT R152, R152, 0x7f, RZ, 0xc0, !PT ;  /* 0x0000007f98987812 */ /* 0x002fe200078ec0ff */
[----:B------:R-:W-:Y:S06]  /*502c0*/  @P0 BRA `(.L_x_2) ;  /* 0xfffffd6800940947 */ /* 0x000fec000383ffff */
.L_x_1:
[----:B------:R-:W2:Y:S01]  /*502d0*/  LDL.LU R5, [R1+0x1c08] ;  /* 0x001c080001057983 */ /* 0x000ea20000300800 */
[----:B------:R-:W-:Y:S01]  /*502e0*/  ULDC UR5, c[0x0][0x248] ;  /* 0x0000920000057ab9 */ /* 0x000fe20000000800 */
[----:B------:R-:W-:Y:S01]  /*502f0*/  ULDC UR6, c[0x0][0x248] ;  /* 0x0000920000067ab9 */ /* 0x000fe20000000800 */
[----:B------:R-:W-:Y:S01]  /*50300*/  ULDC UR7, c[0x0][0x248] ;  /* 0x0000920000077ab9 */ /* 0x000fe20000000800 */
[----:B------:R-:W3:Y:S01]  /*50310*/  LDL.LU R4, [R1+0x1c0c] ;  /* 0x001c0c0001047983 */ /* 0x000ee20000300800 */
[----:B------:R-:W-:Y:S01]  /*50320*/  ULDC.64 UR36, c[0x0][0x228] ;  /* 0x00008a0000247ab9 */ /* 0x000fe20000000a00 */
[----:B------:R-:W-:Y:S01]  /*50330*/  ULDC.64 UR34, c[0x0][0x228] ;  /* 0x00008a0000227ab9 */ /* 0x000fe20000000a00 */
[----:B------:R-:W-:Y:S01]  /*50340*/  ULDC.64 UR8, c[0x0][0x220] ;  /* 0x0000880000087ab9 */ /* 0x000fe20000000a00 */
[----:B-1----:R-:W4:Y:S01]  /*50350*/  LDL.LU R0, [R1+0x1c00] ;  /* 0x001c000001007983 */ /* 0x002f220000300800 */
[----:B------:R-:W-:Y:S01]  /*50360*/  ULDC.64 UR12, c[0x0][0x220] ;  /* 0x00008800000c7ab9 */ /* 0x000fe20000000a00 */
[----:B------:R-:W-:Y:S01]  /*50370*/  ULDC UR19, c[0x0][0x228] ;  /* 0x00008a0000137ab9 */ /* 0x000fe20000000800 */
[----:B------:R-:W-:Y:S01]  /*50380*/  ULDC UR18, c[0x0][0x228] ;  /* 0x00008a0000127ab9 */ /* 0x000fe20000000800 */
[----:B------:R-:W4:Y:S01]  /*50390*/  LDL.LU R6, [R1+0x1c04] ;  /* 0x001c040001067983 */ /* 0x000f220000300800 */
[----:B------:R-:W-:Y:S01]  /*503a0*/  ULDC UR14, c[0x0][0x228] ;  /* 0x00008a00000e7ab9 */ /* 0x000fe20000000800 */
[----:B------:R-:W-:Y:S01]  /*503b0*/  ULDC UR15, c[0x0][0x228] ;  /* 0x00008a00000f7ab9 */ /* 0x000fe20000000800 */
[----:B------:R-:W-:Y:S01]  /*503c0*/  ULDC UR56, c[0x0][0x228] ;  /* 0x00008a0000387ab9 */ /* 0x000fe20000000800 */
[----:B-----5:R-:W-:Y:S01]  /*503d0*/  STL [R1+0x53e4], R12 ;  /* 0x0053e40c01007387 */ /* 0x020fe20000100800 */
[----:B------:R-:W-:Y:S01]  /*503e0*/  ULDC UR61, c[0x0][0x228] ;  /* 0x00008a00003d7ab9 */ /* 0x000fe20000000800 */
[----:B------:R-:W-:Y:S01]  /*503f0*/  ULDC UR59, c[0x0][0x228] ;  /* 0x00008a00003b7ab9 */ /* 0x000fe20000000800 */
[----:B------:R-:W-:Y:S01]  /*50400*/  ULDC UR58, c[0x0][0x228] ;  /* 0x00008a00003a7ab9 */ /* 0x000fe20000000800 */
[----:B------:R-:W-:Y:S01]  /*50410*/  STL [R1+0x53e0], R248 ;  /* 0x0053e0f801007387 */ /* 0x000fe20000100800 */
        /* <DEDUP_REMOVED lines=105> */
[----:B------:R-:W-:Y:S01]  /*50ab0*/  STL [R1+0x52c8], R86 ;  /* 0x0052c85601007387 */ /* 0x000fe20000100800 */
[----:B--2---:R-:W-:-:S03]  /*50ac0*/  IMAD.MOV.U32 R174, RZ, RZ, R5 ;  /* 0x000000ffffae7224 */ /* 0x004fc600078e0005 */
[----:B------:R-:W-:Y:S01]  /*50ad0*/  STL [R1+0x52c4], R85 ;  /* 0x0052c45501007387 */ /* 0x000fe20000100800 */
[----:B---3--:R-:W-:-:S03]  /*50ae0*/  IMAD.MOV.U32 R173, RZ, RZ, R4 ;  /* 0x000000ffffad7224 */ /* 0x008fc600078e0004 */
[----:B------:R-:W-:Y:S01]  /*50af0*/  STL [R1+0x52c0], R84 ;  /* 0x0052c05401007387 */ /* 0x000fe20000100800 */
[----:B----4-:R-:W-:-:S03]  /*50b00*/  IMAD.MOV.U32 R7, RZ, RZ, R0 ;  /* 0x000000ffff077224 */ /* 0x010fc600078e0000 */
[----:B------:R-:W-:Y:S01]  /*50b10*/  STL [R1+0x52bc], R83 ;  /* 0x0052bc5301007387 */ /* 0x000fe20000100800 */
[----:B------:R-:W-:Y:S02]  /*50b20*/  IMAD.MOV.U32 R176, RZ, RZ, R7 ;  /* 0x000000ffffb07224 */ /* 0x000fe400078e0007 */
[----:B------:R-:W-:Y:S01]  /*50b30*/  IMAD.MOV.U32 R175, RZ, RZ, R6 ;  /* 0x000000ffffaf7224 */ /* 0x000fe200078e0006 */
        /* <DEDUP_REMOVED lines=21> */
[----:B------:R-:W-:Y:S01]  /*50c90*/  STL [R1+0x5264], R61 ;  /* 0x0052643d01007387 */ /* 0x000fe20000100800 */
[----:B-1----:R-:W-:Y:S01]  /*50ca0*/  IMAD R63, R8, UR5, RZ ;  /* 0x00000005083f7c24 */ /* 0x002fe2000f8e02ff */
[----:B------:R-:W-:-:S02]  /*50cb0*/  ULDC UR5, c[0x0][0x248] ;  /* 0x0000920000057ab9 */ /* 0x000fc40000000800 */
[----:B------:R-:W-:Y:S01]  /*50cc0*/  STL [R1+0x5260], R60 ;  /* 0x0052603c01007387 */ /* 0x000fe20000100800 */
[----:B------:R-:W-:Y:S01]  /*50cd0*/  VIADD R2, R63, UR5 ;  /* 0x000000053f027c36 */ /* 0x000fe20008000000 */
[----:B------:R-:W-:Y:S02]  /*50ce0*/  ULDC UR5, c[0x0][0x248] ;  /* 0x0000920000057ab9 */ /* 0x000fe40000000800 */
        /* <DEDUP_REMOVED lines=31> */
[----:B-1----:R-:W-:Y:S01]  /*50ee0*/  VIADD R31, R2, UR5 ;  /* 0x00000005021f7c36 */ /* 0x002fe20008000000 */
[----:B------:R-:W-:-:S02]  /*50ef0*/  ULDC UR5, c[0x0][0x248] ;  /* 0x0000920000057ab9 */ /* 0x000fc40000000800 */
[----:B------:R-:W-:Y:S01]  /*50f00*/  STL [R1+0x51e0], R28 ;  /* 0x0051e01c01007387 */ /* 0x000fe20000100800 */
[----:B------:R-:W-:Y:S01]  /*50f10*/  VIADD R38, R31, UR5 ;  /* 0x000000051f267c36 */ /* 0x000fe20008000000 */
[----:B------:R-:W-:Y:S02]  /*50f20*/  ULDC UR5, c[0x0][0x248] ;  /* 0x0000920000057ab9 */ /* 0x000fe40000000800 */
[----:B------:R-:W-:Y:S01]  /*50f30*/  STL [R1+0x51dc], R27 ;  /* 0x0051dc1b01007387 */ /* 0x000fe20000100800 */
[----:B------:R-:W-:Y:S01]  /*50f40*/  VIADD R45, R38, UR5 ;  /* 0x00000005262d7c36 */ /* 0x000fe20008000000 */
[----:B------:R-:W-:Y:S02]  /*50f50*/  ULDC UR5, c[0x0][0x248] ;  /* 0x0000920000057ab9 */ /* 0x000fe40000000800 */
[----:B------:R1:W-:Y:S01]  /*50f60*/  STL [R1+0x51d8], R26 ;  /* 0x0051d81a01007387 */ /* 0x0003e20000100800 */
[----:B------:R-:W-:Y:S01]  /*50f70*/  VIADD R48, R45, UR5 ;  /* 0x000000052d307c36 */ /* 0x000fe20008000000 */
[----:B------:R-:W-:-:S02]  /*50f80*/  ULDC UR5, c[0x0][0x248] ;  /* 0x0000920000057ab9 */ /* 0x000fc40000000800 */
[----:B------:R-:W-:Y:S01]  /*50f90*/  STL [R1+0x51d4], R25 ;  /* 0x0051d41901007387 */ /* 0x000fe20000100800 */
[----:B------:R-:W-:Y:S01]  /*50fa0*/  VIADD R33, R48, UR5 ;  /* 0x0000000530217c36 */ /* 0x000fe20008000000 */
[----:B------:R-:W-:Y:S02]  /*50fb0*/  ULDC UR5, c[0x0][0x248] ;  /* 0x0000920000057ab9 */ /* 0x000fe40000000800 */
[----:B------:R2:W-:Y:S01]  /*50fc0*/  STL [R1+0x51d0], R24 ;  /* 0x0051d01801007387 */ /* 0x0005e20000100800 */
        /* <DEDUP_REMOVED lines=20> */
[----:B------:R-:W-:Y:S01]  /*51110*/  STL [R1+0x53fc], R33 ;  /* 0x0053fc2101007387 */ /* 0x000fe20000100800 */
[----:B-1----:R-:W-:Y:S01]  /*51120*/  VIADD R26, R44, UR5 ;  /* 0x000000052c1a7c36 */ /* 0x002fe20008000000 */
[----:B------:R-:W-:-:S02]  /*51130*/  ULDC UR5, c[0x0][0x248] ;  /* 0x0000920000057ab9 */ /* 0x000fc40000000800 */
[----:B------:R1:W-:Y:S01]  /*51140*/  STL [R1+0x5400], R43 ;  /* 0x0054002b01007387 */ /* 0x0003e20000100800 */
        /* <DEDUP_REMOVED lines=9> */
[----:B--2---:R-:W-:Y:S01]  /*511e0*/  VIADD R24, R29, UR5 ;  /* 0x000000051d187c36 */ /* 0x004fe20008000000 */
[----:B------:R-:W-:Y:S02]  /*511f0*/  ULDC UR5, c[0x0][0x248] ;  /* 0x0000920000057ab9 */ /* 0x000fe40000000800 */
[----:B------:R2:W-:Y:S01]  /*51200*/  STL [R1+0x5410], R44 ;  /* 0x0054102c01007387 */ /* 0x0005e20000100800 */
[----:B------:R-:W-:Y:S01]  /*51210*/  VIADD R58, R24, UR5 ;  /* 0x00000005183a7c36 */ /* 0x000fe20008000000 */
[----:B------:R-:W-:Y:S02]  /*51220*/  ULDC UR5, c[0x0][0x248] ;  /* 0x0000920000057ab9 */ /* 0x000fe40000000800 */
[----:B------:R-:W-:Y:S01]  /*51230*/  STL [R1+0x5414], R26 ;  /* 0x0054141a01007387 */ /* 0x000fe20000100800 */
[----:B------:R-:W-:Y:S01]  /*51240*/  VIADD R35, R58, UR5 ;  /* 0x000000053a237c36 */ /* 0x000fe20008000000 */
        /* <DEDUP_REMOVED lines=72> */
[----:B------:R-:W-:-:S03]  /*516d0*/  ULDC UR5, c[0x0][0x248] ;  /* 0x0000920000057ab9 */ /* 0x000fc60000000800 */
        /* <DEDUP_REMOVED lines=13> */
[----:B------:R-:W-:Y:S01]  /*517b0*/  ULDC UR5, c[0x0][0x248] ;  /* 0x0000920000057ab9 */ /* 0x000fe20000000800 */
[----:B------:R-:W-:Y:S02]  /*517c0*/  STL [R1+0x2060], R14 ;  /* 0x0020600e01007387 */ /* 0x000fe40000100800 */
        /* <DEDUP_REMOVED lines=84> */
[----:B0-----:R-:W-:Y:S01]  /*51d10*/  VIADD R244, R150, UR5 ;  /* 0x0000000596f47c36 */ /* 0x001fe20008000000 */
[----:B------:R-:W-:-:S03]  /*51d20*/  ULDC UR5, c[0x0][0x248] ;  /* 0x0000920000057ab9 */ /* 0x000fc60000000800 */
[----:B------:R-:W-:Y:S01]  /*51d30*/  VIADD R246, R244, UR5 ;  /* 0x00000005f4f67c36 */ /* 0x000fe20008000000 */
[----:B------:R-:W-:-:S03]  /*51d40*/  ULDC UR5, c[0x0][0x248] ;  /* 0x0000920000057ab9 */ /* 0x000fc60000000800 */
[----:B------:R-:W-:Y:S01]  /*51d50*/  VIADD R248, R246, UR5 ;  /* 0x00000005f6f87c36 */ /* 0x000fe20008000000 */
[----:B------:R-:W-:-:S03]  /*51d60*/  ULDC UR5, c[0x0][0x248] ;  /* 0x0000920000057ab9 */ /* 0x000fc60000000800 */
[----:B---3--:R-:W-:Y:S01]  /*51d70*/  VIADD R63, R248, UR5 ;  /* 0x00000005f83f7c36 */ /* 0x008fe20008000000 */
[----:B------:R-:W-:-:S03]  /*51d80*/  ULDC UR5, c[0x0][0x248] ;  /* 0x0000920000057ab9 */ /* 0x000fc60000000800 */
[----:B----4-:R-:W-:Y:S01]  /*51d90*/  VIADD R38, R63, UR5 ;  /* 0x000000053f267c36 */ /* 0x010fe20008000000 */
[----:B------:R-:W-:-:S03]  /*51da0*/  ULDC UR5, c[0x0][0x248] ;  /* 0x0000920000057ab9 */ /* 0x000fc60000000800 */
[----:B------:R-:W-:Y:S01]  /*51db0*/  VIADD R48, R38, UR5 ;  /* 0x0000000526307c36 */ /* 0x000fe20008000000 */
[----:B------:R-:W-:-:S03]  /*51dc0*/  ULDC UR5, c[0x0][0x248] ;  /* 0x0000920000057ab9 */ /* 0x000fc60000000800 */
[----:B-1----:R-:W-:Y:S01]  /*51dd0*/  VIADD R43, R48, UR5 ;  /* 0x00000005302b7c36 */ /* 0x002fe20008000000 */
[----:B------:R-:W-:-:S03]  /*51de0*/  ULDC UR5, c[0x0][0x248] ;  /* 0x0000920000057ab9 */ /* 0x000fc60000000800 */
[----:B------:R-:W-:Y:S01]  /*51df0*/  VIADD R68, R43, UR5 ;  /* 0x000000052b447c36 */ /* 0x000fe20008000000 */
[----:B------:R-:W-:-:S03]  /*51e00*/  ULDC UR5, c[0x0][0x248] ;  /* 0x0000920000057ab9 */ /* 0x000fc60000000800 */
[----:B--2---:R-:W-:Y:S01]  /*51e10*/  VIADD R44, R68, UR5 ;  /* 0x00000005442c7c36 */ /* 0x004fe20008000000 */
        /* <DEDUP_REMOVED lines=26> */
[----:B------:R-:W-:-:S04]  /*51fc0*/  ULDC UR5, c[0x0][0x248] ;  /* 0x0000920000057ab9 */ /* 0x000fc80000000800 */
[----:B------:R0:W-:Y:S02]  /*51fd0*/  STL [R1+0x1f5c], R0 ;  /* 0x001f5c0001007387 */ /* 0x0001e40000100800 */
[----:B0-----:R-:W-:Y:S01]  /*51fe0*/  VIADD R0, R0, UR5 ;  /* 0x0000000500007c36 */ /* 0x001fe20008000000 */
        /* <DEDUP_REMOVED lines=235> */
[----:B------:R0:W-:Y:S04]  /*52ea0*/  STL [R1+0x1e20], R0 ;  /* 0x001e200001007387 */ /* 0x0001e80000100800 */
[----:B------:R-:W2:Y:S04]  /*52eb0*/  LDL.LU R172, [R1+0x1c10] ;  /* 0x001c100001ac7983 */ /* 0x000ea80000300800 */
[----:B------:R-:W2:Y:S04]  /*52ec0*/  LDL.LU R171, [R1+0x1c14] ;  /* 0x001c140001ab7983 */ /* 0x000ea80000300800 */
[----:B------:R-:W3:Y:S04]  /*52ed0*/  LDL.LU R170, [R1+0x1c18] ;  /* 0x001c180001aa7983 */ /* 0x000ee80000300800 */
[----:B------:R-:W3:Y:S04]  /*52ee0*/  LDL.LU R169, [R1+0x1c1c] ;  /* 0x001c1c0001a97983 */ /* 0x000ee80000300800 */
        /* <DEDUP_REMOVED lines=22> */
[----:B0-----:R-:W-:Y:S01]  /*53050*/  VIADD R0, R0, UR5 ;  /* 0x0000000500007c36 */ /* 0x001fe20008000000 */
[----:B------:R-:W-:Y:S01]  /*53060*/  F2FP.SATFINITE.E5M2.F32.PACK_AB_MERGE_C R2, R175, R176, RZ ;  /* 0x000000b0af02723e */ /* 0x000fe200048060ff */
[----:B------:R-:W-:Y:S01]  /*53070*/  ULDC UR5, c[0x0][0x248] ;  /* 0x0000920000057ab9 */ /* 0x000fe20000000800 */
[----:B------:R-:W-:-:S02]  /*53080*/  F2FP.SATFINITE.E5M2.F32.PACK_AB_MERGE_C R3, R173, R174, RZ ;  /* 0x000000aead03723e */ /* 0x000fc400048060ff */
[----:B------:R0:W-:Y:S04]  /*53090*/  STL [R1+0x1e1c], R0 ;  /* 0x001e1c0001007387 */ /* 0x0001e80000100800 */
[----:B------:R-:W-:Y:S04]  /*530a0*/  STL [R1+0x4660], R2 ;  /* 0x0046600201007387 */ /* 0x000fe80000100800 */
[----:B------:R-:W-:Y:S01]  /*530b0*/  STL [R1+0x465c], R3 ;  /* 0x00465c0301007387 */ /* 0x000fe20000100800 */
[----:B0-----:R-:W-:Y:S01]  /*530c0*/  VIADD R0, R0, UR5 ;  /* 0x0000000500007c36 */ /* 0x001fe20008000000 */
[----:B------:R-:W-:-:S04]  /*530d0*/  ULDC UR5, c[0x0][0x248] ;  /* 0x0000920000057ab9 */ /* 0x000fc80000000800 */
[----:B------:R0:W-:Y:S02]  /*530e0*/  STL [R1+0x1e18], R0 ;  /* 0x001e180001007387 */ /* 0x0001e40000100800 */
[----:B0-----:R-:W-:Y:S01]  /*530f0*/  VIADD R0, R0, UR5 ;  /* 0x0000000500007c36 */ /* 0x001fe20008000000 */
[----:B------:R-:W-:Y:S01]  /*53100*/  ULDC UR5, c[0x0][0x248] ;  /* 0x0000920000057ab9 */ /* 0x000fe20000000800 */
[----:B--2---:R-:W-:-:S05]  /*53110*/  F2FP.SATFINITE.E5M2.F32.PACK_AB_MERGE_C R2, R171, R172, RZ ;  /* 0x000000acab02723e */ /* 0x004fca00048060ff */
[----:B------:R4:W-:Y:S01]  /*53120*/  STL [R1+0x466c], R2 ;  /* 0x00466c0201007387 */ /* 0x0009e20000100800 */
[----:B---3--:R-:W-:-:S05]  /*53130*/  F2FP.SATFINITE.E5M2.F32.PACK_AB_MERGE_C R3, R169, R170, RZ ;  /* 0x000000aaa903723e */ /* 0x008fca00048060ff */
[----:B------:R0:W-:Y:S01]  /*53140*/  STL [R1+0x4678], R3 ;  /* 0x0046780301007387 */ /* 0x0001e20000100800 */
[----:B----4-:R-:W-:-:S03]  /*53150*/  F2FP.SATFINITE.E5M2.F32.PACK_AB_MERGE_C R2, R167, R168, RZ ;  /* 0x000000a8a702723e */ /* 0x010fc600048060ff */
[----:B------:R1:W-:Y:S04]  /*53160*/  STL [R1+0x1e14], R0 ;  /* 0x001e140001007387 */ /* 0x0003e80000100800 */
[----:B------:R2:W-:Y:S01]  /*53170*/  STL [R1+0x46a4], R2 ;  /* 0x0046a40201007387 */ /* 0x0005e20000100800 */
[----:B0-----:R-:W-:Y:S01]  /*53180*/  F2FP.SATFINITE.E5M2.F32.PACK_AB_MERGE_C R3, R165, R166, RZ ;  /* 0x000000a6a503723e */ /* 0x001fe200048060ff */
[----:B-1----:R-:W-:Y:S01]  /*53190*/  VIADD R0, R0, UR5 ;  /* 0x0000000500007c36 */ /* 0x002fe20008000000 */
[----:B------:R-:W-:-:S03]  /*531a0*/  ULDC UR5, c[0x0][0x248] ;  /* 0x0000920000057ab9 */ /* 0x000fc60000000800 */
[----:B------:R0:W-:Y:S01]  /*531b0*/  STL [R1+0x46a0], R3 ;  /* 0x0046a00301007387 */ /* 0x0001e20000100800 */
[----:B--2---:R-:W-:-:S03]  /*531c0*/  F2FP.SATFINITE.E5M2.F32.PACK_AB_MERGE_C R2, R163, R164, RZ ;  /* 0x000000a4a302723e */ /* 0x004fc600048060ff */
        /* <DEDUP_REMOVED lines=26> */
[----:B------:R-:W-:Y:S01]  /*53370*/  STL [R1+0x47f4], R3 ;  /* 0x0047f40301007387 */ /* 0x000fe20000100800 */
[----:B--2---:R-:W-:-:S03]  /*53380*/  F2FP.SATFINITE.E5M2.F32.PACK_AB_MERGE_C R2, R4, R5, RZ ;  /* 0x000000050402723e */ /* 0x004fc600048060ff */
[----:B------:R0:W-:Y:S04]  /*53390*/  STL [R1+0x1e00], R0 ;  /* 0x001e000001007387 */ /* 0x0001e80000100800 */
[----:B------:R-:W-:Y:S04]  /*533a0*/  STL [R1+0x4808], R2 ;  /* 0x0048080201007387 */ /* 0x000fe80000100800 */
[----:B------:R-:W2:Y:S01]  /*533b0*/  LDL.LU R178, [R1+0x1c78] ;  /* 0x001c780001b27983 */ /* 0x000ea20000300800 */
[----:B0-----:R-:W-:Y:S01]  /*533c0*/  VIADD R0, R0, UR5 ;  /* 0x0000000500007c36 */ /* 0x001fe20008000000 */
[----:B------:R-:W-:-:S02]  /*533d0*/  ULDC UR5, c[0x0][0x248] ;  /* 0x0000920000057ab9 */ /* 0x000fc40000000800 */
[----:B------:R-:W2:Y:S04]  /*533e0*/  LDL.LU R177, [R1+0x1c7c] ;  /* 0x001c7c0001b17983 */ /* 0x000ea80000300800 */
[----:B------:R-:W3:Y:S04]  /*533f0*/  LDL.LU R176, [R1+0x1c80] ;  /* 0x001c800001b07983 */ /* 0x000ee80000300800 */
[----:B------:R-:W3:Y:S04]  /*53400*/  LDL.LU R175, [R1+0x1c84] ;  /* 0x001c840001af7983 */ /* 0x000ee80000300800 */
[----:B------:R-:W4:Y:S04]  /*53410*/  LDL.LU R174, [R1+0x1c88] ;  /* 0x001c880001ae7983 */ /* 0x000f280000300800 */
[----:B------:R-:W4:Y:S04]  /*53420*/  LDL.LU R173, [R1+0x1c8c] ;  /* 0x001c8c0001ad7983 */ /* 0x000f280000300800 */
[----:B------:R-:W4:Y:S04]  /*53430*/  LDL.LU R172, [R1+0x1c90] ;  /* 0x001c900001ac7983 */ /* 0x000f280000300800 */
[----:B------:R0:W-:Y:S04]  /*53440*/  STL [R1+0x1c68], R0 ;  /* 0x001c680001007387 */ /* 0x0001e80000100800 */
        /* <DEDUP_REMOVED lines=26> */
[----:B------:R-:W-:Y:S01]  /*535f0*/  ULDC UR5, c[0x0][0x248] ;  /* 0x0000920000057ab9 */ /* 0x000fe20000000800 */
[----:B--2---:R-:W-:-:S05]  /*53600*/  F2FP.SATFINITE.E5M2.F32.PACK_AB_MERGE_C R3, R177, R178, RZ ;  /* 0x000000b2b103723e */ /* 0x004fca00048060ff */
[----:B------:R4:W-:Y:S01]  /*53610*/  STL [R1+0x4804], R3 ;  /* 0x0048040301007387 */ /* 0x0009e20000100800 */
[----:B---3--:R-:W-:-:S05]  /*53620*/  F2FP.SATFINITE.E5M2.F32.PACK_AB_MERGE_C R2, R175, R176, RZ ;  /* 0x000000b0af02723e */ /* 0x008fca00048060ff */
[----:B------:R0:W-:Y:S01]  /*53630*/  STL [R1+0x482c], R2 ;  /* 0x00482c0201007387 */ /* 0x0001e20000100800 */
[----:B----4-:R-:W-:-:S05]  /*53640*/  F2FP.SATFINITE.E5M2.F32.PACK_AB_MERGE_C R3, R173, R174, RZ ;  /* 0x000000aead03723e */ /* 0x010fca00048060ff */
[----:B------:R1:W-:Y:S01]  /*53650*/  STL [R1+0x4830], R3 ;  /* 0x0048300301007387 */ /* 0x0003e20000100800 */
[----:B0-----:R-:W-:-:S03]  /*53660*/  F2FP.SATFINITE.E5M2.F32.PACK_AB_MERGE_C R2, R171, R172, RZ ;  /* 0x000000acab02723e */ /* 0x001fc600048060ff */
[----:B------:R0:W-:Y:S04]  /*53670*/  STL [R1+0x1c64], R0 ;  /* 0x001c640001007387 */ /* 0x0001e80000100800 */
[----:B------:R2:W-:Y:S01]  /*53680*/  STL [R1+0x4874], R2 ;  /* 0x0048740201007387 */ /* 0x0005e20000100800 */
[----:B-1----:R-:W-:Y:S01]  /*53690*/  F2FP.SATFINITE.E5M2.F32.PACK_AB_MERGE_C R3, R169, R170, RZ ;  /* 0x000000aaa903723e */ /* 0x002fe200048060ff */
[----:B0-----:R-:W-:Y:S01]  /*536a0*/  VIADD R0, R0, UR5 ;  /* 0x0000000500007c36 */ /* 0x001fe20008000000 */
        /* <DEDUP_REMOVED lines=215> */
[----:B------:R1:W-:Y:S04]  /*54420*/  STL [R1+0x5054], R2 ;  /* 0x0050540201007387 */ /* 0x0003e80000100800 */
[----:B------:R-:W1:Y:S04]  /*54430*/  LDL.LU R177, [R1+0x1df8] ;  /* 0x001df80001b17983 */ /* 0x000e680000300800 */
[----:B------:R-:W1:Y:S04]  /*54440*/  LDL.LU R176, [R1+0x1dfc] ;  /* 0x001dfc0001b07983 */ /* 0x000e680000300800 */
        /* <DEDUP_REMOVED lines=27> */
[----:B------:R-:W-:Y:S01]  /*54600*/  VIADD R30, R0, UR5 ;  /* 0x00000005001e7c36 */ /* 0x000fe20008000000 */
[----:B------:R-:W-:-:S02]  /*54610*/  ULDC UR5, c[0x0][0x248] ;  /* 0x0000920000057ab9 */ /* 0x000fc40000000800 */
[----:B------:R-:W4:Y:S04]  /*54620*/  LDL.LU R5, [R1+0x1a6c] ;  /* 0x001a6c0001057983 */ /* 0x000f280000300800 */
[----:B------:R-:W4:Y:S04]  /*54630*/  LDL.LU R4, [R1+0x1a70] ;  /* 0x001a700001047983 */ /* 0x000f280000300800 */
[----:B0-----:R-:W4:Y:S01]  /*54640*/  LDL.LU R0, [R1+0x1a74] ;  /* 0x001a740001007983 */ /* 0x001f220000300800 */
[----:B-1----:R-:W-:-:S05]  /*54650*/  F2FP.SATFINITE.E5M2.F32.PACK_AB_MERGE_C R2, R176, R177, RZ ;  /* 0x000000b1b002723e */ /* 0x002fca00048060ff */
[----:B------:R0:W-:Y:S01]  /*54660*/  STL [R1+0x5058], R2 ;  /* 0x0050580201007387 */ /* 0x0001e20000100800 */
[----:B--2---:R-:W-:Y:S01]  /*54670*/  F2FP.SATFINITE.E5M2.F32.PACK_AB_MERGE_C R3, R174, R175, RZ ;  /* 0x000000afae03723e */ /* 0x004fe200048060ff */
[----:B0-----:R-:W-:Y:S01]  /*54680*/  VIADD R2, R30, UR5 ;  /* 0x000000051e027c36 */ /* 0x001fe20008000000 */
[----:B---3--:R-:W-:-:S03]  /*54690*/  F2FP.SATFINITE.E5M2.F32.PACK_AB_MERGE_C R13, R172, R173, RZ ;  /* 0x000000adac0d723e */ /* 0x008fc600048060ff */
[----:B------:R4:W-:Y:S01]  /*546a0*/  STL [R1+0x5044], R3 ;  /* 0x0050440301007387 */ /* 0x0009e20000100800 */
[----:B------:R-:W-:Y:S02]  /*546b0*/  ULDC UR5, c[0x0][0x248] ;  /* 0x0000920000057ab9 */ /* 0x000fe40000000800 */
[----:B------:R-:W-:Y:S01]  /*546c0*/  VIADD R35, R2, UR5 ;  /* 0x0000000502237c36 */ /* 0x000fe20008000000 */
[----:B------:R-:W-:Y:S01]  /*546d0*/  STL [R1+0x5048], R13 ;  /* 0x0050480d01007387 */ /* 0x000fe20000100800 */
[----:B------:R-:W-:-:S03]  /*546e0*/  ULDC UR5, c[0x0][0x248] ;  /* 0x0000920000057ab9 */ /* 0x000fc60000000800 */
[----:B------:R0:W-:Y:S01]  /*546f0*/  STL [R1+0x1c04], R2 ;  /* 0x001c040201007387 */ /* 0x0001e20000100800 */
[----:B----4-:R-:W-:Y:S02]  /*54700*/  F2FP.SATFINITE.E5M2.F32.PACK_AB_MERGE_C R3, R170, R171, RZ ;  /* 0x000000abaa03723e */ /* 0x010fe400048060ff */
[----:B0-----:R-:W-:-:S03]  /*54710*/  F2FP.SATFINITE.E5M2.F32.PACK_AB_MERGE_C R2, R168, R169, RZ ;  /* 0x000000a9a802723e */ /* 0x001fc600048060ff */
[----:B------:R0:W-:Y:S04]  /*54720*/  STL [R1+0x5034], R3 ;  /* 0x0050340301007387 */ /* 0x0001e80000100800 */
[----:B------:R1:W-:Y:S01]  /*54730*/  STL [R1+0x5038], R2 ;  /* 0x0050380201007387 */ /* 0x0003e20000100800 */
[----:B0-----:R-:W-:Y:S02]  /*54740*/  F2FP.SATFINITE.E5M2.F32.PACK_AB_MERGE_C R3, R166, R167, RZ ;  /* 0x000000a7a603723e */ /* 0x001fe400048060ff */
[----:B-1----:R-:W-:-:S03]  /*54750*/  F2FP.SATFINITE.E5M2.F32.PACK_AB_MERGE_C R2, R164, R165, RZ ;  /* 0x000000a5a402723e */ /* 0x002fc600048060ff */
        /* <DEDUP_REMOVED lines=16> */
[----:B------:R-:W-:Y:S04]  /*54860*/  STL [R1+0x4fb4], R3 ;  /* 0x004fb40301007387 */ /* 0x000fe80000100800 */
[----:B------:R-:W-:Y:S01]  /*54870*/  STL [R1+0x4fc4], R2 ;  /* 0x004fc40201007387 */ /* 0x000fe20000100800 */
[----:B------:R-:W-:-:S03]  /*54880*/  F2FP.SATFINITE.E5M2.F32.PACK_AB_MERGE_C R0, R0, R4, RZ ;  /* 0x000000040000723e */ /* 0x000fc600048060ff */
[----:B------:R-:W2:Y:S04]  /*54890*/  LDL.LU R177, [R1+0x1a78] ;  /* 0x001a780001b17983 */ /* 0x000ea80000300800 */
[----:B------:R-:W2:Y:S04]  /*548a0*/  LDL.LU R176, [R1+0x1a7c] ;  /* 0x001a7c0001b07983 */ /* 0x000ea80000300800 */
[----:B------:R0:W-:Y:S04]  /*548b0*/  STL [R1+0x4f94], R0 ;  /* 0x004f940001007387 */ /* 0x0001e80000100800 */
        /* <DEDUP_REMOVED lines=29> */
[----:B0-----:R-:W4:Y:S01]  /*54a90*/  LDL.LU R0, [R1+0x1af4] ;  /* 0x001af40001007983 */ /* 0x001f220000300800 */
[----:B--2---:R-:W-:-:S05]  /*54aa0*/  F2FP.SATFINITE.E5M2.F32.PACK_AB_MERGE_C R2, R176, R177, RZ ;  /* 0x000000b1b002723e */ /* 0x004fca00048060ff */
[----:B------:R4:W-:Y:S01]  /*54ab0*/  STL [R1+0x4f98], R2 ;  /* 0x004f980201007387 */ /* 0x0009e20000100800 */
[----:B---3--:R-:W-:Y:S02]  /*54ac0*/  F2FP.SATFINITE.E5M2.F32.PACK_AB_MERGE_C R3, R174, R175, RZ ;  /* 0x000000afae03723e */ /* 0x008fe400048060ff */
[----:B----4-:R-:W-:-:S03]  /*54ad0*/  F2FP.SATFINITE.E5M2.F32.PACK_AB_MERGE_C R2, R172, R173, RZ ;  /* 0x000000adac02723e */ /* 0x010fc600048060ff */
        /* <DEDUP_REMOVED lines=414> */
[----:B------:R-:W3:Y:S04]  /*564c0*/  LDL R175, [R1+0x1600] ;  /* 0x0016000001af7983 */ /* 0x000ee80000100800 */
[----:B------:R-:W3:Y:S04]  /*564d0*/  LDL R174, [R1+0x1604] ;  /* 0x0016040001ae7983 */ /* 0x000ee80000100800 */
[----:B------:R-:W4:Y:S04]  /*564e0*/  LDL R173, [R1+0x1608] ;  /* 0x0016080001ad7983 */ /* 0x000f280000100800 */
        /* <DEDUP_REMOVED lines=93> */
[----:B0-----:R-:W-:Y:S01]  /*56ac0*/  F2FP.SATFINITE.E5M2.F32.PACK_AB_MERGE_C R3, R7, R22, RZ ;  /* 0x000000160703723e */ /* 0x001fe200048060ff */
[----:B------:R-:W-:Y:S01]  /*56ad0*/  VIADD R233, R234, UR5 ;  /* 0x00000005eae97c36 */ /* 0x000fe20008000000 */
[----:B------:R-:W-:Y:S01]  /*56ae0*/  ULDC UR5, c[0x0][0x248] ;  /* 0x0000920000057ab9 */ /* 0x000fe20000000800 */
[----:B------:R-:W0:Y:S01]  /*56af0*/  LDC R7, c[0x0][0x244] ;  /* 0x00009100ff077b82 */ /* 0x000e220000000800 */
[----:B-1----:R-:W-:Y:S01]  /*56b00*/  F2FP.SATFINITE.E5M2.F32.PACK_AB_MERGE_C R2, R5, R6, RZ ;  /* 0x000000060502723e */ /* 0x002fe200048060ff */
[----:B------:R1:W-:Y:S04]  /*56b10*/  STL [R1+0x4f40], R3 ;  /* 0x004f400301007387 */ /* 0x0003e80000100800 */
[----:B------:R-:W-:Y:S01]  /*56b20*/  STL [R1+0x4f48], R2 ;  /* 0x004f480201007387 */ /* 0x000fe20000100800 */
[----:B------:R-:W-:Y:S01]  /*56b30*/  VIADD R232, R233, UR5 ;  /* 0x00000005e9e87c36 */ /* 0x000fe20008000000 */
[----:B------:R-:W-:Y:S01]  /*56b40*/  ULDC UR5, c[0x0][0x248] ;  /* 0x0000920000057ab9 */ /* 0x000fe20000000800 */
[----:B------:R-:W2:Y:S01]  /*56b50*/  LDC R5, c[0x0][0x244] ;  /* 0x00009100ff057b82 */ /* 0x000ea20000000800 */
[----:B------:R-:W3:Y:S04]  /*56b60*/  LDL.LU R15, [R1+0x1630] ;  /* 0x00163000010f7983 */ /* 0x000ee80000300800 */
[----:B------:R-:W4:Y:S01]  /*56b70*/  LDL.LU R62, [R1+0x162c] ;  /* 0x00162c00013e7983 */ /* 0x000f220000300800 */
[----:B------:R-:W-:Y:S01]  /*56b80*/  VIADD R231, R232, UR5 ;  /* 0x00000005e8e77c36 */ /* 0x000fe20008000000 */
[----:B------:R-:W-:Y:S01]  /*56b90*/  ULDC UR5, c[0x0][0x248] ;  /* 0x0000920000057ab9 */ /* 0x000fe20000000800 */
[----:B-1----:R-:W1:Y:S02]  /*56ba0*/  LDC R3, c[0x0][0x244] ;  /* 0x00009100ff037b82 */ /* 0x002e640000000800 */
        /* <DEDUP_REMOVED lines=97> */
[----:B------:R-:W-:Y:S01]  /*571c0*/  F2FP.SATFINITE.E5M2.F32.PACK_AB_MERGE_C R0, R0, R4, RZ ;  /* 0x000000040000723e */ /* 0x000fe200048060ff */
[----:B------:R-:W-:Y:S02]  /*571d0*/  ULDC UR5, c[0x0][0x244] ;  /* 0x0000910000057ab9 */ /* 0x000fe40000000800 */
[----:B------:R-:W-:Y:S01]  /*571e0*/  VIADD R181, R182, UR6 ;  /* 0x00000006b6b57c36 */ /* 0x000fe20008000000 */
[----:B------:R-:W-:Y:S01]  /*571f0*/  ULDC UR6, c[0x0][0x248] ;  /* 0x0000920000067ab9 */ /* 0x000fe20000000800 */
[----:B------:R0:W-:Y:S02]  /*57200*/  STL [R1+0x4f1c], R0 ;  /* 0x004f1c0001007387 */ /* 0x0001e40000100800 */
[----:B------:R-:W-:Y:S02]  /*57210*/  VIADD R180, R181, UR6 ;  /* 0x00000006b5b47c36 */ /* 0x000fe40008000000 */
[----:B------:R-:W-:-:S02]  /*57220*/  IMAD R13, R9, UR5, RZ ;  /* 0x00000005090d7c24 */ /* 0x000fc4000f8e02ff */
[----:B0-----:R-:W-:Y:S01]  /*57230*/  VIADD R0, R8, 0x1ab ;  /* 0x000001ab08007836 */ /* 0x001fe20000000000 */
[----:B------:R-:W-:Y:S01]  /*57240*/  STL [R1+0x5478], R8 ;  /* 0x0054780801007387 */ /* 0x000fe20000100800 */
[----:B------:R-:W-:Y:S01]  /*57250*/  VIADD R179, R180, UR7 ;  /* 0x00000007b4b37c36 */ /* 0x000fe20008000000 */
[----:B------:R-:W-:Y:S01]  /*57260*/  ULDC.64 UR6, c[0x0][0x220] ;  /* 0x0000880000067ab9 */ /* 0x000fe20000000a00 */
[----:B------:R-:W-:Y:S01]  /*57270*/  IMAD R7, R7, 0x80, R13 ;  /* 0x0000008007077824 */ /* 0x000fe200078e020d */
[----:B------:R-:W-:Y:S01]  /*57280*/  ISETP.GE.AND P3, PT, R0, UR37, PT ;  /* 0x0000002500007c0c */ /* 0x000fe2000bf66270 */
[----:B------:R-:W-:Y:S01]  /*57290*/  VIADD R0, R8, 0x1aa ;  /* 0x000001aa08007836 */ /* 0x000fe20000000000 */
[----:B------:R-:W-:Y:S01]  /*572a0*/  IADD3 R2, P1, R13, UR6, RZ ;  /* 0x000000060d027c10 */ /* 0x000fe2000ff3e0ff */
[----:B--2---:R-:W-:Y:S01]  /*572b0*/  IMAD R5, R5, 0x80, R7 ;  /* 0x0000008005057824 */ /* 0x004fe200078e0207 */
[----:B------:R0:W-:Y:S01]  /*572c0*/  STL [R1+0x547c], R9 ;  /* 0x00547c0901007387 */ /* 0x0001e20000100800 */
[----:B------:R-:W-:Y:S01]  /*572d0*/  SHF.R.S32.HI R50, RZ, 0x1f, R51 ;  /* 0x0000001fff327819 */ /* 0x000fe20000011433 */
[----:B------:R-:W-:Y:S01]  /*572e0*/  ULDC UR5, c[0x0][0x248] ;  /* 0x0000920000057ab9 */ /* 0x000fe20000000800 */
[----:B------:R-:W-:Y:S01]  /*572f0*/  LEA.HI.X.SX32 R13, R13, UR7, 0x1, P1 ;  /* 0x000000070d0d7c11 */ /* 0x000fe200088f0eff */
[----:B------:R-:W-:Y:S01]  /*57300*/  ULDC.64 UR6, c[0x0][0x220] ;  /* 0x0000880000067ab9 */ /* 0x000fe20000000a00 */
[----:B------:R-:W-:Y:S01]  /*57310*/  ISETP.GE.AND P0, PT, R0, UR35, PT ;  /* 0x0000002300007c0c */ /* 0x000fe2000bf06270 */
[----:B-1----:R-:W-:Y:S01]  /*57320*/  IMAD R3, R3, 0x80, R5 ;  /* 0x0000008003037824 */ /* 0x002fe200078e0205 */
[----:B------:R-:W-:Y:S01]  /*57330*/  IADD3 R0, P1, R7, UR6, RZ ;  /* 0x0000000607007c10 */ /* 0x000fe2000ff3e0ff */
[----:B------:R-:W-:Y:S01]  /*57340*/  ULDC UR37, c[0x0][0x228] ;  /* 0x00008a0000257ab9 */ /* 0x000fe20000000800 */
[----:B------:R-:W-:Y:S01]  /*57350*/  IADD3 R6, P2, R5, UR12, RZ ;  /* 0x0000000c05067c10 */ /* 0x000fe2000ff5e0ff */
[----:B------:R-:W-:Y:S01]  /*57360*/  STL [R1+0x5480], R10 ;  /* 0x0054800a01007387 */ /* 0x000fe20000100800 */
[----:B------:R-:W-:-:S02]  /*57370*/  LEA.HI.X.SX32 R7, R7, UR7, 0x1, P1 ;  /* 0x0000000707077c11 */ /* 0x000fc400088f0eff */
[----:B------:R-:W-:Y:S02]  /*57380*/  SHF.R.S32.HI R52, RZ, 0x1f, R53 ;  /* 0x0000001fff347819 */ /* 0x000fe40000011435 */
[----:B------:R-:W-:Y:S02]  /*57390*/  SHF.R.S32.HI R54, RZ, 0x1f, R55 ;  /* 0x0000001fff367819 */ /* 0x000fe40000011437 */
[----:B------:R-:W-:Y:S02]  /*573a0*/  SHF.R.S32.HI R67, RZ, 0x1f, R111 ;  /* 0x0000001fff437819 */ /* 0x000fe4000001146f */
[----:B------:R-:W-:Y:S02]  /*573b0*/  SHF.R.S32.HI R71, RZ, 0x1f, R72 ;  /* 0x0000001fff477819 */ /* 0x000fe40000011448 */
[----:B------:R-:W-:Y:S02]  /*573c0*/  SHF.R.S32.HI R73, RZ, 0x1f, R74 ;  /* 0x0000001fff497819 */ /* 0x000fe4000001144a */
[----:B------:R-:W-:-:S02]  /*573d0*/  SHF.R.S32.HI R75, RZ, 0x1f, R76 ;  /* 0x0000001fff4b7819 */ /* 0x000fc4000001144c */
[----:B---3--:R-:W-:Y:S02]  /*573e0*/  LOP3.LUT R15, R15, 0xfffffffe, RZ, 0xc0, !PT ;  /* 0xfffffffe0f0f7812 */ /* 0x008fe400078ec0ff */
[----:B----4-:R-:W-:Y:S02]  /*573f0*/  LOP3.LUT R62, R62, 0x7fffffff, RZ, 0xc0, !PT ;  /* 0x7fffffff3e3e7812 */ /* 0x010fe400078ec0ff */
[----:B------:R-:W-:Y:S02]  /*57400*/  SHF.R.S32.HI R77, RZ, 0x1f, R78 ;  /* 0x0000001fff4d7819 */ /* 0x000fe4000001144e */
[----:B------:R-:W-:Y:S02]  /*57410*/  SHF.R.S32.HI R81, RZ, 0x1f, R82 ;  /* 0x0000001fff517819 */ /* 0x000fe40000011452 */
[----:B------:R-:W-:Y:S02]  /*57420*/  SHF.R.S32.HI R83, RZ, 0x1f, R84 ;  /* 0x0000001fff537819 */ /* 0x000fe40000011454 */
[----:B------:R-:W-:-:S02]  /*57430*/  SHF.R.S32.HI R85, RZ, 0x1f, R86 ;  /* 0x0000001fff557819 */ /* 0x000fc40000011456 */
[----:B------:R-:W-:Y:S02]  /*57440*/  SHF.R.S32.HI R87, RZ, 0x1f, R88 ;  /* 0x0000001fff577819 */ /* 0x000fe40000011458 */
[----:B------:R-:W-:Y:S02]  /*57450*/  SHF.R.S32.HI R91, RZ, 0x1f, R92 ;  /* 0x0000001fff5b7819 */ /* 0x000fe4000001145c */
[----:B------:R-:W-:Y:S02]  /*57460*/  SHF.R.S32.HI R93, RZ, 0x1f, R94 ;  /* 0x0000001fff5d7819 */ /* 0x000fe4000001145e */
[----:B------:R-:W-:Y:S02]  /*57470*/  SHF.R.S32.HI R95, RZ, 0x1f, R96 ;  /* 0x0000001fff5f7819 */ /* 0x000fe40000011460 */
[----:B------:R-:W-:Y:S02]  /*57480*/  SHF.R.S32.HI R97, RZ, 0x1f, R98 ;  /* 0x0000001fff617819 */ /* 0x000fe40000011462 */
[----:B------:R-:W-:-:S02]  /*57490*/  SHF.R.S32.HI R99, RZ, 0x1f, R100 ;  /* 0x0000001fff637819 */ /* 0x000fc40000011464 */
[----:B0-----:R-:W-:Y:S02]  /*574a0*/  SHF.R.S32.HI R9, RZ, 0x1f, R101 ;  /* 0x0000001fff097819 */ /* 0x001fe40000011465 */
[----:B------:R-:W-:Y:S02]  /*574b0*/  SHF.R.S32.HI R113, RZ, 0x1f, R114 ;  /* 0x0000001fff717819 */ /* 0x000fe40000011472 */
        /* <DEDUP_REMOVED lines=29> */
[----:B------:R-:W-:Y:S01]  /*57690*/  SHF.R.S32.HI R42, RZ, 0x1f, R47 ;  /* 0x0000001fff2a7819 */ /* 0x000fe2000001142f */
[----:B------:R-:W-:Y:S01]  /*576a0*/  VIADD R178, R179, UR5 ;  /* 0x00000005b3b27c36 */ /* 0x000fe20008000000 */
[----:B------:R-:W-:Y:S01]  /*576b0*/  IADD3 R4, P1, R3, UR8, RZ ;  /* 0x0000000803047c10 */ /* 0x000fe2000ff3e0ff */
[----:B------:R-:W-:Y:S01]  /*576c0*/  ULDC UR6, c[0x0][0x248] ;  /* 0x0000920000067ab9 */ /* 0x000fe20000000800 */
[----:B------:R-:W-:Y:S01]  /*576d0*/  LEA.HI.X.SX32 R5, R5, UR13, 0x1, P2 ;  /* 0x0000000d05057c11 */ /* 0x000fe200090f0eff */
[----:B------:R-:W-:Y:S01]  /*576e0*/  ULDC.64 UR12, c[0x0][0x228] ;  /* 0x00008a00000c7ab9 */ /* 0x000fe20000000a00 */
[----:B------:R-:W-:Y:S01]  /*576f0*/  LEA.HI.X.SX32 R3, R3, UR9, 0x1, P1 ;  /* 0x0000000903037c11 */ /* 0x000fe200088f0eff */
[----:B------:R-:W-:Y:S01]  /*57700*/  ULDC.64 UR8, c[0x0][0x228] ;  /* 0x00008a0000087ab9 */ /* 0x000fe20000000a00 */
[----:B------:R0:W-:Y:S01]  /*57710*/  STL [R1+0x5484], R11 ;  /* 0x0054840b01007387 */ /* 0x0001e20000100800 */
[----:B------:R-:W-:Y:S01]  /*57720*/  ISETP.LT.AND P1, PT, R10, UR8, !P3 ;  /* 0x000000080a007c0c */ /* 0x000fe2000df21270 */
[----:B------:R-:W-:Y:S01]  /*57730*/  ULDC UR5, c[0x0][0x248] ;  /* 0x0000920000057ab9 */ /* 0x000fe20000000800 */
[----:B------:R-:W-:Y:S01]  /*57740*/  ULDC UR7, c[0x0][0x248] ;  /* 0x0000920000077ab9 */ /* 0x000fe20000000800 */
[----:B------:R-:W-:Y:S01]  /*57750*/  SHF.R.S32.HI R14, RZ, 0x1f, R14 ;  /* 0x0000001fff0e7819 */ /* 0x000fe2000001140e */
[----:B------:R-:W-:-:S09]  /*57760*/  ULDC UR35, c[0x0][0x228] ;  /* 0x00008a0000237ab9 */ /* 0x000fd20000000800 */
[----:B------:R-:W-:Y:S02]  /*57770*/  @P1 LOP3.LUT R15, R15, 0x1, RZ, 0xfc, !PT ;  /* 0x000000010f0f1812 */ /* 0x000fe400078efcff */
[----:B------:R-:W-:-:S03]  /*57780*/  ISETP.LT.AND P1, PT, R11, UR12, !P3 ;  /* 0x0000000c0b007c0c */ /* 0x000fc6000df21270 */
[----:B------:R-:W-:Y:S10]  /*57790*/  STL [R1+0x1630], R15 ;  /* 0x0016300f01007387 */ /* 0x000ff40000100800 */
[----:B------:R-:W-:-:S05]  /*577a0*/  @P1 LOP3.LUT R62, R62, 0x80000000, RZ, 0xfc, !PT ;  /* 0x800000003e3e1812 */ /* 0x000fca00078efcff */
[----:B------:R-:W-:Y:S04]  /*577b0*/  STL [R1+0x5488], R62 ;  /* 0x0054883e01007387 */ /* 0x000fe80000100800 */
[----:B------:R-:W-:Y:S04]  /*577c0*/  STL [R1+0x5490], R50 ;  /* 0x0054903201007387 */ /* 0x000fe80000100800 */
[----:B------:R-:W-:Y:S04]  /*577d0*/  STL [R1+0x548c], R51 ;  /* 0x00548c3301007387 */ /* 0x000fe80000100800 */
[----:B------:R-:W-:Y:S04]  /*577e0*/  STL [R1+0x5498], R52 ;  /* 0x0054983401007387 */ /* 0x000fe80000100800 */
[----:B------:R-:W-:Y:S04]  /*577f0*/  STL [R1+0x5494], R53 ;  /* 0x0054943501007387 */ /* 0x000fe80000100800 */
[----:B------:R1:W-:Y:S01]  /*57800*/  STL [R1+0x54a0], R54 ;  /* 0x0054a03601007387 */ /* 0x0003e20000100800 */
[----:B0-----:R-:W-:-:S03]  /*57810*/  SHF.R.S32.HI R11, RZ, 0x1f, R89 ;  /* 0x0000001fff0b7819 */ /* 0x001fc60000011459 */
[----:B------:R-:W-:Y:S04]  /*57820*/  STL [R1+0x549c], R55 ;  /* 0x00549c3701007387 */ /* 0x000fe80000100800 */
[----:B------:R-:W-:Y:S04]  /*57830*/  STL [R1+0x57e0], R57 ;  /* 0x0057e03901007387 */ /* 0x000fe80000100800 */
[----:B-1----:R-:W2:Y:S04]  /*57840*/  LDL.LU R54, [R1+0x1f48] ;  /* 0x001f480001367983 */ /* 0x002ea80000300800 */
[----:B------:R-:W3:Y:S04]  /*57850*/  LDL.LU R52, [R1+0x1f4c] ;  /* 0x001f4c0001347983 */ /* 0x000ee80000300800 */
[----:B------:R-:W4:Y:S04]  /*57860*/  LDL.LU R50, [R1+0x1f50] ;  /* 0x001f500001327983 */ /* 0x000f280000300800 */
[----:B------:R-:W2:Y:S04]  /*57870*/  LDL.LU R62, [R1+0x1f54] ;  /* 0x001f5400013e7983 */ /* 0x000ea80000300800 */
[----:B------:R-:W3:Y:S04]  /*57880*/  LDL.LU R10, [R1+0x1f58] ;  /* 0x001f5800010a7983 */ /* 0x000ee80000300800 */
[----:B------:R-:W4:Y:S04]  /*57890*/  LDL.LU R8, [R1+0x1f5c] ;  /* 0x001f5c0001087983 */ /* 0x000f280000300800 */
[----:B------:R-:W-:Y:S04]  /*578a0*/  STL [R1+0x1640], R11 ;  /* 0x0016400b01007387 */ /* 0x000fe80000100800 */
[----:B------:R0:W-:Y:S02]  /*578b0*/  STL [R1+0x54a4], R67 ;  /* 0x0054a44301007387 */ /* 0x0001e40000100800 */
[----:B0-----:R-:W-:Y:S01]  /*578c0*/  IMAD.MOV.U32 R67, RZ, RZ, R69 ;  /* 0x000000ffff437224 */ /* 0x001fe200078e0045 */
[----:B------:R-:W-:-:S05]  /*578d0*/  SHF.R.S32.HI R69, RZ, 0x1f, R70 ;  /* 0x0000001fff457819 */ /* 0x000fca0000011446 */
[----:B------:R-:W-:Y:S04]  /*578e0*/  STL [R1+0x54ac], R69 ;  /* 0x0054ac4501007387 */ /* 0x000fe80000100800 */
[----:B------:R0:W-:Y:S04]  /*578f0*/  STL [R1+0x54a8], R70 ;  /* 0x0054a84601007387 */ /* 0x0001e80000100800 */
[----:B0-----:R-:W2:Y:S04]  /*57900*/  LDL.LU R70, [R1+0x1f40] ;  /* 0x001f400001467983 */ /* 0x001ea80000300800 */
        /* <DEDUP_REMOVED lines=9> */
[----:B------:R0:W-:Y:S04]  /*579a0*/  STL [R1+0x54cc], R77 ;  /* 0x0054cc4d01007387 */ /* 0x0001e80000100800 */
[----:B------:R1:W-:Y:S01]  /*579b0*/  STL [R1+0x54c8], R78 ;  /* 0x0054c84e01007387 */ /* 0x0003e20000100800 */
[----:B0-----:R-:W-:Y:S01]  /*579c0*/  IMAD.MOV.U32 R77, RZ, RZ, R79 ;  /* 0x000000ffff4d7224 */ /* 0x001fe200078e004f */
[----:B------:R-:W-:-:S02]  /*579d0*/  SHF.R.S32.HI R79, RZ, 0x1f, R80 ;  /* 0x0000001fff4f7819 */ /* 0x000fc40000011450 */
[----:B-1----:R-:W2:Y:S04]  /*579e0*/  LDL.LU R78, [R1+0x1f30] ;  /* 0x001f3000014e7983 */ /* 0x002ea80000300800 */
[----:B------:R-:W-:Y:S04]  /*579f0*/  STL [R1+0x54d4], R79 ;  /* 0x0054d44f01007387 */ /* 0x000fe80000100800 */
[----:B------:R0:W-:Y:S01]  /*57a00*/  STL [R1+0x54d0], R80 ;  /* 0x0054d05001007387 */ /* 0x0001e20000100800 */
[----:B------:R-:W-:Y:S01]  /*57a10*/  IMAD.MOV.U32 R69, RZ, RZ, R89 ;  /* 0x000000ffff457224 */ /* 0x000fe200078e0059 */
[----:B------:R-:W-:-:S02]  /*57a20*/  SHF.R.S32.HI R89, RZ, 0x1f, R90 ;  /* 0x0000001fff597819 */ /* 0x000fc4000001145a */
        /* <DEDUP_REMOVED lines=29> */
[----:B------:R-:W-:-:S03]  /*57c00*/  IMAD.MOV.U32 R95, RZ, RZ, R105 ;  /* 0x000000ffff5f7224 */ /* 0x000fc600078e0069 */
[----:B0-----:R-:W2:Y:S04]  /*57c10*/  LDL.LU R98, [R1+0x1f08] ;  /* 0x001f080001627983 */ /* 0x001ea80000300800 */
[----:B------:R-:W-:Y:S04]  /*57c20*/  STL [R1+0x5524], R99 ;  /* 0x0055246301007387 */ /* 0x000fe80000100800 */
[----:B------:R0:W-:Y:S01]  /*57c30*/  STL [R1+0x5520], R100 ;  /* 0x0055206401007387 */ /* 0x0001e20000100800 */
[----:B------:R-:W-:-:S03]  /*57c40*/  SHF.R.S32.HI R105, RZ, 0x1f, R106 ;  /* 0x0000001fff697819 */ /* 0x000fc6000001146a */
[----:B0-----:R-:W2:Y:S04]  /*57c50*/  LDL.LU R100, [R1+0x1f04] ;  /* 0x001f040001647983 */ /* 0x001ea80000300800 */
[----:B------:R0:W-:Y:S04]  /*57c60*/  STL [R1+0x552c], R101 ;  /* 0x00552c6501007387 */ /* 0x0001e80000100800 */
[----:B------:R1:W-:Y:S01]  /*57c70*/  STL [R1+0x5528], R102 ;  /* 0x0055286601007387 */ /* 0x0003e20000100800 */
[----:B0-----:R-:W-:Y:S01]  /*57c80*/  IMAD.MOV.U32 R101, RZ, RZ, R103 ;  /* 0x000000ffff657224 */ /* 0x001fe200078e0067 */
[----:B------:R-:W-:-:S02]  /*57c90*/  SHF.R.S32.HI R103, RZ, 0x1f, R104 ;  /* 0x0000001fff677819 */ /* 0x000fc40000011468 */
[----:B-1----:R-:W2:Y:S04]  /*57ca0*/  LDL.LU R102, [R1+0x1f00] ;  /* 0x001f000001667983 */ /* 0x002ea80000300800 */
[----:B------:R-:W-:Y:S04]  /*57cb0*/  STL [R1+0x5534], R103 ;  /* 0x0055346701007387 */ /* 0x000fe80000100800 */
[----:B------:R0:W-:Y:S04]  /*57cc0*/  STL [R1+0x5530], R104 ;  /* 0x0055306801007387 */ /* 0x0001e80000100800 */
[----:B0-----:R-:W2:Y:S04]  /*57cd0*/  LDL.LU R104, [R1+0x1efc] ;  /* 0x001efc0001687983 */ /* 0x001ea80000300800 */
[----:B------:R0:W-:Y:S04]  /*57ce0*/  STL [R1+0x553c], R105 ;  /* 0x00553c6901007387 */ /* 0x0001e80000100800 */
[----:B0-----:R-:W2:Y:S01]  /*57cf0*/  LDL R105, [R1+0x1f44] ;  /* 0x001f440001697983 */ /* 0x001ea20000100800 */
[----:B------:R-:W-:Y:S01]  /*57d00*/  IMAD.MOV.U32 R97, RZ, RZ, R107 ;  /* 0x000000ffff617224 */ /* 0x000fe200078e006b */
[----:B------:R-:W-:Y:S01]  /*57d10*/  SHF.R.S32.HI R107, RZ, 0x1f, R108 ;  /* 0x0000001fff6b7819 */ /* 0x000fe2000001146c */
[--C-:B------:R-:W-:Y:S01]  /*57d20*/  IMAD.MOV.U32 R103, RZ, RZ, R109.reuse ;  /* 0x000000ffff677224 */ /* 0x100fe200078e006d */
[----:B------:R-:W-:Y:S01]  /*57d30*/  SHF.R.S32.HI R57, RZ, 0x1f, R109 ;  /* 0x0000001fff397819 */ /* 0x000fe2000001146d */
[----:B------:R0:W-:Y:S01]  /*57d40*/  STL [R1+0x5538], R106 ;  /* 0x0055386a01007387 */ /* 0x0001e20000100800 */
[----:B------:R-:W-:Y:S01]  /*57d50*/  SHF.R.S32.HI R109, RZ, 0x1f, R110 ;  /* 0x0000001fff6d7819 */ /* 0x000fe2000001146e */
[----:B------:R-:W-:Y:S01]  /*57d60*/  IMAD.MOV.U32 R79, RZ, RZ, R111 ;  /* 0x000000ffff4f7224 */ /* 0x000fe200078e006f */
[----:B------:R-:W-:Y:S01]  /*57d70*/  SHF.R.S32.HI R111, RZ, 0x1f, R112 ;  /* 0x0000001fff6f7819 */ /* 0x000fe20000011470 */
        /* <DEDUP_REMOVED lines=53> */
[----:B------:R-:W-:-:S03]  /*580d0*/  IMAD.MOV.U32 R75, RZ, RZ, R12 ;  /* 0x000000ffff4b7224 */ /* 0x000fc600078e000c */
[----:B------:R-:W-:Y:S01]  /*580e0*/  STL [R1+0x55e0], R148 ;  /* 0x0055e09401007387 */ /* 0x000fe20000100800 */
[----:B------:R-:W-:-:S03]  /*580f0*/  SHF.R.S32.HI R12, RZ, 0x1f, R63 ;  /* 0x0000001fff0c7819 */ /* 0x000fc6000001143f */
[----:B------:R-:W-:Y:S01]  /*58100*/  STL [R1+0x55ec], R149 ;  /* 0x0055ec9501007387 */ /* 0x000fe20000100800 */
[----:B------:R-:W-:-:S03]  /*58110*/  IMAD.MOV.U32 R91, RZ, RZ, R31 ;  /* 0x000000ffff5b7224 */ /* 0x000fc600078e001f */
[----:B------:R-:W-:Y:S01]  /*58120*/  STL [R1+0x55e8], R150 ;  /* 0x0055e89601007387 */ /* 0x000fe20000100800 */
[----:B------:R-:W-:-:S03]  /*58130*/  SHF.R.S32.HI R31, RZ, 0x1f, R38 ;  /* 0x0000001fff1f7819 */ /* 0x000fc60000011426 */
[----:B------:R-:W-:Y:S04]  /*58140*/  STL [R1+0x55f4], R151 ;  /* 0x0055f49701007387 */ /* 0x000fe80000100800 */
[----:B------:R-:W-:Y:S04]  /*58150*/  STL [R1+0x55f0], R244 ;  /* 0x0055f0f401007387 */ /* 0x000fe80000100800 */
[----:B------:R-:W-:Y:S01]  /*58160*/  STL [R1+0x55fc], R245 ;  /* 0x0055fcf501007387 */ /* 0x000fe20000100800 */
[----:B------:R-:W-:-:S03]  /*58170*/  IMAD.MOV.U32 R81, RZ, RZ, R33 ;  /* 0x000000ffff517224 */ /* 0x000fc600078e0021 */
[----:B------:R-:W-:Y:S01]  /*58180*/  STL [R1+0x55f8], R246 ;  /* 0x0055f8f601007387 */ /* 0x000fe20000100800 */
[----:B------:R-:W-:-:S03]  /*58190*/  SHF.R.S32.HI R33, RZ, 0x1f, R43 ;  /* 0x0000001fff217819 */ /* 0x000fc6000001142b */
        /* <DEDUP_REMOVED lines=42> */
[----:B----4-:R-:W-:-:S03]  /*58440*/  SHF.R.S32.HI R60, RZ, 0x1f, R8 ;  /* 0x0000001fff3c7819 */ /* 0x010fc60000011408 */
[----:B------:R-:W-:Y:S01]  /*58450*/  STL [R1+0x567c], R36 ;  /* 0x00567c2401007387 */ /* 0x000fe20000100800 */
[----:B------:R-:W-:-:S03]  /*58460*/  IMAD.MOV.U32 R99, RZ, RZ, R9 ;  /* 0x000000ffff637224 */ /* 0x000fc600078e0009 */
[----:B------:R-:W-:Y:S01]  /*58470*/  STL [R1+0x5678], R61 ;  /* 0x0056783d01007387 */ /* 0x000fe20000100800 */
[----:B---3--:R-:W-:-:S03]  /*58480*/  SHF.R.S32.HI R9, RZ, 0x1f, R10 ;  /* 0x0000001fff097819 */ /* 0x008fc6000001140a */
[----:B------:R-:W-:Y:S04]  /*58490*/  STL [R1+0x5684], R41 ;  /* 0x0056842901007387 */ /* 0x000fe80000100800 */
[----:B------:R-:W-:Y:S01]  /*584a0*/  STL [R1+0x5680], R56 ;  /* 0x0056803801007387 */ /* 0x000fe20000100800 */
[----:B--2---:R-:W-:-:S03]  /*584b0*/  SHF.R.S32.HI R11, RZ, 0x1f, R62 ;  /* 0x0000001fff0b7819 */ /* 0x004fc6000001143e */
[----:B------:R-:W-:Y:S04]  /*584c0*/  STL [R1+0x568c], R59 ;  /* 0x00568c3b01007387 */ /* 0x000fe80000100800 */
[----:B------:R-:W-:Y:S01]  /*584d0*/  STL [R1+0x5688], R40 ;  /* 0x0056882801007387 */ /* 0x000fe20000100800 */
[----:B------:R-:W-:-:S03]  /*584e0*/  SHF.R.S32.HI R51, RZ, 0x1f, R50 ;  /* 0x0000001fff337819 */ /* 0x000fc60000011432 */
[----:B------:R-:W-:Y:S04]  /*584f0*/  STL [R1+0x5694], R42 ;  /* 0x0056942a01007387 */ /* 0x000fe80000100800 */
[----:B------:R-:W-:Y:S01]  /*58500*/  STL [R1+0x5690], R47 ;  /* 0x0056902f01007387 */ /* 0x000fe20000100800 */
[----:B------:R-:W-:-:S03]  /*58510*/  SHF.R.S32.HI R53, RZ, 0x1f, R52 ;  /* 0x0000001fff357819 */ /* 0x000fc60000011434 */
[----:B------:R-:W-:Y:S04]  /*58520*/  STL [R1+0x569c], R60 ;  /* 0x00569c3c01007387 */ /* 0x000fe80000100800 */
[----:B------:R0:W-:Y:S01]  /*58530*/  STL [R1+0x5698], R8 ;  /* 0x0056980801007387 */ /* 0x0001e20000100800 */
[----:B------:R-:W-:-:S03]  /*58540*/  SHF.R.S32.HI R55, RZ, 0x1f, R54 ;  /* 0x0000001fff377819 */ /* 0x000fc60000011436 */
[----:B------:R-:W-:Y:S04]  /*58550*/  STL [R1+0x56a4], R9 ;  /* 0x0056a40901007387 */ /* 0x000fe80000100800 */
[----:B------:R-:W-:Y:S04]  /*58560*/  STL [R1+0x56a0], R10 ;  /* 0x0056a00a01007387 */ /* 0x000fe80000100800 */
[----:B------:R-:W-:Y:S01]  /*58570*/  STL [R1+0x56ac], R11 ;  /* 0x0056ac0b01007387 */ /* 0x000fe20000100800 */
[----:B0-----:R-:W-:-:S03]  /*58580*/  SHF.R.S32.HI R8, RZ, 0x1f, R105 ;  /* 0x0000001fff087819 */ /* 0x001fc60000011469 */
[----:B------:R-:W-:Y:S04]  /*58590*/  STL [R1+0x56a8], R62 ;  /* 0x0056a83e01007387 */ /* 0x000fe80000100800 */
[----:B------:R-:W-:Y:S04]  /*585a0*/  STL [R1+0x56b4], R51 ;  /* 0x0056b43301007387 */ /* 0x000fe80000100800 */
[----:B------:R-:W-:Y:S04]  /*585b0*/  STL [R1+0x56b0], R50 ;  /* 0x0056b03201007387 */ /* 0x000fe80000100800 */
[----:B------:R-:W-:Y:S04]  /*585c0*/  STL [R1+0x56bc], R53 ;  /* 0x0056bc3501007387 */ /* 0x000fe80000100800 */
[----:B------:R-:W-:Y:S04]  /*585d0*/  STL [R1+0x56b8], R52 ;  /* 0x0056b83401007387 */ /* 0x000fe80000100800 */
[----:B------:R-:W-:Y:S04]  /*585e0*/  STL [R1+0x56c4], R55 ;  /* 0x0056c43701007387 */ /* 0x000fe80000100800 */
[----:B------:R0:W-:Y:S04]  /*585f0*/  STL [R1+0x56c0], R54 ;  /* 0x0056c03601007387 */ /* 0x0001e80000100800 */
[----:B------:R1:W-:Y:S04]  /*58600*/  STL [R1+0x18f0], R8 ;  /* 0x0018f00801007387 */ /* 0x0003e80000100800 */
[----:B0-----:R-:W2:Y:S04]  /*58610*/  LDL.LU R54, [R1+0x1e34] ;  /* 0x001e340001367983 */ /* 0x001ea80000300800 */
[----:B------:R-:W3:Y:S04]  /*58620*/  LDL.LU R52, [R1+0x1e38] ;  /* 0x001e380001347983 */ /* 0x000ee80000300800 */
[----:B------:R-:W4:Y:S04]  /*58630*/  LDL.LU R50, [R1+0x1e3c] ;  /* 0x001e3c0001327983 */ /* 0x000f280000300800 */
[----:B------:R-:W4:Y:S04]  /*58640*/  LDL.LU R62, [R1+0x1e40] ;  /* 0x001e4000013e7983 */ /* 0x000f280000300800 */
[----:B------:R-:W4:Y:S04]  /*58650*/  LDL.LU R10, [R1+0x1e44] ;  /* 0x001e4400010a7983 */ /* 0x000f280000300800 */
[----:B-1----:R-:W2:Y:S04]  /*58660*/  LDL.LU R8, [R1+0x1e48] ;  /* 0x001e480001087983 */ /* 0x002ea80000300800 */
[----:B------:R-:W3:Y:S04]  /*58670*/  LDL.LU R47, [R1+0x1e4c] ;  /* 0x001e4c00012f7983 */ /* 0x000ee80000300800 */
[----:B------:R-:W4:Y:S04]  /*58680*/  LDL.LU R40, [R1+0x1e50] ;  /* 0x001e500001287983 */ /* 0x000f280000300800 */
[----:B------:R-:W2:Y:S04]  /*58690*/  LDL.LU R56, [R1+0x1e54] ;  /* 0x001e540001387983 */ /* 0x000ea80000300800 */
        /* <DEDUP_REMOVED lines=8> */
[----:B------:R-:W4:Y:S04]  /*58720*/  LDL.LU R37, [R1+0x1e78] ;  /* 0x001e780001257983 */ /* 0x000f280000300800 */
[----:B------:R-:W2:Y:S04]  /*58730*/  LDL.LU R44, [R1+0x1e7c] ;  /* 0x001e7c00012c7983 */ /* 0x000ea80000300800 */
[----:B------:R-:W4:Y:S04]  /*58740*/  LDL.LU R68, [R1+0x1e80] ;  /* 0x001e800001447983 */ /* 0x000f280000300800 */
[----:B------:R-:W3:Y:S04]  /*58750*/  LDL.LU R43, [R1+0x1e84] ;  /* 0x001e8400012b7983 */ /* 0x000ee80000300800 */
[----:B------:R-:W4:Y:S04]  /*58760*/  LDL.LU R48, [R1+0x1e88] ;  /* 0x001e880001307983 */ /* 0x000f280000300800 */
[----:B------:R-:W4:Y:S04]  /*58770*/  LDL.LU R38, [R1+0x1e8c] ;  /* 0x001e8c0001267983 */ /* 0x000f280000300800 */
[----:B------:R-:W2:Y:S04]  /*58780*/  LDL.LU R63, [R1+0x1e90] ;  /* 0x001e9000013f7983 */ /* 0x000ea80000300800 */
[----:B------:R-:W3:Y:S04]  /*58790*/  LDL.LU R248, [R1+0x1e94] ;  /* 0x001e940001f87983 */ /* 0x000ee80000300800 */
[----:B------:R-:W4:Y:S04]  /*587a0*/  LDL.LU R246, [R1+0x1e98] ;  /* 0x001e980001f67983 */ /* 0x000f280000300800 */
[----:B------:R-:W2:Y:S01]  /*587b0*/  LDL.LU R244, [R1+0x1e9c] ;  /* 0x001e9c0001f47983 */ /* 0x000ea20000300800 */
[----:B------:R-:W-:-:S03]  /*587c0*/  IMAD.MOV.U32 R105, RZ, RZ, R101 ;  /* 0x000000ffff697224 */ /* 0x000fc600078e0065 */
[----:B------:R-:W3:Y:S01]  /*587d0*/  LDL.LU R150, [R1+0x1ea0] ;  /* 0x001ea00001967983 */ /* 0x000ee20000300800 */
[----:B------:R-:W-:-:S03]  /*587e0*/  IMAD.MOV.U32 R101, RZ, RZ, R99 ;  /* 0x000000ffff657224 */ /* 0x000fc600078e0063 */
[----:B------:R-:W4:Y:S01]  /*587f0*/  LDL.LU R148, [R1+0x1ea4] ;  /* 0x001ea40001947983 */ /* 0x000f220000300800 */
[----:B------:R-:W-:-:S03]  /*58800*/  IMAD.MOV.U32 R99, RZ, RZ, R67 ;  /* 0x000000ffff637224 */ /* 0x000fc600078e0043 */
[----:B------:R-:W2:Y:S01]  /*58810*/  LDL.LU R146, [R1+0x1ea8] ;  /* 0x001ea80001927983 */ /* 0x000ea20000300800 */
[----:B------:R-:W-:-:S03]  /*58820*/  SHF.R.S32.HI R67, RZ, 0x1f, R70 ;  /* 0x0000001fff437819 */ /* 0x000fc60000011446 */
[----:B------:R-:W3:Y:S04]  /*58830*/  LDL.LU R144, [R1+0x1eac] ;  /* 0x001eac0001907983 */ /* 0x000ee80000300800 */
[----:B------:R-:W3:Y:S04]  /*58840*/  LDL.LU R142, [R1+0x1eb0] ;  /* 0x001eb000018e7983 */ /* 0x000ee80000300800 */
[----:B------:R-:W4:Y:S04]  /*58850*/  LDL.LU R140, [R1+0x1eb4] ;  /* 0x001eb400018c7983 */ /* 0x000f280000300800 */
[----:B------:R-:W2:Y:S04]  /*58860*/  LDL.LU R138, [R1+0x1eb8] ;  /* 0x001eb800018a7983 */ /* 0x000ea80000300800 */
[----:B------:R-:W3:Y:S04]  /*58870*/  LDL.LU R136, [R1+0x1ebc] ;  /* 0x001ebc0001887983 */ /* 0x000ee80000300800 */
[----:B------:R-:W4:Y:S04]  /*58880*/  LDL.LU R134, [R1+0x1ec0] ;  /* 0x001ec00001867983 */ /* 0x000f280000300800 */
[----:B------:R-:W2:Y:S04]  /*58890*/  LDL.LU R132, [R1+0x1ec4] ;  /* 0x001ec40001847983 */ /* 0x000ea80000300800 */
[----:B------:R-:W3:Y:S04]  /*588a0*/  LDL.LU R130, [R1+0x1ec8] ;  /* 0x001ec80001827983 */ /* 0x000ee80000300800 */
[----:B------:R0:W-:Y:S04]  /*588b0*/  STL [R1+0x56cc], R67 ;  /* 0x0056cc4301007387 */ /* 0x0001e80000100800 */
[----:B0-----:R-:W4:Y:S04]  /*588c0*/  LDL.LU R67, [R1+0x1e28] ;  /* 0x001e280001437983 */ /* 0x001f280000300800 */
[----:B------:R0:W-:Y:S02]  /*588d0*/  STL [R1+0x56c8], R70 ;  /* 0x0056c84601007387 */ /* 0x0001e40000100800 */
[----:B0-----:R-:W-:-:S02]  /*588e0*/  IMAD.MOV.U32 R70, RZ, RZ, R99 ;  /* 0x000000ffff467224 */ /* 0x001fc400078e0063 */
[----:B------:R-:W-:Y:S01]  /*588f0*/  IMAD.MOV.U32 R99, RZ, RZ, R69 ;  /* 0x000000ffff637224 */ /* 0x000fe200078e0045 */
[----:B------:R-:W-:-:S05]  /*58900*/  SHF.R.S32.HI R69, RZ, 0x1f, R72 ;  /* 0x0000001fff457819 */ /* 0x000fca0000011448 */
        /* <DEDUP_REMOVED lines=10> */
[----:B------:R-:W-:Y:S02]  /*589b0*/  IMAD.MOV.U32 R105, RZ, RZ, R103 ;  /* 0x000000ffff697224 */ /* 0x000fe400078e0067 */
        /* <DEDUP_REMOVED lines=60> */
[----:B0-----:R-:W-:Y:S01]  /*58d80*/  IMAD.MOV.U32 R94, RZ, RZ, R93 ;  /* 0x000000ffff5e7224 */ /* 0x001fe200078e005d */
        /* <DEDUP_REMOVED lines=28> */
[----:B------:R0:W-:Y:S04]  /*58f50*/  STL [R1+0x5758], R106 ;  /* 0x0057586a01007387 */ /* 0x0001e80000100800 */
[----:B------:R-:W4:Y:S01]  /*58f60*/  LDL R55, [R1+0x1e30] ;  /* 0x001e300001377983 */ /* 0x000f220000100800 */
[----:B0-----:R-:W-:Y:S01]  /*58f70*/  IMAD.MOV.U32 R106, RZ, RZ, R105 ;  /* 0x000000ffff6a7224 */ /* 0x001fe200078e0069 */
[----:B------:R-:W-:-:S05]  /*58f80*/  SHF.R.S32.HI R105, RZ, 0x1f, R108 ;  /* 0x0000001fff697819 */ /* 0x000fca000001146c */
[----:B------:R0:W-:Y:S04]  /*58f90*/  STL [R1+0x5764], R105 ;  /* 0x0057646901007387 */ /* 0x0001e80000100800 */
[----:B0-----:R-:W4:Y:S04]  /*58fa0*/  LDL.LU R105, [R1+0x1c48] ;  /* 0x001c480001697983 */ /* 0x001f280000300800 */
[----:B------:R0:W-:Y:S04]  /*58fb0*/  STL [R1+0x5760], R108 ;  /* 0x0057606c01007387 */ /* 0x0001e80000100800 */
[----:B0-----:R-:W4:Y:S01]  /*58fc0*/  LDL R108, [R1+0x1e2c] ;  /* 0x001e2c00016c7983 */ /* 0x001f220000100800 */
        /* <DEDUP_REMOVED lines=9> */
[----:B------:R-:W-:Y:S01]  /*59060*/  SHF.R.S32.HI R107, RZ, 0x1f, R110 ;  /* 0x0000001fff6b7819 */ /* 0x000fe2000001146e */
[----:B------:R-:W-:Y:S02]  /*59070*/  ULDC UR6, c[0x0][0x228] ;  /* 0x00008a0000067ab9 */ /* 0x000fe40000000800 */
        /* <DEDUP_REMOVED lines=24> */
[----:B------:R-:W-:Y:S01]  /*59200*/  SHF.R.S32.HI R109, RZ, 0x1f, R112 ;  /* 0x0000001fff6d7819 */ /* 0x000fe20000011470 */
[----:B------:R0:W-:Y:S01]  /*59210*/  STL [R1+0x576c], R107 ;  /* 0x00576c6b01007387 */ /* 0x0001e20000100800 */
[----:B------:R-:W-:Y:S01]  /*59220*/  VIADD R160, R161, UR5 ;  /* 0x00000005a1a07c36 */ /* 0x000fe20008000000 */
[----:B------:R-:W-:Y:S01]  /*59230*/  ULDC UR5, c[0x0][0x248] ;  /* 0x0000920000057ab9 */ /* 0x000fe20000000800 */
[----:B------:R-:W-:Y:S02]  /*59240*/  SHF.R.S32.HI R111, RZ, 0x1f, R114 ;  /* 0x0000001fff6f7819 */ /* 0x000fe40000011472 */
[----:B------:R-:W-:Y:S01]  /*59250*/  VIADD R159, R160, UR5 ;  /* 0x00000005a09f7c36 */ /* 0x000fe20008000000 */
[----:B------:R-:W-:Y:S01]  /*59260*/  SHF.R.S32.HI R113, RZ, 0x1f, R116 ;  /* 0x0000001fff717819 */ /* 0x000fe20000011474 */
[----:B------:R-:W-:Y:S01]  /*59270*/  ULDC UR5, c[0x0][0x248] ;  /* 0x0000920000057ab9 */ /* 0x000fe20000000800 */
[----:B0-----:R-:W4:Y:S04]  /*59280*/  LDL.LU R107, [R1+0x1c44] ;  /* 0x001c4400016b7983 */ /* 0x001f280000300800 */
[----:B------:R-:W-:Y:S04]  /*59290*/  STL [R1+0x5768], R110 ;  /* 0x0057686e01007387 */ /* 0x000fe80000100800 */
[----:B------:R0:W-:Y:S01]  /*592a0*/  STL [R1+0x5774], R109 ;  /* 0x0057746d01007387 */ /* 0x0001e20000100800 */
[----:B------:R-:W-:Y:S01]  /*592b0*/  VIADD R158, R159, UR5 ;  /* 0x000000059f9e7c36 */ /* 0x000fe20008000000 */
[----:B------:R-:W-:Y:S01]  /*592c0*/  SHF.R.S32.HI R115, RZ, 0x1f, R118 ;  /* 0x0000001fff737819 */ /* 0x000fe20000011476 */
[----:B------:R-:W-:Y:S01]  /*592d0*/  ULDC UR5, c[0x0][0x248] ;  /* 0x0000920000057ab9 */ /* 0x000fe20000000800 */
[----:B------:R-:W-:Y:S01]  /*592e0*/  SHF.R.S32.HI R117, RZ, 0x1f, R120 ;  /* 0x0000001fff757819 */ /* 0x000fe20000011478 */
[----:B0-----:R-:W4:Y:S04]  /*592f0*/  LDL.LU R109, [R1+0x1c40] ;  /* 0x001c4000016d7983 */ /* 0x001f280000300800 */
[----:B------:R-:W-:Y:S04]  /*59300*/  STL [R1+0x5770], R112 ;  /* 0x0057707001007387 */ /* 0x000fe80000100800 */
[----:B------:R0:W-:Y:S01]  /*59310*/  STL [R1+0x577c], R111 ;  /* 0x00577c6f01007387 */ /* 0x0001e20000100800 */
[----:B------:R-:W-:Y:S01]  /*59320*/  VIADD R157, R158, UR5 ;  /* 0x000000059e9d7c36 */ /* 0x000fe20008000000 */
[----:B------:R-:W-:Y:S01]  /*59330*/  ULDC UR5, c[0x0][0x248] ;  /* 0x0000920000057ab9 */ /* 0x000fe20000000800 */
[----:B------:R-:W-:Y:S01]  /*59340*/  SHF.R.S32.HI R119, RZ, 0x1f, R122 ;  /* 0x0000001fff777819 */ /* 0x000fe2000001147a */
[----:B0-----:R-:W4:Y:S04]  /*59350*/  LDL.LU R111, [R1+0x1c3c] ;  /* 0x001c3c00016f7983 */ /* 0x001f280000300800 */
[----:B------:R-:W-:Y:S04]  /*59360*/  STL [R1+0x5778], R114 ;  /* 0x0057787201007387 */ /* 0x000fe80000100800 */
[----:B------:R0:W-:Y:S01]  /*59370*/  STL [R1+0x5784], R113 ;  /* 0x0057847101007387 */ /* 0x0001e20000100800 */
        /* <DEDUP_REMOVED lines=12> */
[----:B------:R-:W-:Y:S01]  /*59440*/  SHF.R.S32.HI R125, RZ, 0x1f, R128 ;  /* 0x0000001fff7d7819 */ /* 0x000fe20000011480 */
[----:B------:R-:W-:Y:S01]  /*59450*/  VIADD R154, R155, UR5 ;  /* 0x000000059b9a7c36 */ /* 0x000fe20008000000 */
[----:B---3--:R-:W-:Y:S01]  /*59460*/  SHF.R.S32.HI R127, RZ, 0x1f, R130 ;  /* 0x0000001fff7f7819 */ /* 0x008fe20000011482 */
[----:B------:R-:W-:Y:S01]  /*59470*/  ULDC UR5, c[0x0][0x248] ;  /* 0x0000920000057ab9 */ /* 0x000fe20000000800 */
[----:B0-----:R-:W3:Y:S04]  /*59480*/  LDL.LU R117, [R1+0x1c30] ;  /* 0x001c300001757983 */ /* 0x001ee80000300800 */
[----:B------:R-:W-:Y:S04]  /*59490*/  STL [R1+0x5790], R120 ;  /* 0x0057907801007387 */ /* 0x000fe80000100800 */
[----:B------:R0:W-:Y:S01]  /*594a0*/  STL [R1+0x579c], R119 ;  /* 0x00579c7701007387 */ /* 0x0001e20000100800 */
[----:B--2---:R-:W-:Y:S01]  /*594b0*/  SHF.R.S32.HI R129, RZ, 0x1f, R132 ;  /* 0x0000001fff817819 */ /* 0x004fe20000011484 */
[----:B------:R-:W-:Y:S01]  /*594c0*/  VIADD R153, R154, UR5 ;  /* 0x000000059a997c36 */ /* 0x000fe20008000000 */
[----:B----4-:R-:W-:Y:S01]  /*594d0*/  SHF.R.S32.HI R131, RZ, 0x1f, R134 ;  /* 0x0000001fff837819 */ /* 0x010fe20000011486 */
[----:B------:R-:W-:Y:S01]  /*594e0*/  ULDC UR5, c[0x0][0x248] ;  /* 0x0000920000057ab9 */ /* 0x000fe20000000800 */
[----:B0-----:R-:W2:Y:S04]  /*594f0*/  LDL.LU R119, [R1+0x1c2c] ;  /* 0x001c2c0001777983 */ /* 0x001ea80000300800 */
[----:B------:R-:W-:Y:S04]  /*59500*/  STL [R1+0x5798], R122 ;  /* 0x0057987a01007387 */ /* 0x000fe80000100800 */
[----:B------:R0:W-:Y:S01]  /*59510*/  STL [R1+0x57a4], R121 ;  /* 0x0057a47901007387 */ /* 0x0001e20000100800 */
[----:B------:R-:W-:-:S03]  /*59520*/  SHF.R.S32.HI R133, RZ, 0x1f, R136 ;  /* 0x0000001fff857819 */ /* 0x000fc60000011488 */
[----:B0-----:R-:W4:Y:S04]  /*59530*/  LDL.LU R121, [R1+0x1c28] ;  /* 0x001c280001797983 */ /* 0x001f280000300800 */
[----:B------:R-:W-:Y:S04]  /*59540*/  STL [R1+0x57a0], R124 ;  /* 0x0057a07c01007387 */ /* 0x000fe80000100800 */
[----:B------:R0:W-:Y:S01]  /*59550*/  STL [R1+0x57ac], R123 ;  /* 0x0057ac7b01007387 */ /* 0x0001e20000100800 */
[----:B------:R-:W-:Y:S01]  /*59560*/  VIADD R23, R153, UR5 ;  /* 0x0000000599177c36 */ /* 0x000fe20008000000 */
[----:B------:R-:W-:Y:S01]  /*59570*/  SHF.R.S32.HI R135, RZ, 0x1f, R138 ;  /* 0x0000001fff877819 */ /* 0x000fe2000001148a */
[----:B------:R-:W-:Y:S01]  /*59580*/  ULDC UR5, c[0x0][0x248] ;  /* 0x0000920000057ab9 */ /* 0x000fe20000000800 */
[----:B0-----:R-:W3:Y:S04]  /*59590*/  LDL.LU R123, [R1+0x1c24] ;  /* 0x001c2400017b7983 */ /* 0x001ee80000300800 */
[----:B------:R-:W-:Y:S04]  /*595a0*/  STL [R1+0x57a8], R126 ;  /* 0x0057a87e01007387 */ /* 0x000fe80000100800 */
[----:B------:R-:W-:Y:S04]  /*595b0*/  STL [R1+0x57b4], R125 ;  /* 0x0057b47d01007387 */ /* 0x000fe80000100800 */
[----:B------:R-:W-:Y:S04]  /*595c0*/  STL [R1+0x57b0], R128 ;  /* 0x0057b08001007387 */ /* 0x000fe80000100800 */
[----:B------:R-:W-:Y:S04]  /*595d0*/  STL [R1+0x57bc], R127 ;  /* 0x0057bc7f01007387 */ /* 0x000fe80000100800 */
[----:B------:R-:W-:Y:S01]  /*595e0*/  STL [R1+0x57b8], R130 ;  /* 0x0057b88201007387 */ /* 0x000fe20000100800 */
[----:B------:R-:W-:-:S03]  /*595f0*/  SHF.R.S32.HI R137, RZ, 0x1f, R140 ;  /* 0x0000001fff897819 */ /* 0x000fc6000001148c */
[----:B------:R-:W-:Y:S01]  /*59600*/  STL [R1+0x57c4], R129 ;  /* 0x0057c48101007387 */ /* 0x000fe20000100800 */
[----:B------:R-:W-:Y:S01]  /*59610*/  VIADD R22, R23, UR5 ;  /* 0x0000000517167c36 */ /* 0x000fe20008000000 */
[----:B------:R-:W-:Y:S01]  /*59620*/  SHF.R.S32.HI R143, RZ, 0x1f, R146 ;  /* 0x0000001fff8f7819 */ /* 0x000fe20000011492 */
[----:B------:R-:W-:Y:S01]  /*59630*/  ULDC UR5, c[0x0][0x248] ;  /* 0x0000920000057ab9 */ /* 0x000fe20000000800 */
[----:B------:R-:W-:Y:S04]  /*59640*/  STL [R1+0x57c0], R132 ;  /* 0x0057c08401007387 */ /* 0x000fe80000100800 */
[----:B------:R-:W-:Y:S01]  /*59650*/  STL [R1+0x57cc], R131 ;  /* 0x0057cc8301007387 */ /* 0x000fe20000100800 */
[----:B------:R-:W-:-:S03]  /*59660*/  SHF.R.S32.HI R145, RZ, 0x1f, R148 ;  /* 0x0000001fff917819 */ /* 0x000fc60000011494 */
[----:B------:R-:W-:Y:S01]  /*59670*/  STL [R1+0x57c8], R134 ;  /* 0x0057c88601007387 */ /* 0x000fe20000100800 */
[----:B------:R-:W-:-:S03]  /*59680*/  SHF.R.S32.HI R147, RZ, 0x1f, R150 ;  /* 0x0000001fff937819 */ /* 0x000fc60000011496 */
[----:B------:R-:W-:Y:S01]  /*59690*/  STL [R1+0x57d4], R133 ;  /* 0x0057d48501007387 */ /* 0x000fe20000100800 */
[----:B------:R-:W-:Y:S01]  /*596a0*/  VIADD R21, R22, UR5 ;  /* 0x0000000516157c36 */ /* 0x000fe20008000000 */
[----:B------:R-:W-:Y:S01]  /*596b0*/  SHF.R.S32.HI R149, RZ, 0x1f, R244 ;  /* 0x0000001fff957819 */ /* 0x000fe200000114f4 */
[----:B------:R-:W-:Y:S01]  /*596c0*/  ULDC UR5, c[0x0][0x228] ;  /* 0x00008a0000057ab9 */ /* 0x000fe20000000800 */
[----:B------:R-:W-:Y:S01]  /*596d0*/  STL [R1+0x57d0], R136 ;  /* 0x0057d08801007387 */ /* 0x000fe20000100800 */
[----:B------:R-:W-:-:S03]  /*596e0*/  SHF.R.S32.HI R151, RZ, 0x1f, R246 ;  /* 0x0000001fff977819 */ /* 0x000fc600000114f6 */
        /* <DEDUP_REMOVED lines=10> */
[----:B------:R-:W-:Y:S01]  /*59790*/  STL.64 [R1+0x57f0], R142 ;  /* 0x0057f08e01007387 */ /* 0x000fe20000100a00 */
[----:B------:R-:W-:-:S03]  /*597a0*/  SHF.R.S32.HI R31, RZ, 0x1f, R48 ;  /* 0x0000001fff1f7819 */ /* 0x000fc60000011430 */
[----:B------:R-:W-:Y:S01]  /*597b0*/  STL.64 [R1+0x57f8], R144 ;  /* 0x0057f89001007387 */ /* 0x000fe20000100a00 */
[----:B------:R-:W-:-:S03]  /*597c0*/  SHF.R.S32.HI R30, RZ, 0x1f, R58 ;  /* 0x0000001fff1e7819 */ /* 0x000fc6000001143a */
[----:B------:R-:W-:Y:S01]  /*597d0*/  STL.64 [R1+0x5800], R146 ;  /* 0x0058009201007387 */ /* 0x000fe20000100a00 */
[----:B------:R-:W-:-:S03]  /*597e0*/  SHF.R.S32.HI R24, RZ, 0x1f, R25 ;  /* 0x0000001fff187819 */ /* 0x000fc60000011419 */
[----:B------:R-:W-:Y:S01]  /*597f0*/  STL.64 [R1+0x5808], R148 ;  /* 0x0058089401007387 */ /* 0x000fe20000100a00 */
[----:B------:R-:W-:Y:S01]  /*59800*/  VIADD R19, R20, UR7 ;  /* 0x0000000714137c36 */ /* 0x000fe20008000000 */
[----:B------:R-:W-:Y:S01]  /*59810*/  SHF.R.S32.HI R33, RZ, 0x1f, R68 ;  /* 0x0000001fff217819 */ /* 0x000fe20000011444 */
[----:B------:R-:W-:Y:S01]  /*59820*/  ULDC UR7, c[0x0][0x248] ;  /* 0x0000920000077ab9 */ /* 0x000fe20000000800 */
[----:B------:R-:W-:Y:S01]  /*59830*/  STL.64 [R1+0x5810], R150 ;  /* 0x0058109601007387 */ /* 0x000fe20000100a00 */
[----:B------:R-:W-:-:S03]  /*59840*/  SHF.R.S32.HI R35, RZ, 0x1f, R32 ;  /* 0x0000001fff237819 */ /* 0x000fc60000011420 */
[----:B------:R-:W-:Y:S01]  /*59850*/  STL.64 [R1+0x5818], R244 ;  /* 0x005818f401007387 */ /* 0x000fe20000100a00 */
[----:B------:R-:W-:-:S03]  /*59860*/  SHF.R.S32.HI R26, RZ, 0x1f, R29 ;  /* 0x0000001fff1a7819 */ /* 0x000fc6000001141d */
[----:B------:R-:W-:Y:S01]  /*59870*/  STL.64 [R1+0x5820], R246 ;  /* 0x005820f601007387 */ /* 0x000fe20000100a00 */
[----:B------:R-:W-:-:S03]  /*59880*/  SHF.R.S32.HI R27, RZ, 0x1f, R65 ;  /* 0x0000001fff1b7819 */ /* 0x000fc60000011441 */
[----:B------:R-:W-:Y:S01]  /*59890*/  STL.64 [R1+0x5830], R48 ;  /* 0x0058303001007387 */ /* 0x000fe20000100a00 */
[----:B------:R-:W-:Y:S01]  /*598a0*/  SHF.R.S32.HI R39, RZ, 0x1f, R46 ;  /* 0x0000001fff277819 */ /* 0x000fe2000001142e */
[----:B------:R-:W-:Y:S01]  /*598b0*/  VIADD R18, R19, UR7 ;  /* 0x0000000713127c36 */ /* 0x000fe20008000000 */
[----:B------:R-:W-:Y:S01]  /*598c0*/  SHF.R.S32.HI R64, RZ, 0x1f, R61 ;  /* 0x0000001fff407819 */ /* 0x000fe2000001143d */
[----:B------:R-:W-:Y:S01]  /*598d0*/  STL.64 [R1+0x5828], R44 ;  /* 0x0058282c01007387 */ /* 0x000fe20000100a00 */
[----:B------:R-:W-:Y:S01]  /*598e0*/  SHF.R.S32.HI R36, RZ, 0x1f, R56 ;  /* 0x0000001fff247819 */ /* 0x000fe20000011438 */
[----:B------:R-:W-:Y:S02]  /*598f0*/  ULDC UR7, c[0x0][0x248] ;  /* 0x0000920000077ab9 */ /* 0x000fe40000000800 */
[----:B------:R-:W-:Y:S01]  /*59900*/  STL.64 [R1+0x5838], R30 ;  /* 0x0058381e01007387 */ /* 0x000fe20000100a00 */
[----:B------:R-:W-:-:S03]  /*59910*/  SHF.R.S32.HI R41, RZ, 0x1f, R40 ;  /* 0x0000001fff297819 */ /* 0x000fc60000011428 */
[----:B------:R0:W-:Y:S01]  /*59920*/  STL.64 [R1+0x5840], R24 ;  /* 0x0058401801007387 */ /* 0x0001e20000100a00 */
[----:B------:R-:W-:-:S03]  /*59930*/  SHF.R.S32.HI R59, RZ, 0x1f, R47 ;  /* 0x0000001fff3b7819 */ /* 0x000fc6000001142f */
[----:B------:R-:W-:Y:S01]  /*59940*/  STL.64 [R1+0x5848], R32 ;  /* 0x0058482001007387 */ /* 0x000fe20000100a00 */
[----:B------:R-:W-:Y:S01]  /*59950*/  VIADD R17, R18, UR7 ;  /* 0x0000000712117c36 */ /* 0x000fe20008000000 */
[----:B------:R-:W-:Y:S01]  /*59960*/  SHF.R.S32.HI R42, RZ, 0x1f, R8 ;  /* 0x0000001fff2a7819 */ /* 0x000fe20000011408 */
[----:B------:R-:W-:Y:S01]  /*59970*/  ULDC UR7, c[0x0][0x248] ;  /* 0x0000920000077ab9 */ /* 0x000fe20000000800 */
[----:B------:R1:W-:Y:S04]  /*59980*/  STL.64 [R1+0x5850], R34 ;  /* 0x0058502201007387 */ /* 0x0003e80000100a00 */
[----:B------:R-:W-:Y:S01]  /*59990*/  STL.64 [R1+0x5858], R26 ;  /* 0x0058581a01007387 */ /* 0x000fe20000100a00 */
[----:B0-----:R-:W-:-:S03]  /*599a0*/  SHF.R.S32.HI R24, RZ, 0x1f, R108 ;  /* 0x0000001fff187819 */ /* 0x001fc6000001146c */
[----:B------:R0:W-:Y:S01]  /*599b0*/  STL.64 [R1+0x5860], R38 ;  /* 0x0058602601007387 */ /* 0x0001e20000100a00 */
[----:B------:R-:W-:Y:S01]  /*599c0*/  VIADD R16, R17, UR7 ;  /* 0x0000000711107c36 */ /* 0x000fe20008000000 */
[----:B------:R-:W-:Y:S02]  /*599d0*/  ULDC UR7, c[0x0][0x248] ;  /* 0x0000920000077ab9 */ /* 0x000fe40000000800 */
[----:B------:R-:W-:Y:S04]  /*599e0*/  STL.64 [R1+0x5868], R64 ;  /* 0x0058684001007387 */ /* 0x000fe80000100a00 */
[----:B------:R-:W-:Y:S01]  /*599f0*/  STL.64 [R1+0x5870], R36 ;  /* 0x0058702401007387 */ /* 0x000fe20000100a00 */
[----:B------:R-:W-:-:S03]  /*59a00*/  IMAD.MOV.U32 R246, RZ, RZ, R90 ;  /* 0x000000fffff67224 */ /* 0x000fc600078e005a */
[----:B------:R-:W-:Y:S01]  /*59a10*/  STL.64 [R1+0x5878], R40 ;  /* 0x0058782801007387 */ /* 0x000fe20000100a00 */
[----:B------:R-:W-:-:S03]  /*59a20*/  SHF.R.S32.HI R66, RZ, 0x1f, R34 ;  /* 0x0000001fff427819 */ /* 0x000fc60000011422 */
[----:B------:R-:W-:Y:S01]  /*59a30*/  STL.64 [R1+0x5888], R58 ;  /* 0x0058883a01007387 */ /* 0x000fe20000100a00 */
[----:B------:R-:W-:Y:S01]  /*59a40*/  VIADD R15, R16, UR7 ;  /* 0x00000007100f7c36 */ /* 0x000fe20008000000 */
[----:B------:R-:W-:Y:S02]  /*59a50*/  ULDC UR7, c[0x0][0x248] ;  /* 0x0000920000077ab9 */ /* 0x000fe40000000800 */
[----:B------:R-:W-:Y:S01]  /*59a60*/  STL.64 [R1+0x5880], R46 ;  /* 0x0058802e01007387 */ /* 0x000fe20000100a00 */
[----:B-1----:R-:W-:-:S03]  /*59a70*/  IMAD.MOV.U32 R34, RZ, RZ, R78 ;  /* 0x000000ffff227224 */ /* 0x002fc600078e004e */
[----:B------:R-:W-:Y:S01]  /*59a80*/  STL.64 [R1+0x5890], R42 ;  /* 0x0058902a01007387 */ /* 0x000fe20000100a00 */
[----:B------:R-:W-:-:S03]  /*59a90*/  IMAD.MOV.U32 R30, RZ, RZ, R84 ;  /* 0x000000ffff1e7224 */ /* 0x000fc600078e0054 */
[----:B------:R-:W2:Y:S01]  /*59aa0*/  LDL.LU R125, [R1+0x1c20] ;  /* 0x001c2000017d7983 */ /* 0x000ea20000300800 */
[----:B0-----:R-:W-:-:S03]  /*59ab0*/  IMAD.MOV.U32 R39, RZ, RZ, R246 ;  /* 0x000000ffff277224 */ /* 0x001fc600078e00f6 */
[----:B------:R0:W-:Y:S01]  /*59ac0*/  STL [R1+0x1a20], R24 ;  /* 0x001a201801007387 */ /* 0x0001e20000100800 */
[----:B------:R-:W-:Y:S01]  /*59ad0*/  SHF.R.S32.HI R152, RZ, 0x1f, R37 ;  /* 0x0000001fff987819 */ /* 0x000fe20000011425 */
[----:B------:R-:W-:Y:S02]  /*59ae0*/  IMAD.MOV.U32 R35, RZ, RZ, R88 ;  /* 0x000000ffff237224 */ /* 0x000fe400078e0058 */
[----:B------:R-:W-:Y:S01]  /*59af0*/  IMAD.MOV.U32 R143, RZ, RZ, R86 ;  /* 0x000000ffff8f7224 */ /* 0x000fe200078e0056 */
[----:B------:R-:W4:Y:S01]  /*59b00*/  LDL.LU R140, [R1+0x1c04] ;  /* 0x001c0400018c7983 */ /* 0x000f220000300800 */
[----:B------:R-:W-:Y:S02]  /*59b10*/  IMAD.MOV.U32 R246, RZ, RZ, R14 ;  /* 0x000000fffff67224 */ /* 0x000fe400078e000e */
[----:B0-----:R-:W-:Y:S01]  /*59b20*/  IMAD.MOV.U32 R24, RZ, RZ, R80 ;  /* 0x000000ffff187224 */ /* 0x001fe200078e0050 */
[----:B------:R-:W3:Y:S01]  /*59b30*/  LDL.LU R135, [R1+0x1c0c] ;  /* 0x001c0c0001877983 */ /* 0x000ee20000300800 */
[----:B------:R-:W-:-:S02]  /*59b40*/  VIADD R14, R15, UR7 ;  /* 0x000000070f0e7c36 */ /* 0x000fc40008000000 */
[----:B------:R-:W-:Y:S01]  /*59b50*/  IMAD.MOV.U32 R37, RZ, RZ, R34 ;  /* 0x000000ffff257224 */ /* 0x000fe200078e0022 */
[----:B------:R-:W2:Y:S01]  /*59b60*/  LDL.LU R133, [R1+0x1c10] ;  /* 0x001c100001857983 */ /* 0x000ea20000300800 */
[----:B------:R-:W-:Y:S02]  /*59b70*/  IMAD.MOV.U32 R34, RZ, RZ, R24 ;  /* 0x000000ffff227224 */ /* 0x000fe400078e0018 */
[----:B------:R-:W-:Y:S02]  /*59b80*/  IMAD.MOV.U32 R24, RZ, RZ, R30 ;  /* 0x000000ffff187224 */ /* 0x000fe400078e001e */
[----:B------:R-:W-:Y:S01]  /*59b90*/  IMAD.MOV.U32 R26, RZ, RZ, R35 ;  /* 0x000000ffff1a7224 */ /* 0x000fe200078e0023 */
[--C-:B------:R-:W-:Y:S01]  /*59ba0*/  SHF.R.S32.HI R35, RZ, 0x1f, R28.reuse ;  /* 0x0000001fff237819 */ /* 0x100fe2000001141c */
[----:B------:R-:W-:Y:S01]  /*59bb0*/  IMAD.MOV.U32 R30, RZ, RZ, R143 ;  /* 0x000000ffff1e7224 */ /* 0x000fe200078e008f */
[C---:B------:R-:W-:Y:S01]  /*59bc0*/  IADD3 R42, P2, R14.reuse, R6, RZ ;  /* 0x000000060e2a7210 */ /* 0x040fe20007f5e0ff */
[----:B------:R-:W-:Y:S01]  /*59bd0*/  IMAD.MOV.U32 R143, RZ, RZ, R28 ;  /* 0x000000ffff8f7224 */ /* 0x000fe200078e001c */
[----:B------:R-:W-:Y:S01]  /*59be0*/  SHF.R.S32.HI R28, RZ, 0x1f, R14 ;  /* 0x0000001fff1c7819 */ /* 0x000fe2000001140e */
[----:B------:R-:W2:Y:S01]  /*59bf0*/  LDL.LU R131, [R1+0x1c14] ;  /* 0x001c140001837983 */ /* 0x000ea20000300800 */
[----:B------:R-:W-:-:S03]  /*59c00*/  IADD3 R46, P4, R14, R0, RZ ;  /* 0x000000000e2e7210 */ /* 0x000fc60007f9e0ff */
[C---:B------:R-:W-:Y:S01]  /*59c10*/  IMAD.X R43, R28.reuse, 0x1, R5, P2 ;  /* 0x000000011c2b7824 */ /* 0x040fe200010e0605 */
[----:B------:R-:W2:Y:S01]  /*59c20*/  LDL.LU R129, [R1+0x1c18] ;  /* 0x001c180001817983 */ /* 0x000ea20000300800 */
[----:B------:R-:W-:Y:S01]  /*59c30*/  IMAD.X R47, R28, 0x1, R7, P4 ;  /* 0x000000011c2f7824 */ /* 0x000fe200020e0607 */
[----:B------:R-:W-:Y:S02]  /*59c40*/  IADD3 R58, P1, R14, R2, RZ ;  /* 0x000000020e3a7210 */ /* 0x000fe40007f3e0ff */
[----:B------:R-:W2:Y:S04]  /*59c50*/  LDL.LU R127, [R1+0x1c1c] ;  /* 0x001c1c00017f7983 */ /* 0x000ea80000300800 */
[----:B------:R0:W-:Y:S04]  /*59c60*/  STL.64 [R1+0x4620], R42 ;  /* 0x0046202a01007387 */ /* 0x0001e80000100a00 */
[----:B------:R1:W-:Y:S01]  /*59c70*/  STL.64 [R1+0x4618], R46 ;  /* 0x0046182e01007387 */ /* 0x0003e20000100a00 */
[----:B------:R-:W-:Y:S01]  /*59c80*/  IMAD.X R59, R28, 0x1, R13, P1 ;  /* 0x000000011c3b7824 */ /* 0x000fe200008e060d */
[----:B0-----:R-:W-:-:S02]  /*59c90*/  IADD3 R42, P2, R15, R4, RZ ;  /* 0x000000040f2a7210 */ /* 0x001fc40007f5e0ff */
[----:B-1----:R-:W-:Y:S02]  /*59ca0*/  SHF.R.S32.HI R47, RZ, 0x1f, R15 ;  /* 0x0000001fff2f7819 */ /* 0x002fe4000001140f */
[----:B------:R0:W-:Y:S03]  /*59cb0*/  STL.64 [R1+0x4610], R58 ;  /* 0x0046103a01007387 */ /* 0x0001e60000100a00 */
[----:B------:R-:W-:Y:S01]  /*59cc0*/  IMAD.X R43, R47, 0x1, R3, P2 ;  /* 0x000000012f2b7824 */ /* 0x000fe200010e0603 */
[----:B------:R-:W-:-:S04]  /*59cd0*/  IADD3 R46, P4, R15, R6, RZ ;  /* 0x000000060f2e7210 */ /* 0x000fc80007f9e0ff */
[----:B------:R1:W-:Y:S01]  /*59ce0*/  STL.64 [R1+0x4608], R42 ;  /* 0x0046082a01007387 */ /* 0x0003e20000100a00 */
[C---:B0-----:R-:W-:Y:S02]  /*59cf0*/  IADD3 R58, P1, R15.reuse, R0, RZ ;  /* 0x000000000f3a7210 */ /* 0x041fe40007f3e0ff */
[----:B-1----:R-:W-:Y:S01]  /*59d00*/  IADD3 R42, P2, R15, R2, RZ ;  /* 0x000000020f2a7210 */ /* 0x002fe20007f5e0ff */
[----:B------:R-:W-:-:S04]  /*59d10*/  IMAD.MOV.U32 R15, RZ, RZ, R47 ;  /* 0x000000ffff0f7224 */ /* 0x000fc800078e002f */
[C---:B------:R-:W-:Y:S02]  /*59d20*/  IMAD.X R47, R15.reuse, 0x1, R5, P4 ;  /* 0x000000010f2f7824 */ /* 0x040fe400020e0605 */
[C---:B------:R-:W-:Y:S02]  /*59d30*/  IMAD.X R59, R15.reuse, 0x1, R7, P1 ;  /* 0x000000010f3b7824 */ /* 0x040fe400008e0607 */
[----:B------:R-:W-:Y:S01]  /*59d40*/  IMAD.X R43, R15, 0x1, R13, P2 ;  /* 0x000000010f2b7824 */ /* 0x000fe200010e060d */
[----:B------:R0:W-:Y:S01]  /*59d50*/  STL.64 [R1+0x4600], R46 ;  /* 0x0046002e01007387 */ /* 0x0001e20000100a00 */
[----:B------:R-:W-:-:S03]  /*59d60*/  SHF.R.S32.HI R15, RZ, 0x1f, R16 ;  /* 0x0000001fff0f7819 */ /* 0x000fc60000011410 */
[----:B------:R1:W-:Y:S01]  /*59d70*/  STL.64 [R1+0x45f8], R58 ;  /* 0x0045f83a01007387 */ /* 0x0003e20000100a00 */
[----:B0-----:R-:W-:-:S03]  /*59d80*/  IADD3 R46, P4, R16, R4, RZ ;  /* 0x00000004102e7210 */ /* 0x001fc60007f9e0ff */
[----:B------:R0:W-:Y:S02]  /*59d90*/  STL.64 [R1+0x45f0], R42 ;  /* 0x0045f02a01007387 */ /* 0x0001e40000100a00 */
[----:B------:R-:W-:Y:S01]  /*59da0*/  IMAD.X R47, R15, 0x1, R3, P4 ;  /* 0x000000010f2f7824 */ /* 0x000fe200020e0603 */
[----:B-1----:R-:W-:-:S04]  /*59db0*/  IADD3 R58, P1, R16, R6, RZ ;  /* 0x00000006103a7210 */ /* 0x002fc80007f3e0ff */
[----:B------:R1:W-:Y:S01]  /*59dc0*/  STL.64 [R1+0x45e8], R46 ;  /* 0x0045e82e01007387 */ /* 0x0003e20000100a00 */
[C---:B0-----:R-:W-:Y:S02]  /*59dd0*/  IADD3 R42, P2, R16.reuse, R0, RZ ;  /* 0x00000000102a7210 */ /* 0x041fe40007f5e0ff */
[----:B-1----:R-:W-:Y:S01]  /*59de0*/  IADD3 R46, P4, R16, R2, RZ ;  /* 0x00000002102e7210 */ /* 0x002fe20007f9e0ff */
[----:B------:R-:W-:-:S04]  /*59df0*/  IMAD.MOV.U32 R16, RZ, RZ, R15 ;  /* 0x000000ffff107224 */ /* 0x000fc800078e000f */
[----:B------:R-:W-:Y:S01]  /*59e00*/  IMAD.X R59, R16, 0x1, R5, P1 ;  /* 0x00000001103b7824 */ /* 0x000fe200008e0605 */
[----:B------:R-:W-:-:S04]  /*59e10*/  SHF.R.S32.HI R15, RZ, 0x1f, R17 ;  /* 0x0000001fff0f7819 */ /* 0x000fc80000011411 */
[----:B------:R0:W-:Y:S01]  /*59e20*/  STL.64 [R1+0x45e0], R58 ;  /* 0x0045e03a01007387 */ /* 0x0001e20000100a00 */
[C---:B------:R-:W-:Y:S02]  /*59e30*/  IMAD.X R43, R16.reuse, 0x1, R7, P2 ;  /* 0x00000001102b7824 */ /* 0x040fe400010e0607 */
[----:B------:R-:W-:Y:S01]  /*59e40*/  IMAD.X R47, R16, 0x1, R13, P4 ;  /* 0x00000001102f7824 */ /* 0x000fe200020e060d */
[----:B0-----:R-:W-:Y:S02]  /*59e50*/  IADD3 R58, P1, R17, R4, RZ ;  /* 0x00000004113a7210 */ /* 0x001fe40007f3e0ff */
[----:B------:R0:W-:Y:S03]  /*59e60*/  STL.64 [R1+0x45d8], R42 ;  /* 0x0045d82a01007387 */ /* 0x0001e60000100a00 */
[----:B------:R-:W-:Y:S01]  /*59e70*/  IMAD.X R59, R15, 0x1, R3, P1 ;  /* 0x000000010f3b7824 */ /* 0x000fe200008e0603 */
[----:B------:R1:W-:Y:S04]  /*59e80*/  STL.64 [R1+0x45d0], R46 ;  /* 0x0045d02e01007387 */ /* 0x0003e80000100a00 */
[----:B------:R1:W-:Y:S01]  /*59e90*/  STL.64 [R1+0x45c8], R58 ;  /* 0x0045c83a01007387 */ /* 0x0003e20000100a00 */
[----:B0-----:R-:W-:-:S02]  /*59ea0*/  IADD3 R42, P2, R17, R6, RZ ;  /* 0x00000006112a7210 */ /* 0x001fc40007f5e0ff */
[C---:B-1----:R-:W-:Y:S02]  /*59eb0*/  IADD3 R46, P4, R17.reuse, R0, RZ ;  /* 0x00000000112e7210 */ /* 0x042fe40007f9e0ff */
[----:B------:R-:W-:Y:S01]  /*59ec0*/  IADD3 R58, P1, R17, R2, RZ ;  /* 0x00000002113a7210 */ /* 0x000fe20007f3e0ff */
[C---:B------:R-:W-:Y:S01]  /*59ed0*/  IMAD.X R43, R15.reuse, 0x1, R5, P2 ;  /* 0x000000010f2b7824 */ /* 0x040fe200010e0605 */
[C---:B------:R-:W-:Y:S01]  /*59ee0*/  IADD3 R16, P2, R18.reuse, R4, RZ ;  /* 0x0000000412107210 */ /* 0x040fe20007f5e0ff */
[C---:B------:R-:W-:Y:S02]  /*59ef0*/  IMAD.X R47, R15.reuse, 0x1, R7, P4 ;  /* 0x000000010f2f7824 */ /* 0x040fe400020e0607 */
[----:B------:R-:W-:Y:S01]  /*59f00*/  IMAD.X R59, R15, 0x1, R13, P1 ;  /* 0x000000010f3b7824 */ /* 0x000fe200008e060d */
[----:B------:R-:W-:Y:S01]  /*59f10*/  SHF.R.S32.HI R15, RZ, 0x1f, R18 ;  /* 0x0000001fff0f7819 */ /* 0x000fe20000011412 */
[----:B------:R0:W-:Y:S04]  /*59f20*/  STL.64 [R1+0x45c0], R42 ;  /* 0x0045c02a01007387 */ /* 0x0001e80000100a00 */
[----:B------:R-:W-:Y:S01]  /*59f30*/  IMAD.X R17, R15, 0x1, R3, P2 ;  /* 0x000000010f117824 */ /* 0x000fe200010e0603 */
[----:B0-----:R-:W2:Y:S04]  /*59f40*/  LDL.LU.64 R42, [R1+0x5890] ;  /* 0x00589000012a7983 */ /* 0x001ea80000300a00 */
[----:B------:R0:W-:Y:S04]  /*59f50*/  STL.64 [R1+0x45b8], R46 ;  /* 0x0045b82e01007387 */ /* 0x0001e80000100a00 */
[----:B------:R1:W-:Y:S04]  /*59f60*/  STL.64 [R1+0x45b0], R58 ;  /* 0x0045b03a01007387 */ /* 0x0003e80000100a00 */
[----:B------:R1:W-:Y:S01]  /*59f70*/  STL.64 [R1+0x45a8], R16 ;  /* 0x0045a81001007387 */ /* 0x0003e20000100a00 */
[----:B0-----:R-:W-:-:S02]  /*59f80*/  IADD3 R46, P4, R18, R6, RZ ;  /* 0x00000006122e7210 */ /* 0x001fc40007f9e0ff */
[----:B-1----:R-:W-:-:S03]  /*59f90*/  IADD3 R58, P1, R18, R0, RZ ;  /* 0x00000000123a7210 */ /* 0x002fc60007f3e0ff */
[C---:B------:R-:W-:Y:S01]  /*59fa0*/  IMAD.X R47, R15.reuse, 0x1, R5, P4 ;  /* 0x000000010f2f7824 */ /* 0x040fe200020e0605 */
[----:B------:R-:W-:Y:S01]  /*59fb0*/  IADD3 R16, P2, R18, R2, RZ ;  /* 0x0000000212107210 */ /* 0x000fe20007f5e0ff */
[----:B------:R-:W-:-:S03]  /*59fc0*/  IMAD.X R59, R15, 0x1, R7, P1 ;  /* 0x000000010f3b7824 */ /* 0x000fc600008e0607 */
[----:B------:R0:W-:Y:S01]  /*59fd0*/  STL.64 [R1+0x45a0], R46 ;  /* 0x0045a02e01007387 */ /* 0x0001e20000100a00 */
[----:B------:R-:W-:Y:S01]  /*59fe0*/  SHF.R.S32.HI R41, RZ, 0x1f, R19 ;  /* 0x0000001fff297819 */ /* 0x000fe20000011413 */
[----:B------:R-:W-:Y:S02]  /*59ff0*/  IMAD.X R17, R15, 0x1, R13, P2 ;  /* 0x000000010f117824 */ /* 0x000fe400010e060d */
[----:B------:R1:W-:Y:S04]  /*5a000*/  STL.64 [R1+0x4598], R58 ;  /* 0x0045983a01007387 */ /* 0x0003e80000100a00 */
[----:B------:R1:W-:Y:S01]  /*5a010*/  STL.64 [R1+0x4590], R16 ;  /* 0x0045901001007387 */ /* 0x0003e20000100a00 */
[C---:B0-----:R-:W-:Y:S02]  /*5a020*/  IADD3 R46, P4, R19.reuse, R4, RZ ;  /* 0x00000004132e7210 */ /* 0x041fe40007f9e0ff */
[----:B-1----:R-:W-:-:S03]  /*5a030*/  IADD3 R58, P1, R19, R6, RZ ;  /* 0x00000006133a7210 */ /* 0x002fc60007f3e0ff */
[----:B------:R-:W-:Y:S01]  /*5a040*/  IMAD.X R47, R41, 0x1, R3, P4 ;  /* 0x00000001292f7824 */ /* 0x000fe200020e0603 */
[----:B------:R-:W-:Y:S01]  /*5a050*/  IADD3 R16, P2, R19, R0, RZ ;  /* 0x0000000013107210 */ /* 0x000fe20007f5e0ff */
[----:B------:R-:W-:-:S03]  /*5a060*/  IMAD.X R59, R41, 0x1, R5, P1 ;  /* 0x00000001293b7824 */ /* 0x000fc600008e0605 */
[----:B------:R0:W-:Y:S01]  /*5a070*/  STL.64 [R1+0x4588], R46 ;  /* 0x0045882e01007387 */ /* 0x0001e20000100a00 */
[----:B------:R-:W-:-:S03]  /*5a080*/  IMAD.X R17, R41, 0x1, R7, P2 ;  /* 0x0000000129117824 */ /* 0x000fc600010e0607 */
[----:B------:R1:W-:Y:S01]  /*5a090*/  STL.64 [R1+0x4580], R58 ;  /* 0x0045803a01007387 */ /* 0x0003e20000100a00 */
[----:B------:R-:W-:-:S03]  /*5a0a0*/  SHF.R.S32.HI R36, RZ, 0x1f, R20 ;  /* 0x0000001fff247819 */ /* 0x000fc60000011414 */
[----:B------:R1:W-:Y:S01]  /*5a0b0*/  STL.64 [R1+0x4578], R16 ;  /* 0x0045781001007387 */ /* 0x0003e20000100a00 */
[----:B0-----:R-:W-:Y:S02]  /*5a0c0*/  IADD3 R46, P4, R19, R2, RZ ;  /* 0x00000002132e7210 */ /* 0x001fe40007f9e0ff */
        /* <DEDUP_REMOVED lines=9> */
[C---:B0-----:R-:W-:Y:S02]  /*5a160*/  IADD3 R46, P4, R20.reuse, R0, RZ ;  /* 0x00000000142e7210 */ /* 0x041fe40007f9e0ff */
[----:B-1----:R-:W-:-:S03]  /*5a170*/  IADD3 R58, P1, R20, R2, RZ ;  /* 0x00000002143a7210 */ /* 0x002fc60007f3e0ff */
[C---:B------:R-:W-:Y:S01]  /*5a180*/  IMAD.X R47, R36.reuse, 0x1, R7, P4 ;  /* 0x00000001242f7824 */ /* 0x040fe200020e0607 */
[----:B------:R-:W-:Y:S01]  /*5a190*/  IADD3 R16, P2, R21, R4, RZ ;  /* 0x0000000415107210 */ /* 0x000fe20007f5e0ff */
[----:B------:R-:W-:-:S03]  /*5a1a0*/  IMAD.X R59, R36, 0x1, R13, P1 ;  /* 0x00000001243b7824 */ /* 0x000fc600008e060d */
[----:B------:R0:W-:Y:S01]  /*5a1b0*/  STL.64 [R1+0x4558], R46 ;  /* 0x0045582e01007387 */ /* 0x0001e20000100a00 */
[----:B------:R-:W-:-:S03]  /*5a1c0*/  IMAD.X R17, R15, 0x1, R3, P2 ;  /* 0x000000010f117824 */ /* 0x000fc600010e0603 */
[----:B------:R1:W-:Y:S04]  /*5a1d0*/  STL.64 [R1+0x4550], R58 ;  /* 0x0045503a01007387 */ /* 0x0003e80000100a00 */
[----:B------:R4:W-:Y:S01]  /*5a1e0*/  STL.64 [R1+0x4548], R16 ;  /* 0x0045481001007387 */ /* 0x0009e20000100a00 */
[C---:B0-----:R-:W-:Y:S02]  /*5a1f0*/  IADD3 R46, P4, R21.reuse, R6, RZ ;  /* 0x00000006152e7210 */ /* 0x041fe40007f9e0ff */
[----:B-1----:R-:W-:-:S03]  /*5a200*/  IADD3 R58, P1, R21, R0, RZ ;  /* 0x00000000153a7210 */ /* 0x002fc60007f3e0ff */
[----:B------:R-:W-:Y:S01]  /*5a210*/  IMAD.X R47, R15, 0x1, R5, P4 ;  /* 0x000000010f2f7824 */ /* 0x000fe200020e0605 */
[----:B----4-:R-:W-:Y:S01]  /*5a220*/  IADD3 R16, P2, R21, R2, RZ ;  /* 0x0000000215107210 */ /* 0x010fe20007f5e0ff */
[----:B------:R-:W-:-:S03]  /*5a230*/  IMAD.X R59, R15, 0x1, R7, P1 ;  /* 0x000000010f3b7824 */ /* 0x000fc600008e0607 */
[----:B------:R0:W-:Y:S01]  /*5a240*/  STL.64 [R1+0x4540], R46 ;  /* 0x0045402e01007387 */ /* 0x0001e20000100a00 */
[C---:B------:R-:W-:Y:S01]  /*5a250*/  IADD3 R36, P1, R22.reuse, R6, RZ ;  /* 0x0000000616247210 */ /* 0x040fe20007f3e0ff */
[----:B------:R-:W-:Y:S01]  /*5a260*/  IMAD.X R17, R15, 0x1, R13, P2 ;  /* 0x000000010f117824 */ /* 0x000fe200010e060d */
[----:B------:R-:W-:Y:S01]  /*5a270*/  SHF.R.S32.HI R15, RZ, 0x1f, R22 ;  /* 0x0000001fff0f7819 */ /* 0x000fe20000011416 */
[----:B------:R-:W-:Y:S01]  /*5a280*/  IMAD.MOV.U32 R41, RZ, RZ, R37 ;  /* 0x000000ffff297224 */ /* 0x000fe200078e0025 */
[----:B0-----:R-:W-:-:S03]  /*5a290*/  IADD3 R46, P4, R22, R4, RZ ;  /* 0x00000004162e7210 */ /* 0x001fc60007f9e0ff */
[C---:B------:R-:W-:Y:S01]  /*5a2a0*/  IMAD.X R37, R15.reuse, 0x1, R5, P1 ;  /* 0x000000010f257824 */ /* 0x040fe200008e0605 */
[----:B------:R0:W-:Y:S01]  /*5a2b0*/  STL.64 [R1+0x4538], R58 ;  /* 0x0045383a01007387 */ /* 0x0001e20000100a00 */
[----:B------:R-:W-:Y:S01]  /*5a2c0*/  IMAD.X R47, R15, 0x1, R3, P4 ;  /* 0x000000010f2f7824 */ /* 0x000fe200020e0603 */
[----:B------:R-:W-:Y:S02]  /*5a2d0*/  SHF.R.S32.HI R40, RZ, 0x1f, R23 ;  /* 0x0000001fff287819 */ /* 0x000fe40000011417 */
[----:B0-----:R-:W4:Y:S04]  /*5a2e0*/  LDL.LU.64 R58, [R1+0x5888] ;  /* 0x00588800013a7983 */ /* 0x001f280000300a00 */
[----:B------:R0:W-:Y:S04]  /*5a2f0*/  STL.64 [R1+0x4530], R16 ;  /* 0x0045301001007387 */ /* 0x0001e80000100a00 */
[----:B------:R1:W-:Y:S04]  /*5a300*/  STL.64 [R1+0x4528], R46 ;  /* 0x0045282e01007387 */ /* 0x0003e80000100a00 */
[----:B------:R3:W-:Y:S01]  /*5a310*/  STL.64 [R1+0x4520], R36 ;  /* 0x0045202401007387 */ /* 0x0007e20000100a00 */
[----:B0-----:R-:W-:-:S02]  /*5a320*/  IADD3 R16, P2, R22, R0, RZ ;  /* 0x0000000016107210 */ /* 0x001fc40007f5e0ff */
[----:B-1----:R-:W-:-:S03]  /*5a330*/  IADD3 R46, P4, R22, R2, RZ ;  /* 0x00000002162e7210 */ /* 0x002fc60007f9e0ff */
[----:B------:R-:W-:Y:S01]  /*5a340*/  IMAD.X R17, R15, 0x1, R7, P2 ;  /* 0x000000010f117824 */ /* 0x000fe200010e0607 */
[----:B---3--:R-:W-:Y:S01]  /*5a350*/  IADD3 R36, P1, R23, R4, RZ ;  /* 0x0000000417247210 */ /* 0x008fe20007f3e0ff */
[----:B------:R-:W-:-:S03]  /*5a360*/  IMAD.X R47, R15, 0x1, R13, P4 ;  /* 0x000000010f2f7824 */ /* 0x000fc600020e060d */
[----:B------:R0:W-:Y:S01]  /*5a370*/  STL.64 [R1+0x4518], R16 ;  /* 0x0045181001007387 */ /* 0x0001e20000100a00 */
[----:B------:R-:W-:-:S03]  /*5a380*/  IMAD.X R37, R40, 0x1, R3, P1 ;  /* 0x0000000128257824 */ /* 0x000fc600008e0603 */
[----:B------:R-:W-:Y:S04]  /*5a390*/  STL.64 [R1+0x4510], R46 ;  /* 0x0045102e01007387 */ /* 0x000fe80000100a00 */
[----:B------:R1:W-:Y:S01]  /*5a3a0*/  STL.64 [R1+0x4508], R36 ;  /* 0x0045082401007387 */ /* 0x0003e20000100a00 */
[C---:B0-----:R-:W-:Y:S01]  /*5a3b0*/  IADD3 R16, P2, R23.reuse, R6, RZ ;  /* 0x0000000617107210 */ /* 0x041fe20007f5e0ff */
[----:B-1----:R-:W-:Y:S01]  /*5a3c0*/  IMAD.MOV.U32 R37, RZ, RZ, R40 ;  /* 0x000000ffff257224 */ /* 0x002fe200078e0028 */
[----:B------:R-:W-:-:S03]  /*5a3d0*/  IADD3 R46, P4, R23, R0, RZ ;  /* 0x00000000172e7210 */ /* 0x000fc60007f9e0ff */
[----:B------:R-:W-:Y:S01]  /*5a3e0*/  IMAD.X R17, R37, 0x1, R5, P2 ;  /* 0x0000000125117824 */ /* 0x000fe200010e0605 */
[----:B------:R-:W-:Y:S01]  /*5a3f0*/  IADD3 R36, P1, R23, R2, RZ ;  /* 0x0000000217247210 */ /* 0x000fe20007f3e0ff */
[----:B------:R-:W-:Y:S01]  /*5a400*/  IMAD.MOV.U32 R15, RZ, RZ, R41 ;  /* 0x000000ffff0f7224 */ /* 0x000fe200078e0029 */
[----:B------:R-:W-:Y:S02]  /*5a410*/  SHF.R.S32.HI R41, RZ, 0x1f, R153 ;  /* 0x0000001fff297819 */ /* 0x000fe40000011499 */
[----:B------:R0:W-:Y:S01]  /*5a420*/  STL.64 [R1+0x4500], R16 ;  /* 0x0045001001007387 */ /* 0x0001e20000100a00 */
[C---:B------:R-:W-:Y:S02]  /*5a430*/  IMAD.X R47, R37.reuse, 0x1, R7, P4 ;  /* 0x00000001252f7824 */ /* 0x040fe400020e0607 */
[----:B------:R-:W-:Y:S01]  /*5a440*/  IMAD.X R37, R37, 0x1, R13, P1 ;  /* 0x0000000125257824 */ /* 0x000fe200008e060d */
[----:B0-----:R-:W-:Y:S02]  /*5a450*/  IADD3 R16, P2, R153, R4, RZ ;  /* 0x0000000499107210 */ /* 0x001fe40007f5e0ff */
[----:B------:R0:W-:Y:S03]  /*5a460*/  STL.64 [R1+0x44f8], R46 ;  /* 0x0044f82e01007387 */ /* 0x0001e60000100a00 */
[----:B------:R-:W-:Y:S01]  /*5a470*/  IMAD.X R17, R41, 0x1, R3, P2 ;  /* 0x0000000129117824 */ /* 0x000fe200010e0603 */
[----:B------:R-:W-:Y:S01]  /*5a480*/  IADD3 R40, P4, R153, R6, RZ ;  /* 0x0000000699287210 */ /* 0x000fe20007f9e0ff */
[----:B0-----:R-:W3:Y:S04]  /*5a490*/  LDL.LU.64 R46, [R1+0x5880] ;  /* 0x00588000012e7983 */ /* 0x001ee80000300a00 */
[----:B------:R-:W-:Y:S04]  /*5a4a0*/  STL.64 [R1+0x44f0], R36 ;  /* 0x0044f02401007387 */ /* 0x000fe80000100a00 */
[----:B------:R0:W-:Y:S02]  /*5a4b0*/  STL.64 [R1+0x44e8], R16 ;  /* 0x0044e81001007387 */ /* 0x0001e40000100a00 */
[----:B0-----:R-:W-:-:S04]  /*5a4c0*/  IMAD.MOV.U32 R17, RZ, RZ, R41 ;  /* 0x000000ffff117224 */ /* 0x001fc800078e0029 */
[----:B------:R-:W-:Y:S01]  /*5a4d0*/  IMAD.X R41, R17, 0x1, R5, P4 ;  /* 0x0000000111297824 */ /* 0x000fe200020e0605 */
[C---:B------:R-:W-:Y:S02]  /*5a4e0*/  IADD3 R36, P1, R153.reuse, R0, RZ ;  /* 0x0000000099247210 */ /* 0x040fe40007f3e0ff */
[----:B------:R-:W-:Y:S02]  /*5a4f0*/  IADD3 R16, P2, R153, R2, RZ ;  /* 0x0000000299107210 */ /* 0x000fe40007f5e0ff */
[----:B------:R0:W-:Y:S01]  /*5a500*/  STL.64 [R1+0x44e0], R40 ;  /* 0x0044e02801007387 */ /* 0x0001e20000100a00 */
[----:B------:R-:W-:Y:S01]  /*5a510*/  SHF.R.S32.HI R153, RZ, 0x1f, R154 ;  /* 0x0000001fff997819 */ /* 0x000fe2000001149a */
[C---:B------:R-:W-:Y:S02]  /*5a520*/  IMAD.X R37, R17.reuse, 0x1, R7, P1 ;  /* 0x0000000111257824 */ /* 0x040fe400008e0607 */
[----:B------:R-:W-:Y:S01]  /*5a530*/  IMAD.X R17, R17, 0x1, R13, P2 ;  /* 0x0000000111117824 */ /* 0x000fe200010e060d */
[----:B0-----:R-:W-:-:S02]  /*5a540*/  IADD3 R40, P4, R154, R4, RZ ;  /* 0x000000049a287210 */ /* 0x001fc40007f9e0ff */
[----:B------:R0:W-:Y:S03]  /*5a550*/  STL.64 [R1+0x44d8], R36 ;  /* 0x0044d82401007387 */ /* 0x0001e60000100a00 */
[----:B------:R-:W-:Y:S01]  /*5a560*/  IMAD.X R41, R153, 0x1, R3, P4 ;  /* 0x0000000199297824 */ /* 0x000fe200020e0603 */
[----:B------:R1:W-:Y:S04]  /*5a570*/  STL.64 [R1+0x44d0], R16 ;  /* 0x0044d01001007387 */ /* 0x0003e80000100a00 */
[----:B------:R1:W-:Y:S01]  /*5a580*/  STL.64 [R1+0x44c8], R40 ;  /* 0x0044c82801007387 */ /* 0x0003e20000100a00 */
[C---:B0-----:R-:W-:Y:S02]  /*5a590*/  IADD3 R36, P1, R154.reuse, R6, RZ ;  /* 0x000000069a247210 */ /* 0x041fe40007f3e0ff */
[----:B-1----:R-:W-:-:S02]  /*5a5a0*/  IADD3 R16, P2, R154, R0, RZ ;  /* 0x000000009a107210 */ /* 0x002fc40007f5e0ff */
[----:B------:R-:W-:Y:S01]  /*5a5b0*/  IADD3 R40, P4, R154, R2, RZ ;  /* 0x000000029a287210 */ /* 0x000fe20007f9e0ff */
[----:B------:R-:W-:Y:S02]  /*5a5c0*/  IMAD.MOV.U32 R154, RZ, RZ, R153 ;  /* 0x000000ffff9a7224 */ /* 0x000fe400078e0099 */
[----:B------:R-:W-:Y:S02]  /*5a5d0*/  IMAD.MOV.U32 R64, RZ, RZ, R92 ;  /* 0x000000ffff407224 */ /* 0x000fe400078e005c */
[C---:B------:R-:W-:Y:S02]  /*5a5e0*/  IMAD.X R37, R154.reuse, 0x1, R5, P1 ;  /* 0x000000019a257824 */ /* 0x040fe400008e0605 */
[----:B------:R-:W-:Y:S01]  /*5a5f0*/  IMAD.X R17, R154, 0x1, R7, P2 ;  /* 0x000000019a117824 */ /* 0x000fe200010e0607 */
[----:B------:R-:W-:Y:S02]  /*5a600*/  SHF.R.S32.HI R150, RZ, 0x1f, R64 ;  /* 0x0000001fff967819 */ /* 0x000fe40000011440 */
[----:B------:R0:W-:Y:S01]  /*5a610*/  STL.64 [R1+0x44c0], R36 ;  /* 0x0044c02401007387 */ /* 0x0001e20000100a00 */
[----:B------:R-:W-:Y:S01]  /*5a620*/  IMAD.MOV.U32 R65, RZ, RZ, R94 ;  /* 0x000000ffff417224 */ /* 0x000fe200078e005e */
[----:B------:R-:W-:-:S02]  /*5a630*/  SHF.R.S32.HI R153, RZ, 0x1f, R155 ;  /* 0x0000001fff997819 */ /* 0x000fc4000001149b */
[----:B------:R1:W-:Y:S01]  /*5a640*/  STL.64 [R1+0x44b8], R16 ;  /* 0x0044b81001007387 */ /* 0x0003e20000100a00 */
[----:B------:R-:W-:Y:S01]  /*5a650*/  IMAD.X R41, R154, 0x1, R13, P4 ;  /* 0x000000019a297824 */ /* 0x000fe200020e060d */
[----:B------:R-:W-:Y:S02]  /*5a660*/  SHF.R.S32.HI R148, RZ, 0x1f, R65 ;  /* 0x0000001fff947819 */ /* 0x000fe40000011441 */
[C---:B0-----:R-:W-:Y:S01]  /*5a670*/  IADD3 R36, P1, R155.reuse, R4, RZ ;  /* 0x000000049b247210 */ /* 0x041fe20007f3e0ff */
[----:B-1----:R-:W-:Y:S01]  /*5a680*/  IMAD.MOV.U32 R16, RZ, RZ, R64 ;  /* 0x000000ffff107224 */ /* 0x002fe200078e0040 */
[----:B------:R-:W-:Y:S01]  /*5a690*/  IADD3 R64, P2, R155, R6, RZ ;  /* 0x000000069b407210 */ /* 0x000fe20007f5e0ff */
[----:B------:R-:W-:Y:S02]  /*5a6a0*/  IMAD.MOV.U32 R17, RZ, RZ, R15 ;  /* 0x000000ffff117224 */ /* 0x000fe400078e000f */
[----:B------:R-:W-:Y:S02]  /*5a6b0*/  IMAD.MOV.U32 R15, RZ, RZ, R65 ;  /* 0x000000ffff0f7224 */ /* 0x000fe400078e0041 */
[----:B------:R-:W-:-:S02]  /*5a6c0*/  IMAD.X R37, R153, 0x1, R3, P1 ;  /* 0x0000000199257824 */ /* 0x000fc400008e0603 */
[----:B------:R-:W-:Y:S01]  /*5a6d0*/  IMAD.X R65, R153, 0x1, R5, P2 ;  /* 0x0000000199417824 */ /* 0x000fe200010e0605 */
[----:B------:R0:W-:Y:S04]  /*5a6e0*/  STL.64 [R1+0x44b0], R40 ;  /* 0x0044b02801007387 */ /* 0x0001e80000100a00 */
[----:B------:R1:W-:Y:S04]  /*5a6f0*/  STL.64 [R1+0x44a8], R36 ;  /* 0x0044a82401007387 */ /* 0x0003e80000100a00 */
[----:B------:R2:W-:Y:S01]  /*5a700*/  STL.64 [R1+0x44a0], R64 ;  /* 0x0044a04001007387 */ /* 0x0005e20000100a00 */
[----:B0-----:R-:W-:-:S02]  /*5a710*/  IADD3 R40, P4, R155, R0, RZ ;  /* 0x000000009b287210 */ /* 0x001fc40007f9e0ff */
[----:B-1----:R-:W-:Y:S02]  /*5a720*/  IADD3 R36, P1, R155, R2, RZ ;  /* 0x000000029b247210 */ /* 0x002fe40007f3e0ff */
[----:B------:R-:W-:Y:S02]  /*5a730*/  SHF.R.S32.HI R155, RZ, 0x1f, R156 ;  /* 0x0000001fff9b7819 */ /* 0x000fe4000001149c */
[C---:B--2---:R-:W-:Y:S01]  /*5a740*/  IADD3 R64, P2, R156.reuse, R4, RZ ;  /* 0x000000049c407210 */ /* 0x044fe20007f5e0ff */
[C---:B------:R-:W-:Y:S02]  /*5a750*/  IMAD.X R41, R153.reuse, 0x1, R7, P4 ;  /* 0x0000000199297824 */ /* 0x040fe400020e0607 */
[----:B------:R-:W-:Y:S02]  /*5a760*/  IMAD.X R37, R153, 0x1, R13, P1 ;  /* 0x0000000199257824 */ /* 0x000fe400008e060d */
[----:B------:R-:W-:Y:S01]  /*5a770*/  IMAD.X R65, R155, 0x1, R3, P2 ;  /* 0x000000019b417824 */ /* 0x000fe200010e0603 */
[----:B------:R0:W-:Y:S04]  /*5a780*/  STL.64 [R1+0x4498], R40 ;  /* 0x0044982801007387 */ /* 0x0001e80000100a00 */
[----:B------:R1:W-:Y:S04]  /*5a790*/  STL.64 [R1+0x4490], R36 ;  /* 0x0044902401007387 */ /* 0x0003e80000100a00 */
[----:B------:R2:W-:Y:S01]  /*5a7a0*/  STL.64 [R1+0x4488], R64 ;  /* 0x0044884001007387 */ /* 0x0005e20000100a00 */
[----:B0-----:R-:W-:-:S02]  /*5a7b0*/  IADD3 R40, P4, R156, R6, RZ ;  /* 0x000000069c287210 */ /* 0x001fc40007f9e0ff */
[----:B-1----:R-:W-:-:S03]  /*5a7c0*/  IADD3 R36, P1, R156, R0, RZ ;  /* 0x000000009c247210 */ /* 0x002fc60007f3e0ff */
[C---:B------:R-:W-:Y:S01]  /*5a7d0*/  IMAD.X R41, R155.reuse, 0x1, R5, P4 ;  /* 0x000000019b297824 */ /* 0x040fe200020e0605 */
[----:B--2---:R-:W-:Y:S01]  /*5a7e0*/  IADD3 R64, P2, R156, R2, RZ ;  /* 0x000000029c407210 */ /* 0x004fe20007f5e0ff */
[----:B------:R-:W-:Y:S02]  /*5a7f0*/  IMAD.MOV.U32 R153, RZ, RZ, R17 ;  /* 0x000000ffff997224 */ /* 0x000fe400078e0011 */
[----:B------:R-:W-:Y:S02]  /*5a800*/  IMAD.X R37, R155, 0x1, R7, P1 ;  /* 0x000000019b257824 */ /* 0x000fe400008e0607 */
[----:B------:R-:W-:Y:S01]  /*5a810*/  IMAD.MOV.U32 R17, RZ, RZ, R34 ;  /* 0x000000ffff117224 */ /* 0x000fe200078e0022 */
[----:B------:R-:W-:Y:S01]  /*5a820*/  IADD3 R34, P4, R157, R4, RZ ;  /* 0x000000049d227210 */ /* 0x000fe20007f9e0ff */
[----:B------:R-:W-:Y:S01]  /*5a830*/  IMAD.X R65, R155, 0x1, R13, P2 ;  /* 0x000000019b417824 */ /* 0x000fe200010e060d */
[----:B------:R-:W-:Y:S01]  /*5a840*/  SHF.R.S32.HI R155, RZ, 0x1f, R157 ;  /* 0x0000001fff9b7819 */ /* 0x000fe2000001149d */
[----:B------:R0:W-:Y:S01]  /*5a850*/  STL.64 [R1+0x4480], R40 ;  /* 0x0044802801007387 */ /* 0x0001e20000100a00 */
[----:B------:R-:W-:-:S03]  /*5a860*/  IMAD.MOV.U32 R154, RZ, RZ, R35 ;  /* 0x000000ffff9a7224 */ /* 0x000fc600078e0023 */
[----:B------:R-:W-:Y:S01]  /*5a870*/  IMAD.X R35, R155, 0x1, R3, P4 ;  /* 0x000000019b237824 */ /* 0x000fe200020e0603 */
[----:B0-----:R-:W2:Y:S04]  /*5a880*/  LDL.LU.64 R40, [R1+0x5878] ;  /* 0x0058780001287983 */ /* 0x001ea80000300a00 */
[----:B------:R0:W-:Y:S04]  /*5a890*/  STL.64 [R1+0x4478], R36 ;  /* 0x0044782401007387 */ /* 0x0001e80000100a00 */
[----:B------:R1:W-:Y:S01]  /*5a8a0*/  STL.64 [R1+0x4470], R64 ;  /* 0x0044704001007387 */ /* 0x0003e20000100a00 */
[----:B0-----:R-:W-:-:S02]  /*5a8b0*/  IADD3 R36, P1, R157, R6, RZ ;  /* 0x000000069d247210 */ /* 0x001fc40007f3e0ff */
[----:B-1----:R-:W-:-:S03]  /*5a8c0*/  IADD3 R64, P2, R157, R0, RZ ;  /* 0x000000009d407210 */ /* 0x002fc60007f5e0ff */
[C---:B------:R-:W-:Y:S01]  /*5a8d0*/  IMAD.X R37, R155.reuse, 0x1, R5, P1 ;  /* 0x000000019b257824 */ /* 0x040fe200008e0605 */
[----:B------:R0:W-:Y:S01]  /*5a8e0*/  STL.64 [R1+0x4468], R34 ;  /* 0x0044682201007387 */ /* 0x0001e20000100a00 */
[----:B------:R-:W-:-:S03]  /*5a8f0*/  IMAD.X R65, R155, 0x1, R7, P2 ;  /* 0x000000019b417824 */ /* 0x000fc600010e0607 */
[----:B------:R1:W-:Y:S01]  /*5a900*/  STL.64 [R1+0x4460], R36 ;  /* 0x0044602401007387 */ /* 0x0003e20000100a00 */
[----:B------:R-:W-:-:S03]  /*5a910*/  IMAD.MOV.U32 R32, RZ, RZ, R96 ;  /* 0x000000ffff207224 */ /* 0x000fc600078e0060 */
[----:B------:R1:W-:Y:S01]  /*5a920*/  STL.64 [R1+0x4458], R64 ;  /* 0x0044584001007387 */ /* 0x0003e20000100a00 */
[----:B0-----:R-:W-:Y:S02]  /*5a930*/  IADD3 R34, P4, R157, R2, RZ ;  /* 0x000000029d227210 */ /* 0x001fe40007f9e0ff */
[----:B-1----:R-:W-:-:S03]  /*5a940*/  IADD3 R36, P1, R158, R4, RZ ;  /* 0x000000049e247210 */ /* 0x002fc60007f3e0ff */
[----:B------:R-:W-:Y:S01]  /*5a950*/  IMAD.X R35, R155, 0x1, R13, P4 ;  /* 0x000000019b237824 */ /* 0x000fe200020e060d */
[----:B------:R-:W-:Y:S01]  /*5a960*/  SHF.R.S32.HI R65, RZ, 0x1f, R158 ;  /* 0x0000001fff417819 */ /* 0x000fe2000001149e */
[----:B------:R-:W-:Y:S01]  /*5a970*/  IMAD.MOV.U32 R157, RZ, RZ, R154 ;  /* 0x000000ffff9d7224 */ /* 0x000fe200078e009a */
[----:B------:R-:W-:Y:S02]  /*5a980*/  SHF.R.S32.HI R12, RZ, 0x1f, R38 ;  /* 0x0000001fff0c7819 */ /* 0x000fe40000011426 */
[----:B------:R0:W-:Y:S01]  /*5a990*/  STL.64 [R1+0x4450], R34 ;  /* 0x0044502201007387 */ /* 0x0001e20000100a00 */
[--C-:B------:R-:W-:Y:S01]  /*5a9a0*/  SHF.R.S32.HI R38, RZ, 0x1f, R32.reuse ;  /* 0x0000001fff267819 */ /* 0x100fe20000011420 */
[----:B------:R-:W-:Y:S01]  /*5a9b0*/  IMAD.X R37, R65, 0x1, R3, P1 ;  /* 0x0000000141257824 */ /* 0x000fe200008e0603 */
[C---:B------:R-:W-:Y:S01]  /*5a9c0*/  IADD3 R64, P2, R158.reuse, R6, RZ ;  /* 0x000000069e407210 */ /* 0x040fe20007f5e0ff */
[----:B------:R-:W-:Y:S01]  /*5a9d0*/  IMAD.MOV.U32 R154, RZ, RZ, R32 ;  /* 0x000000ffff9a7224 */ /* 0x000fe200078e0020 */
[----:B------:R-:W-:-:S02]  /*5a9e0*/  IADD3 R32, P1, R158, R2, RZ ;  /* 0x000000029e207210 */ /* 0x000fc40007f3e0ff */
[----:B0-----:R-:W-:Y:S01]  /*5a9f0*/  IADD3 R34, P4, R158, R0, RZ ;  /* 0x000000009e227210 */ /* 0x001fe20007f9e0ff */
[----:B------:R-:W-:Y:S01]  /*5aa00*/  IMAD.MOV.U32 R158, RZ, RZ, R65 ;  /* 0x000000ffff9e7224 */ /* 0x000fe200078e0041 */
[----:B------:R0:W-:Y:S01]  /*5aa10*/  STL.64 [R1+0x4448], R36 ;  /* 0x0044482401007387 */ /* 0x0001e20000100a00 */
[----:B------:R-:W-:Y:S02]  /*5aa20*/  IMAD.MOV.U32 R33, RZ, RZ, R76 ;  /* 0x000000ffff217224 */ /* 0x000fe400078e004c */
[C---:B------:R-:W-:Y:S02]  /*5aa30*/  IMAD.X R65, R158.reuse, 0x1, R5, P2 ;  /* 0x000000019e417824 */ /* 0x040fe400010e0605 */
[C---:B------:R-:W-:Y:S02]  /*5aa40*/  IMAD.X R35, R158.reuse, 0x1, R7, P4 ;  /* 0x000000019e237824 */ /* 0x040fe400020e0607 */
[----:B------:R-:W-:Y:S02]  /*5aa50*/  IMAD.MOV.U32 R155, RZ, RZ, R153 ;  /* 0x000000ffff9b7224 */ /* 0x000fe400078e0099 */
[----:B------:R-:W-:Y:S01]  /*5aa60*/  IMAD.MOV.U32 R153, RZ, RZ, R33 ;  /* 0x000000ffff997224 */ /* 0x000fe200078e0021 */
[----:B0-----:R-:W2:Y:S01]  /*5aa70*/  LDL.LU.64 R36, [R1+0x5870] ;  /* 0x0058700001247983 */ /* 0x001ea20000300a00 */
[----:B------:R-:W-:-:S03]  /*5aa80*/  IMAD.X R33, R158, 0x1, R13, P1 ;  /* 0x000000019e217824 */ /* 0x000fc600008e060d */
[----:B------:R0:W-:Y:S04]  /*5aa90*/  STL.64 [R1+0x4440], R64 ;  /* 0x0044404001007387 */ /* 0x0001e80000100a00 */
[----:B------:R1:W-:Y:S01]  /*5aaa0*/  STL.64 [R1+0x4438], R34 ;  /* 0x0044382201007387 */ /* 0x0003e20000100a00 */
[C---:B0-----:R-:W-:Y:S02]  /*5aab0*/  IADD3 R64, P2, R159.reuse, R4, RZ ;  /* 0x000000049f407210 */ /* 0x041fe40007f5e0ff */
[----:B-1----:R-:W-:Y:S01]  /*5aac0*/  SHF.R.S32.HI R35, RZ, 0x1f, R159 ;  /* 0x0000001fff237819 */ /* 0x002fe2000001149f */
[----:B------:R0:W-:Y:S01]  /*5aad0*/  STL.64 [R1+0x4430], R32 ;  /* 0x0044302001007387 */ /* 0x0001e20000100a00 */
[----:B------:R-:W-:-:S03]  /*5aae0*/  IADD3 R34, P4, R159, R6, RZ ;  /* 0x000000069f227210 */ /* 0x000fc60007f9e0ff */
[----:B------:R-:W-:Y:S01]  /*5aaf0*/  IMAD.X R65, R35, 0x1, R3, P2 ;  /* 0x0000000123417824 */ /* 0x000fe200010e0603 */
[C---:B------:R-:W-:Y:S02]  /*5ab00*/  IADD3 R158, P2, R159.reuse, R2, RZ ;  /* 0x000000029f9e7210 */ /* 0x040fe40007f5e0ff */
[----:B0-----:R-:W-:Y:S01]  /*5ab10*/  IADD3 R32, P1, R159, R0, RZ ;  /* 0x000000009f207210 */ /* 0x001fe20007f3e0ff */
[----:B------:R-:W-:Y:S01]  /*5ab20*/  IMAD.MOV.U32 R159, RZ, RZ, R35 ;  /* 0x000000ffff9f7224 */ /* 0x000fe200078e0023 */
[----:B------:R0:W-:Y:S03]  /*5ab30*/  STL.64 [R1+0x4428], R64 ;  /* 0x0044284001007387 */ /* 0x0001e60000100a00 */
[C---:B------:R-:W-:Y:S02]  /*5ab40*/  IMAD.X R35, R159.reuse, 0x1, R5, P4 ;  /* 0x000000019f237824 */ /* 0x040fe400020e0605 */
[C---:B------:R-:W-:Y:S01]  /*5ab50*/  IMAD.X R33, R159.reuse, 0x1, R7, P1 ;  /* 0x000000019f217824 */ /* 0x040fe200008e0607 */
[----:B0-----:R-:W2:Y:S04]  /*5ab60*/  LDL.LU.64 R64, [R1+0x5868] ;  /* 0x0058680001407983 */ /* 0x001ea80000300a00 */
        /* <DEDUP_REMOVED lines=9> */
[----:B0-----:R-:W-:Y:S02]  /*5ac00*/  IMAD.MOV.U32 R158, RZ, RZ, R155 ;  /* 0x000000ffff9e7224 */ /* 0x001fe400078e009b */
[----:B------:R-:W-:Y:S02]  /*5ac10*/  IMAD.MOV.U32 R155, RZ, RZ, R153 ;  /* 0x000000ffff9b7224 */ /* 0x000fe400078e0099 */
[----:B-1----:R-:W-:-:S04]  /*5ac20*/  IMAD.MOV.U32 R35, RZ, RZ, R33 ;  /* 0x000000ffff237224 */ /* 0x002fc800078e0021 */
[----:B------:R-:W-:Y:S02]  /*5ac30*/  IMAD.X R33, R35, 0x1, R5, P1 ;  /* 0x0000000123217824 */ /* 0x000fe400008e0605 */
[----:B------:R-:W-:Y:S01]  /*5ac40*/  IMAD.MOV.U32 R153, RZ, RZ, R38 ;  /* 0x000000ffff997224 */ /* 0x000fe200078e0026 */
[C---:B------:R-:W-:Y:S01]  /*5ac50*/  IADD3 R38, P2, R160.reuse, R0, RZ ;  /* 0x00000000a0267210 */ /* 0x040fe20007f5e0ff */
[----:B------:R-:W-:Y:S01]  /*5ac60*/  IMAD.MOV.U32 R159, RZ, RZ, R157 ;  /* 0x000000ffff9f7224 */ /* 0x000fe200078e009d */
[----:B------:R-:W-:Y:S01]  /*5ac70*/  IADD3 R34, P4, R160, R2, RZ ;  /* 0x00000002a0227210 */ /* 0x000fe20007f9e0ff */
[----:B------:R0:W-:Y:S01]  /*5ac80*/  STL.64 [R1+0x4400], R32 ;  /* 0x0044002001007387 */ /* 0x0001e20000100a00 */
[----:B------:R-:W-:Y:S01]  /*5ac90*/  IMAD.MOV.U32 R157, RZ, RZ, R154 ;  /* 0x000000ffff9d7224 */ /* 0x000fe200078e009a */
[----:B------:R-:W-:Y:S01]  /*5aca0*/  SHF.R.S32.HI R160, RZ, 0x1f, R161 ;  /* 0x0000001fffa07819 */ /* 0x000fe200000114a1 */
[----:B------:R-:W-:Y:S02]  /*5acb0*/  IMAD.MOV.U32 R154, RZ, RZ, R16 ;  /* 0x000000ffff9a7224 */ /* 0x000fe400078e0010 */
[----:B------:R-:W-:-:S02]  /*5acc0*/  IMAD.MOV.U32 R16, RZ, RZ, R39 ;  /* 0x000000ffff107224 */ /* 0x000fc400078e0027 */
[----:B------:R-:W-:Y:S01]  /*5acd0*/  IMAD.X R39, R35, 0x1, R7, P2 ;  /* 0x0000000123277824 */ /* 0x000fe200010e0607 */
[----:B0-----:R-:W-:Y:S01]  /*5ace0*/  IADD3 R32, P1, R161, R4, RZ ;  /* 0x00000004a1207210 */ /* 0x001fe20007f3e0ff */
[----:B------:R-:W-:-:S03]  /*5acf0*/  IMAD.X R35, R35, 0x1, R13, P4 ;  /* 0x0000000123237824 */ /* 0x000fc600020e060d */
[----:B------:R0:W-:Y:S01]  /*5ad00*/  STL.64 [R1+0x43f8], R38 ;  /* 0x0043f82601007387 */ /* 0x0001e20000100a00 */
[----:B------:R-:W-:-:S03]  /*5ad10*/  IMAD.X R33, R160, 0x1, R3, P1 ;  /* 0x00000001a0217824 */ /* 0x000fc600008e0603 */
[----:B------:R1:W-:Y:S04]  /*5ad20*/  STL.64 [R1+0x43f0], R34 ;  /* 0x0043f02201007387 */ /* 0x0003e80000100a00 */
[----:B------:R4:W-:Y:S01]  /*5ad30*/  STL.64 [R1+0x43e8], R32 ;  /* 0x0043e82001007387 */ /* 0x0009e20000100a00 */
[C---:B0-----:R-:W-:Y:S02]  /*5ad40*/  IADD3 R38, P2, R161.reuse, R6, RZ ;  /* 0x00000006a1267210 */ /* 0x041fe40007f5e0ff */
[----:B-1----:R-:W-:Y:S01]  /*5ad50*/  IADD3 R34, P4, R161, R0, RZ ;  /* 0x00000000a1227210 */ /* 0x002fe20007f9e0ff */
[----:B----4-:R-:W-:-:S04]  /*5ad60*/  IMAD.MOV.U32 R33, RZ, RZ, R160 ;  /* 0x000000ffff217224 */ /* 0x010fc800078e00a0 */
[C---:B------:R-:W-:Y:S02]  /*5ad70*/  IMAD.X R39, R33.reuse, 0x1, R5, P2 ;  /* 0x0000000121277824 */ /* 0x040fe400010e0605 */
[----:B------:R-:W-:Y:S01]  /*5ad80*/  IMAD.X R35, R33, 0x1, R7, P4 ;  /* 0x0000000121237824 */ /* 0x000fe200020e0607 */
[----:B------:R-:W-:Y:S02]  /*5ad90*/  IADD3 R32, P1, R161, R2, RZ ;  /* 0x00000002a1207210 */ /* 0x000fe40007f3e0ff */
[----:B------:R0:W-:Y:S01]  /*5ada0*/  STL.64 [R1+0x43e0], R38 ;  /* 0x0043e02601007387 */ /* 0x0001e20000100a00 */
[----:B------:R-:W-:Y:S02]  /*5adb0*/  IADD3 R160, P2, R162, R4, RZ ;  /* 0x00000004a2a07210 */ /* 0x000fe40007f5e0ff */
[----:B------:R-:W-:Y:S01]  /*5adc0*/  IMAD.X R33, R33, 0x1, R13, P1 ;  /* 0x0000000121217824 */ /* 0x000fe200008e060d */
[----:B0-----:R-:W4:Y:S04]  /*5add0*/  LDL.LU.64 R38, [R1+0x5860] ;  /* 0x0058600001267983 */ /* 0x001f280000300a00 */
[----:B------:R0:W-:Y:S02]  /*5ade0*/  STL.64 [R1+0x43d8], R34 ;  /* 0x0043d82201007387 */ /* 0x0001e40000100a00 */
[----:B0-----:R-:W-:-:S02]  /*5adf0*/  SHF.R.S32.HI R35, RZ, 0x1f, R162 ;  /* 0x0000001fff237819 */ /* 0x001fc400000114a2 */
        /* <DEDUP_REMOVED lines=10> */
[----:B------:R0:W-:Y:S04]  /*5aea0*/  STL.64 [R1+0x43c0], R34 ;  /* 0x0043c02201007387 */ /* 0x0001e80000100a00 */
[----:B------:R-:W-:Y:S04]  /*5aeb0*/  STL.64 [R1+0x43b8], R32 ;  /* 0x0043b82001007387 */ /* 0x000fe80000100a00 */
[----:B------:R1:W-:Y:S01]  /*5aec0*/  STL.64 [R1+0x43b0], R160 ;  /* 0x0043b0a001007387 */ /* 0x0003e20000100a00 */
[----:B0-----:R-:W-:-:S02]  /*5aed0*/  IADD3 R34, P4, R163, R4, RZ ;  /* 0x00000004a3227210 */ /* 0x001fc40007f9e0ff */
[----:B-1----:R-:W-:Y:S01]  /*5aee0*/  SHF.R.S32.HI R161, RZ, 0x1f, R163 ;  /* 0x0000001fffa17819 */ /* 0x002fe200000114a3 */
[----:B------:R-:W-:Y:S02]  /*5aef0*/  IMAD.MOV.U32 R160, RZ, RZ, R159 ;  /* 0x000000ffffa07224 */ /* 0x000fe400078e009f */
[----:B------:R-:W-:Y:S02]  /*5af00*/  IMAD.MOV.U32 R159, RZ, RZ, R158 ;  /* 0x000000ffff9f7224 */ /* 0x000fe400078e009e */
[----:B------:R-:W-:Y:S02]  /*5af10*/  IMAD.X R35, R161, 0x1, R3, P4 ;  /* 0x00000001a1237824 */ /* 0x000fe400020e0603 */
[----:B------:R-:W-:Y:S02]  /*5af20*/  IMAD.MOV.U32 R158, RZ, RZ, R157 ;  /* 0x000000ffff9e7224 */ /* 0x000fe400078e009d */
[----:B------:R-:W-:Y:S02]  /*5af30*/  IMAD.MOV.U32 R157, RZ, RZ, R155 ;  /* 0x000000ffff9d7224 */ /* 0x000fe400078e009b */
[----:B------:R-:W-:Y:S01]  /*5af40*/  IMAD.MOV.U32 R155, RZ, RZ, R154 ;  /* 0x000000ffff9b7224 */ /* 0x000fe200078e009a */
[----:B------:R-:W-:Y:S01]  /*5af50*/  IADD3 R32, P1, R163, R6, RZ ;  /* 0x00000006a3207210 */ /* 0x000fe20007f3e0ff */
[----:B------:R-:W-:Y:S01]  /*5af60*/  IMAD.MOV.U32 R154, RZ, RZ, R153 ;  /* 0x000000ffff9a7224 */ /* 0x000fe200078e0099 */
[----:B------:R0:W-:Y:S01]  /*5af70*/  STL.64 [R1+0x43a8], R34 ;  /* 0x0043a82201007387 */ /* 0x0001e20000100a00 */
[----:B------:R-:W-:-:S02]  /*5af80*/  IMAD.MOV.U32 R153, RZ, RZ, R16 ;  /* 0x000000ffff997224 */ /* 0x000fc400078e0010 */
[----:B------:R-:W-:Y:S02]  /*5af90*/  IMAD.MOV.U32 R16, RZ, RZ, R15 ;  /* 0x000000ffff107224 */ /* 0x000fe400078e000f */
[----:B------:R-:W-:Y:S01]  /*5afa0*/  IMAD.MOV.U32 R15, RZ, RZ, R26 ;  /* 0x000000ffff0f7224 */ /* 0x000fe200078e001a */
[C---:B------:R-:W-:Y:S01]  /*5afb0*/  IADD3 R26, P2, R163.reuse, R0, RZ ;  /* 0x00000000a31a7210 */ /* 0x040fe20007f5e0ff */
[----:B0-----:R-:W-:Y:S01]  /*5afc0*/  IMAD.MOV.U32 R35, RZ, RZ, R161 ;  /* 0x000000ffff237224 */ /* 0x001fe200078e00a1 */
[----:B------:R-:W-:-:S03]  /*5afd0*/  IADD3 R34, P4, R163, R2, RZ ;  /* 0x00000002a3227210 */ /* 0x000fc60007f9e0ff */
[C---:B------:R-:W-:Y:S01]  /*5afe0*/  IMAD.X R33, R35.reuse, 0x1, R5, P1 ;  /* 0x0000000123217824 */ /* 0x040fe200008e0605 */
[----:B------:R0:W-:Y:S01]  /*5aff0*/  STL [R1+0x4398], R26 ;  /* 0x0043981a01007387 */ /* 0x0001e20000100800 */
[----:B------:R-:W-:Y:S02]  /*5b000*/  IMAD.MOV.U32 R162, RZ, RZ, R26 ;  /* 0x000000ffffa27224 */ /* 0x000fe400078e001a */
[----:B------:R-:W-:Y:S01]  /*5b010*/  IMAD.MOV.U32 R163, RZ, RZ, R27 ;  /* 0x000000ffffa37224 */ /* 0x000fe200078e001b */
[----:B------:R-:W-:Y:S01]  /*5b020*/  SHF.R.S32.HI R161, RZ, 0x1f, R164 ;  /* 0x0000001fffa17819 */ /* 0x000fe200000114a4 */
[C---:B------:R-:W-:Y:S01]  /*5b030*/  IMAD.X R163, R35.reuse, 0x1, R7, P2 ;  /* 0x0000000123a37824 */ /* 0x040fe200010e0607 */
[----:B0-----:R-:W4:Y:S04]  /*5b040*/  LDL.LU.64 R26, [R1+0x5858] ;  /* 0x00585800011a7983 */ /* 0x001f280000300a00 */
[----:B------:R0:W-:Y:S01]  /*5b050*/  STL.64 [R1+0x43a0], R32 ;  /* 0x0043a02001007387 */ /* 0x0001e20000100a00 */
[----:B------:R-:W-:Y:S01]  /*5b060*/  IMAD.X R35, R35, 0x1, R13, P4 ;  /* 0x0000000123237824 */ /* 0x000fe200020e060d */
[----:B------:R-:W-:-:S02]  /*5b070*/  IADD3 R162, P2, R164, R6, RZ ;  /* 0x00000006a4a27210 */ /* 0x000fc40007f5e0ff */
[----:B------:R1:W-:Y:S01]  /*5b080*/  STL [R1+0x439c], R163 ;  /* 0x00439ca301007387 */ /* 0x0003e20000100800 */
[----:B0-----:R-:W-:-:S03]  /*5b090*/  IADD3 R32, P1, R164, R4, RZ ;  /* 0x00000004a4207210 */ /* 0x001fc60007f3e0ff */
[----:B------:R0:W-:Y:S02]  /*5b0a0*/  STL.64 [R1+0x4390], R34 ;  /* 0x0043902201007387 */ /* 0x0001e40000100a00 */
[C---:B------:R-:W-:Y:S02]  /*5b0b0*/  IMAD.X R33, R161.reuse, 0x1, R3, P1 ;  /* 0x00000001a1217824 */ /* 0x040fe400008e0603 */
[----:B-1----:R-:W-:-:S03]  /*5b0c0*/  IMAD.X R163, R161, 0x1, R5, P2 ;  /* 0x00000001a1a37824 */ /* 0x002fc600010e0605 */
[----:B------:R1:W-:Y:S01]  /*5b0d0*/  STL.64 [R1+0x4388], R32 ;  /* 0x0043882001007387 */ /* 0x0003e20000100a00 */
[----:B0-----:R-:W-:-:S03]  /*5b0e0*/  IADD3 R34, P4, R164, R0, RZ ;  /* 0x00000000a4227210 */ /* 0x001fc60007f9e0ff */
[----:B------:R0:W-:Y:S01]  /*5b0f0*/  STL.64 [R1+0x4380], R162 ;  /* 0x004380a201007387 */ /* 0x0001e20000100a00 */
[----:B-1----:R-:W-:Y:S01]  /*5b100*/  IADD3 R32, P1, R164, R2, RZ ;  /* 0x00000002a4207210 */ /* 0x002fe20007f3e0ff */
[----:B------:R-:W-:Y:S01]  /*5b110*/  IMAD.X R35, R161, 0x1, R7, P4 ;  /* 0x00000001a1237824 */ /* 0x000fe200020e0607 */
[----:B0-----:R-:W-:-:S03]  /*5b120*/  IADD3 R162, P2, R165, R4, RZ ;  /* 0x00000004a5a27210 */ /* 0x001fc60007f5e0ff */
[----:B------:R-:W-:Y:S01]  /*5b130*/  IMAD.X R33, R161, 0x1, R13, P1 ;  /* 0x00000001a1217824 */ /* 0x000fe200008e060d */
[----:B------:R-:W-:Y:S01]  /*5b140*/  SHF.R.S32.HI R161, RZ, 0x1f, R165 ;  /* 0x0000001fffa17819 */ /* 0x000fe200000114a5 */
[----:B------:R0:W-:Y:S04]  /*5b150*/  STL.64 [R1+0x4378], R34 ;  /* 0x0043782201007387 */ /* 0x0001e80000100a00 */
[----:B------:R-:W-:Y:S01]  /*5b160*/  IMAD.X R163, R161, 0x1, R3, P2 ;  /* 0x00000001a1a37824 */ /* 0x000fe200010e0603 */
        /* <DEDUP_REMOVED lines=8> */
[----:B------:R-:W-:Y:S01]  /*5b1f0*/  IMAD.X R163, R161, 0x1, R13, P2 ;  /* 0x00000001a1a37824 */ /* 0x000fe200010e060d */
[----:B------:R-:W-:Y:S02]  /*5b200*/  IADD3 R164, P4, R166, R4, RZ ;  /* 0x00000004a6a47210 */ /* 0x000fe40007f9e0ff */
[----:B0-----:R-:W3:Y:S04]  /*5b210*/  LDL.LU.64 R34, [R1+0x5850] ;  /* 0x0058500001227983 */ /* 0x001ee80000300a00 */
[----:B------:R-:W-:Y:S04]  /*5b220*/  STL.64 [R1+0x4358], R32 ;  /* 0x0043582001007387 */ /* 0x000fe80000100a00 */
[----:B------:R0:W-:Y:S02]  /*5b230*/  STL.64 [R1+0x4350], R162 ;  /* 0x004350a201007387 */ /* 0x0001e40000100a00 */
[----:B0-----:R-:W-:Y:S01]  /*5b240*/  SHF.R.S32.HI R163, RZ, 0x1f, R166 ;  /* 0x0000001fffa37819 */ /* 0x001fe200000114a6 */
[----:B------:R-:W-:-:S02]  /*5b250*/  IMAD.MOV.U32 R162, RZ, RZ, R160 ;  /* 0x000000ffffa27224 */ /* 0x000fc400078e00a0 */
[----:B------:R-:W-:Y:S02]  /*5b260*/  IMAD.MOV.U32 R160, RZ, RZ, R158 ;  /* 0x000000ffffa07224 */ /* 0x000fe400078e009e */
[----:B------:R-:W-:Y:S02]  /*5b270*/  IMAD.X R165, R163, 0x1, R3, P4 ;  /* 0x00000001a3a57824 */ /* 0x000fe400020e0603 */
[----:B------:R-:W-:Y:S02]  /*5b280*/  IMAD.MOV.U32 R158, RZ, RZ, R155 ;  /* 0x000000ffff9e7224 */ /* 0x000fe400078e009b */
[----:B------:R-:W-:Y:S01]  /*5b290*/  IMAD.MOV.U32 R155, RZ, RZ, R153 ;  /* 0x000000ffff9b7224 */ /* 0x000fe200078e0099 */
[----:B------:R0:W-:Y:S01]  /*5b2a0*/  STL.64 [R1+0x4348], R164 ;  /* 0x004348a401007387 */ /* 0x0001e20000100a00 */
[----:B------:R-:W-:Y:S01]  /*5b2b0*/  IMAD.MOV.U32 R153, RZ, RZ, R24 ;  /* 0x000000ffff997224 */ /* 0x000fe200078e0018 */
[C---:B------:R-:W-:Y:S02]  /*5b2c0*/  IADD3 R32, P1, R166.reuse, R6, RZ ;  /* 0x00000006a6207210 */ /* 0x040fe40007f3e0ff */
[----:B------:R-:W-:Y:S01]  /*5b2d0*/  IADD3 R24, P2, R166, R0, RZ ;  /* 0x00000000a6187210 */ /* 0x000fe20007f5e0ff */
[----:B------:R-:W-:-:S02]  /*5b2e0*/  IMAD.MOV.U32 R25, RZ, RZ, R98 ;  /* 0x000000ffff197224 */ /* 0x000fc400078e0062 */
[----:B------:R-:W-:Y:S01]  /*5b2f0*/  IMAD.MOV.U32 R161, RZ, RZ, R159 ;  /* 0x000000ffffa17224 */ /* 0x000fe200078e009f */
[----:B0-----:R-:W-:Y:S01]  /*5b300*/  IADD3 R164, P4, R166, R2, RZ ;  /* 0x00000002a6a47210 */ /* 0x001fe20007f9e0ff */
[----:B------:R-:W-:Y:S02]  /*5b310*/  IMAD.MOV.U32 R166, RZ, RZ, R163 ;  /* 0x000000ffffa67224 */ /* 0x000fe400078e00a3 */
[----:B------:R-:W-:Y:S02]  /*5b320*/  IMAD.MOV.U32 R159, RZ, RZ, R157 ;  /* 0x000000ffff9f7224 */ /* 0x000fe400078e009d */
[C---:B------:R-:W-:Y:S01]  /*5b330*/  IMAD.X R33, R166.reuse, 0x1, R5, P1 ;  /* 0x00000001a6217824 */ /* 0x040fe200008e0605 */
[----:B------:R-:W-:Y:S01]  /*5b340*/  SHF.R.S32.HI R141, RZ, 0x1f, R144 ;  /* 0x0000001fff8d7819 */ /* 0x000fe20000011490 */
[----:B------:R-:W-:Y:S01]  /*5b350*/  IMAD.MOV.U32 R157, RZ, RZ, R154 ;  /* 0x000000ffff9d7224 */ /* 0x000fe200078e009a */
[--C-:B------:R-:W-:Y:S01]  /*5b360*/  SHF.R.S32.HI R144, RZ, 0x1f, R25.reuse ;  /* 0x0000001fff907819 */ /* 0x100fe20000011419 */
[----:B------:R-:W-:Y:S01]  /*5b370*/  IMAD.MOV.U32 R154, RZ, RZ, R16 ;  /* 0x000000ffff9a7224 */ /* 0x000fe200078e0010 */
[----:B------:R0:W-:Y:S01]  /*5b380*/  STL.64 [R1+0x4340], R32 ;  /* 0x0043402001007387 */ /* 0x0001e20000100a00 */
[----:B------:R-:W-:Y:S01]  /*5b390*/  IMAD.MOV.U32 R16, RZ, RZ, R25 ;  /* 0x000000ffff107224 */ /* 0x000fe200078e0019 */
[----:B------:R-:W-:Y:S01]  /*5b3a0*/  SHF.R.S32.HI R163, RZ, 0x1f, R167 ;  /* 0x0000001fffa37819 */ /* 0x000fe200000114a7 */
[----:B------:R-:W-:-:S02]  /*5b3b0*/  IMAD.X R25, R166, 0x1, R7, P2 ;  /* 0x00000001a6197824 */ /* 0x000fc400010e0607 */
[----:B------:R-:W-:-:S03]  /*5b3c0*/  IMAD.X R165, R166, 0x1, R13, P4 ;  /* 0x00000001a6a57824 */ /* 0x000fc600020e060d */
[----:B------:R1:W-:Y:S01]  /*5b3d0*/  STL.64 [R1+0x4338], R24 ;  /* 0x0043381801007387 */ /* 0x0003e20000100a00 */
[----:B0-----:R-:W-:-:S03]  /*5b3e0*/  IADD3 R32, P1, R167, R4, RZ ;  /* 0x00000004a7207210 */ /* 0x001fc60007f3e0ff */
[----:B------:R0:W-:Y:S02]  /*5b3f0*/  STL.64 [R1+0x4330], R164 ;  /* 0x004330a401007387 */ /* 0x0001e40000100a00 */
[----:B------:R-:W-:Y:S01]  /*5b400*/  IMAD.X R33, R163, 0x1, R3, P1 ;  /* 0x00000001a3217824 */ /* 0x000fe200008e0603 */
[C---:B------:R-:W-:Y:S02]  /*5b410*/  IADD3 R166, P1, R167.reuse, R2, RZ ;  /* 0x00000002a7a67210 */ /* 0x040fe40007f3e0ff */
[C---:B-1----:R-:W-:Y:S02]  /*5b420*/  IADD3 R24, P2, R167.reuse, R6, RZ ;  /* 0x00000006a7187210 */ /* 0x042fe40007f5e0ff */
[----:B0-----:R-:W-:Y:S01]  /*5b430*/  IADD3 R164, P4, R167, R0, RZ ;  /* 0x00000000a7a47210 */ /* 0x001fe20007f9e0ff */
[----:B------:R-:W-:Y:S01]  /*5b440*/  IMAD.MOV.U32 R167, RZ, RZ, R163 ;  /* 0x000000ffffa77224 */ /* 0x000fe200078e00a3 */
[----:B------:R0:W-:Y:S03]  /*5b450*/  STL.64 [R1+0x4328], R32 ;  /* 0x0043282001007387 */ /* 0x0001e60000100a00 */
[C---:B------:R-:W-:Y:S01]  /*5b460*/  IMAD.X R25, R167.reuse, 0x1, R5, P2 ;  /* 0x00000001a7197824 */ /* 0x040fe200010e0605 */
[----:B------:R-:W-:Y:S01]  /*5b470*/  SHF.R.S32.HI R163, RZ, 0x1f, R168 ;  /* 0x0000001fffa37819 */ /* 0x000fe200000114a8 */
[C---:B------:R-:W-:Y:S01]  /*5b480*/  IMAD.X R165, R167.reuse, 0x1, R7, P4 ;  /* 0x00000001a7a57824 */ /* 0x040fe200020e0607 */
[----:B0-----:R-:W3:Y:S04]  /*5b490*/  LDL.LU.64 R32, [R1+0x5848] ;  /* 0x0058480001207983 */ /* 0x001ee80000300a00 */
[----:B------:R0:W-:Y:S01]  /*5b4a0*/  STL.64 [R1+0x4320], R24 ;  /* 0x0043201801007387 */ /* 0x0001e20000100a00 */
[----:B------:R-:W-:-:S03]  /*5b4b0*/  IMAD.X R167, R167, 0x1, R13, P1 ;  /* 0x00000001a7a77824 */ /* 0x000fc600008e060d */
        /* <DEDUP_REMOVED lines=9> */
[C---:B------:R-:W-:Y:S01]  /*5b550*/  IMAD.X R165, R168.reuse, 0x1, R5, P4 ;  /* 0x00000001a8a57824 */ /* 0x040fe200020e0605 */
[----:B------:R-:W-:Y:S01]  /*5b560*/  SHF.R.S32.HI R163, RZ, 0x1f, R169 ;  /* 0x0000001fffa37819 */ /* 0x000fe200000114a9 */
[----:B------:R-:W-:-:S03]  /*5b570*/  IMAD.X R167, R168, 0x1, R7, P1 ;  /* 0x00000001a8a77824 */ /* 0x000fc600008e0607 */
        /* <DEDUP_REMOVED lines=8> */
[----:B0-----:R-:W-:Y:S01]  /*5b600*/  IADD3 R24, P2, R169, R0, RZ ;  /* 0x00000000a9187210 */ /* 0x001fe20007f5e0ff */
[----:B------:R-:W-:-:S04]  /*5b610*/  IMAD.X R167, R163, 0x1, R5, P1 ;  /* 0x00000001a3a77824 */ /* 0x000fc800008e0605 */
[----:B------:R-:W-:Y:S01]  /*5b620*/  IMAD.X R25, R163, 0x1, R7, P2 ;  /* 0x00000001a3197824 */ /* 0x000fe200010e0607 */
[----:B-1----:R-:W-:-:S04]  /*5b630*/  IADD3 R164, P4, R169, R2, RZ ;  /* 0x00000002a9a47210 */ /* 0x002fc80007f9e0ff */
[----:B------:R0:W-:Y:S01]  /*5b640*/  STL.64 [R1+0x42d8], R24 ;  /* 0x0042d81801007387 */ /* 0x0001e20000100a00 */
[----:B------:R-:W-:-:S03]  /*5b650*/  IMAD.X R165, R163, 0x1, R13, P4 ;  /* 0x00000001a3a57824 */ /* 0x000fc600020e060d */
[----:B------:R1:W-:Y:S01]  /*5b660*/  STL.64 [R1+0x42e0], R166 ;  /* 0x0042e0a601007387 */ /* 0x0003e20000100a00 */
[C---:B------:R-:W-:Y:S01]  /*5b670*/  IADD3 R168, P1, R170.reuse, R4, RZ ;  /* 0x00000004aaa87210 */ /* 0x040fe20007f3e0ff */
[----:B------:R-:W-:Y:S02]  /*5b680*/  IMAD.MOV.U32 R163, RZ, RZ, R159 ;  /* 0x000000ffffa37224 */ /* 0x000fe400078e009f */
[----:B------:R2:W-:Y:S01]  /*5b690*/  STL.64 [R1+0x42d0], R164 ;  /* 0x0042d0a401007387 */ /* 0x0005e20000100a00 */
[----:B------:R-:W-:Y:S01]  /*5b6a0*/  IMAD.MOV.U32 R31, RZ, RZ, R100 ;  /* 0x000000ffff1f7224 */ /* 0x000fe200078e0064 */
[----:B0-----:R-:W-:Y:S01]  /*5b6b0*/  IADD3 R24, P2, R170, R6, RZ ;  /* 0x00000006aa187210 */ /* 0x001fe20007f5e0ff */
[----:B------:R-:W-:Y:S01]  /*5b6c0*/  IMAD.MOV.U32 R159, RZ, RZ, R154 ;  /* 0x000000ffff9f7224 */ /* 0x000fe200078e009a */
[----:B-1----:R-:W-:Y:S01]  /*5b6d0*/  SHF.R.S32.HI R167, RZ, 0x1f, R170 ;  /* 0x0000001fffa77819 */ /* 0x002fe200000114aa */
[----:B------:R-:W-:Y:S02]  /*5b6e0*/  IMAD.MOV.U32 R154, RZ, RZ, R246 ;  /* 0x000000ffff9a7224 */ /* 0x000fe400078e00f6 */
[----:B--2---:R-:W-:-:S02]  /*5b6f0*/  IMAD.MOV.U32 R165, RZ, RZ, R161 ;  /* 0x000000ffffa57224 */ /* 0x004fc400078e00a1 */
[----:B------:R-:W-:Y:S02]  /*5b700*/  IMAD.MOV.U32 R161, RZ, RZ, R157 ;  /* 0x000000ffffa17224 */ /* 0x000fe400078e009d */
[----:B------:R-:W-:Y:S01]  /*5b710*/  IMAD.MOV.U32 R157, RZ, RZ, R30 ;  /* 0x000000ffff9d7224 */ /* 0x000fe200078e001e */
[C---:B------:R-:W-:Y:S01]  /*5b720*/  IADD3 R30, P4, R170.reuse, R0, RZ ;  /* 0x00000000aa1e7210 */ /* 0x040fe20007f9e0ff */
[----:B------:R-:W-:Y:S01]  /*5b730*/  IMAD.X R169, R167, 0x1, R3, P1 ;  /* 0x00000001a7a97824 */ /* 0x000fe200008e0603 */
[----:B------:R-:W-:Y:S01]  /*5b740*/  IADD3 R246, P1, R170, R2, RZ ;  /* 0x00000002aaf67210 */ /* 0x000fe20007f3e0ff */
[----:B------:R-:W-:Y:S02]  /*5b750*/  IMAD.MOV.U32 R247, RZ, RZ, R70 ;  /* 0x000000fffff77224 */ /* 0x000fe400078e0046 */
[----:B------:R-:W-:Y:S02]  /*5b760*/  IMAD.MOV.U32 R166, RZ, RZ, R162 ;  /* 0x000000ffffa67224 */ /* 0x000fe400078e00a2 */
[----:B------:R-:W-:-:S02]  /*5b770*/  IMAD.MOV.U32 R164, RZ, RZ, R160 ;  /* 0x000000ffffa47224 */ /* 0x000fc400078e00a0 */
[----:B------:R-:W-:Y:S01]  /*5b780*/  IMAD.X R25, R167, 0x1, R5, P2 ;  /* 0x00000001a7197824 */ /* 0x000fe200010e0605 */
[----:B------:R-:W-:Y:S01]  /*5b790*/  SHF.R.S32.HI R137, RZ, 0x1f, R31 ;  /* 0x0000001fff897819 */ /* 0x000fe2000001141f */
[----:B------:R-:W-:Y:S02]  /*5b7a0*/  IMAD.MOV.U32 R162, RZ, RZ, R158 ;  /* 0x000000ffffa27224 */ /* 0x000fe400078e009e */
[----:B------:R-:W-:Y:S02]  /*5b7b0*/  IMAD.MOV.U32 R160, RZ, RZ, R155 ;  /* 0x000000ffffa07224 */ /* 0x000fe400078e009b */
[----:B------:R-:W-:Y:S02]  /*5b7c0*/  IMAD.MOV.U32 R158, RZ, RZ, R153 ;  /* 0x000000ffff9e7224 */ /* 0x000fe400078e0099 */
[----:B------:R-:W-:Y:S01]  /*5b7d0*/  IMAD.MOV.U32 R155, RZ, RZ, R31 ;  /* 0x000000ffff9b7224 */ /* 0x000fe200078e001f */
[----:B------:R0:W-:Y:S01]  /*5b7e0*/  STL.64 [R1+0x42c8], R168 ;  /* 0x0042c8a801007387 */ /* 0x0001e20000100a00 */
[----:B------:R-:W-:-:S02]  /*5b7f0*/  IMAD.MOV.U32 R153, RZ, RZ, R247 ;  /* 0x000000ffff997224 */ /* 0x000fc400078e00f7 */
[C---:B------:R-:W-:Y:S01]  /*5b800*/  IMAD.X R31, R167.reuse, 0x1, R7, P4 ;  /* 0x00000001a71f7824 */ /* 0x040fe200020e0607 */
[----:B------:R1:W-:Y:S01]  /*5b810*/  STL.64 [R1+0x42c0], R24 ;  /* 0x0042c01801007387 */ /* 0x0003e20000100a00 */
[----:B------:R-:W-:Y:S02]  /*5b820*/  IMAD.X R247, R167, 0x1, R13, P1 ;  /* 0x00000001a7f77824 */ /* 0x000fe400008e060d */
[----:B------:R-:W-:Y:S02]  /*5b830*/  IMAD.MOV.U32 R167, RZ, RZ, R164 ;  /* 0x000000ffffa77224 */ /* 0x000fe400078e00a4 */
[----:B------:R-:W-:Y:S02]  /*5b840*/  IMAD.MOV.U32 R244, RZ, RZ, R102 ;  /* 0x000000fffff47224 */ /* 0x000fe400078e0066 */
[----:B------:R-:W-:Y:S01]  /*5b850*/  IMAD.MOV.U32 R164, RZ, RZ, R162 ;  /* 0x000000ffffa47224 */ /* 0x000fe200078e00a2 */
[----:B0-----:R-:W-:Y:S01]  /*5b860*/  SHF.R.S32.HI R169, RZ, 0x1f, R171 ;  /* 0x0000001fffa97819 */ /* 0x001fe200000114ab */
[----:B------:R-:W-:Y:S01]  /*5b870*/  IMAD.MOV.U32 R162, RZ, RZ, R159 ;  /* 0x000000ffffa27224 */ /* 0x000fe200078e009f */
[----:B------:R0:W-:Y:S01]  /*5b880*/  STL.64 [R1+0x42b8], R30 ;  /* 0x0042b81e01007387 */ /* 0x0001e20000100a00 */
[----:B-1----:R-:W-:Y:S01]  /*5b890*/  IADD3 R24, P2, R171, R4, RZ ;  /* 0x00000004ab187210 */ /* 0x002fe20007f5e0ff */
[----:B------:R-:W-:-:S02]  /*5b8a0*/  IMAD.MOV.U32 R159, RZ, RZ, R155 ;  /* 0x000000ffff9f7224 */ /* 0x000fc400078e009b */
[----:B------:R1:W-:Y:S01]  /*5b8b0*/  STL.64 [R1+0x42b0], R246 ;  /* 0x0042b0f601007387 */ /* 0x0003e20000100a00 */
[----:B------:R-:W-:Y:S01]  /*5b8c0*/  IMAD.MOV.U32 R155, RZ, RZ, R153 ;  /* 0x000000ffff9b7224 */ /* 0x000fe200078e0099 */
[----:B------:R-:W-:Y:S01]  /*5b8d0*/  SHF.R.S32.HI R44, RZ, 0x1f, R244 ;  /* 0x0000001fff2c7819 */ /* 0x000fe200000114f4 */
[----:B------:R-:W-:Y:S02]  /*5b8e0*/  IMAD.MOV.U32 R168, RZ, RZ, R166 ;  /* 0x000000ffffa87224 */ /* 0x000fe400078e00a6 */
[----:B------:R-:W-:Y:S01]  /*5b8f0*/  IMAD.MOV.U32 R153, RZ, RZ, R17 ;  /* 0x000000ffff997224 */ /* 0x000fe200078e0011 */
[----:B0-----:R-:W-:Y:S01]  /*5b900*/  IADD3 R30, P4, R171, R6, RZ ;  /* 0x00000006ab1e7210 */ /* 0x001fe20007f9e0ff */
[----:B------:R-:W-:Y:S02]  /*5b910*/  IMAD.MOV.U32 R245, RZ, RZ, R104 ;  /* 0x000000fffff57224 */ /* 0x000fe400078e0068 */
[----:B------:R-:W-:Y:S01]  /*5b920*/  IMAD.X R25, R169, 0x1, R3, P2 ;  /* 0x00000001a9197824 */ /* 0x000fe200010e0603 */
[----:B-1----:R-:W-:Y:S01]  /*5b930*/  IADD3 R246, P1, R171, R0, RZ ;  /* 0x00000000abf67210 */ /* 0x002fe20007f3e0ff */
[----:B------:R-:W-:-:S02]  /*5b940*/  IMAD.MOV.U32 R166, RZ, RZ, R165 ;  /* 0x000000ffffa67224 */ /* 0x000fc400078e00a5 */
[----:B------:R-:W-:Y:S01]  /*5b950*/  IMAD.MOV.U32 R17, RZ, RZ, R244 ;  /* 0x000000ffff117224 */ /* 0x000fe200078e00f4 */
[----:B------:R-:W-:Y:S01]  /*5b960*/  IADD3 R244, P2, R171, R2, RZ ;  /* 0x00000002abf47210 */ /* 0x000fe20007f5e0ff */
[----:B------:R-:W-:Y:S02]  /*5b970*/  IMAD.MOV.U32 R165, RZ, RZ, R163 ;  /* 0x000000ffffa57224 */ /* 0x000fe400078e00a3 */
[----:B------:R-:W-:Y:S02]  /*5b980*/  IMAD.MOV.U32 R163, RZ, RZ, R161 ;  /* 0x000000ffffa37224 */ /* 0x000fe400078e00a1 */
[----:B------:R-:W-:Y:S02]  /*5b990*/  IMAD.MOV.U32 R161, RZ, RZ, R158 ;  /* 0x000000ffffa17224 */ /* 0x000fe400078e009e */
[----:B------:R-:W-:Y:S01]  /*5b9a0*/  IMAD.X R31, R169, 0x1, R5, P4 ;  /* 0x00000001a91f7824 */ /* 0x000fe200020e0605 */
[----:B------:R-:W-:Y:S01]  /*5b9b0*/  SHF.R.S32.HI R48, RZ, 0x1f, R245 ;  /* 0x0000001fff307819 */ /* 0x000fe200000114f5 */
[----:B------:R-:W-:Y:S01]  /*5b9c0*/  IMAD.MOV.U32 R158, RZ, RZ, R157 ;  /* 0x000000ffff9e7224 */ /* 0x000fe200078e009d */
[----:B------:R0:W-:Y:S01]  /*5b9d0*/  STL.64 [R1+0x42a8], R24 ;  /* 0x0042a81801007387 */ /* 0x0001e20000100a00 */
[----:B------:R-:W-:-:S02]  /*5b9e0*/  IMAD.MOV.U32 R157, RZ, RZ, R245 ;  /* 0x000000ffff9d7224 */ /* 0x000fc400078e00f5 */
[C---:B------:R-:W-:Y:S02]  /*5b9f0*/  IMAD.X R247, R169.reuse, 0x1, R7, P1 ;  /* 0x00000001a9f77824 */ /* 0x040fe400008e0607 */
[----:B------:R-:W-:Y:S01]  /*5ba00*/  IMAD.X R245, R169, 0x1, R13, P2 ;  /* 0x00000001a9f57824 */ /* 0x000fe200010e060d */
[----:B------:R-:W-:Y:S01]  /*5ba10*/  SHF.R.S32.HI R171, RZ, 0x1f, R172 ;  /* 0x0000001fffab7819 */ /* 0x000fe200000114ac */
[----:B0-----:R-:W2:Y:S04]  /*5ba20*/  LDL.LU.64 R24, [R1+0x5840] ;  /* 0x0058400001187983 */ /* 0x001ea80000300a00 */
[----:B------:R0:W-:Y:S04]  /*5ba30*/  STL.64 [R1+0x42a0], R30 ;  /* 0x0042a01e01007387 */ /* 0x0001e80000100a00 */
[----:B------:R1:W-:Y:S04]  /*5ba40*/  STL.64 [R1+0x4298], R246 ;  /* 0x004298f601007387 */ /* 0x0003e80000100a00 */
[----:B------:R4:W-:Y:S01]  /*5ba50*/  STL.64 [R1+0x4290], R244 ;  /* 0x004290f401007387 */ /* 0x0009e20000100a00 */
[----:B0-----:R-:W-:-:S02]  /*5ba60*/  IADD3 R30, P4, R172, R4, RZ ;  /* 0x00000004ac1e7210 */ /* 0x001fc40007f9e0ff */
[----:B-1----:R-:W-:-:S03]  /*5ba70*/  IADD3 R246, P1, R172, R6, RZ ;  /* 0x00000006acf67210 */ /* 0x002fc60007f3e0ff */
[C---:B------:R-:W-:Y:S01]  /*5ba80*/  IMAD.X R31, R171.reuse, 0x1, R3, P4 ;  /* 0x00000001ab1f7824 */ /* 0x040fe200020e0603 */
[----:B----4-:R-:W-:Y:S01]  /*5ba90*/  IADD3 R244, P2, R172, R0, RZ ;  /* 0x00000000acf47210 */ /* 0x010fe20007f5e0ff */
[----:B------:R-:W-:-:S03]  /*5baa0*/  IMAD.X R247, R171, 0x1, R5, P1 ;  /* 0x00000001abf77824 */ /* 0x000fc600008e0605 */
[----:B------:R0:W-:Y:S01]  /*5bab0*/  STL.64 [R1+0x4288], R30 ;  /* 0x0042881e01007387 */ /* 0x0001e20000100a00 */
[----:B------:R-:W-:Y:S02]  /*5bac0*/  IMAD.MOV.U32 R170, RZ, RZ, R159 ;  /* 0x000000ffffaa7224 */ /* 0x000fe400078e009f */
[----:B------:R-:W-:Y:S02]  /*5bad0*/  IMAD.X R245, R171, 0x1, R7, P2 ;  /* 0x00000001abf57824 */ /* 0x000fe400010e0607 */
[----:B------:R-:W-:Y:S02]  /*5bae0*/  IMAD.MOV.U32 R159, RZ, RZ, R157 ;  /* 0x000000ffff9f7224 */ /* 0x000fe400078e009d */
[----:B------:R-:W-:Y:S01]  /*5baf0*/  IMAD.MOV.U32 R157, RZ, RZ, R48 ;  /* 0x000000ffff9d7224 */ /* 0x000fe200078e0030 */
[----:B------:R-:W-:Y:S01]  /*5bb00*/  IADD3 R48, P4, R172, R2, RZ ;  /* 0x00000002ac307210 */ /* 0x000fe20007f9e0ff */
[----:B------:R-:W-:Y:S01]  /*5bb10*/  IMAD.MOV.U32 R49, RZ, RZ, R74 ;  /* 0x000000ffff317224 */ /* 0x000fe200078e004a */
[----:B0-----:R-:W4:Y:S01]  /*5bb20*/  LDL.LU.64 R30, [R1+0x5838] ;  /* 0x00583800011e7983 */ /* 0x001f220000300a00 */
[----:B------:R-:W-:-:S03]  /*5bb30*/  IMAD.MOV.U32 R169, RZ, RZ, R44 ;  /* 0x000000ffffa97224 */ /* 0x000fc600078e002c */
[----:B------:R0:W-:Y:S01]  /*5bb40*/  STL.64 [R1+0x4280], R246 ;  /* 0x004280f601007387 */ /* 0x0001e20000100a00 */
[----:B------:R-:W-:-:S03]  /*5bb50*/  IMAD.MOV.U32 R44, RZ, RZ, R49 ;  /* 0x000000ffff2c7224 */ /* 0x000fc600078e0031 */
[----:B------:R1:W-:Y:S01]  /*5bb60*/  STL.64 [R1+0x4278], R244 ;  /* 0x004278f401007387 */ /* 0x0003e20000100a00 */
[----:B------:R-:W-:Y:S01]  /*5bb70*/  IMAD.X R49, R171, 0x1, R13, P4 ;  /* 0x00000001ab317824 */ /* 0x000fe200020e060d */
[----:B0-----:R-:W-:Y:S02]  /*5bb80*/  IADD3 R246, P1, R173, R4, RZ ;  /* 0x00000004adf67210 */ /* 0x001fe40007f3e0ff */
[----:B-1----:R-:W-:Y:S01]  /*5bb90*/  SHF.R.S32.HI R245, RZ, 0x1f, R173 ;  /* 0x0000001ffff57819 */ /* 0x002fe200000114ad */
[----:B------:R-:W-:Y:S01]  /*5bba0*/  IMAD.MOV.U32 R171, RZ, RZ, R170 ;  /* 0x000000ffffab7224 */ /* 0x000fe200078e00aa */
[----:B------:R0:W-:Y:S03]  /*5bbb0*/  STL.64 [R1+0x4270], R48 ;  /* 0x0042703001007387 */ /* 0x0001e60000100a00 */
[----:B------:R-:W-:Y:S02]  /*5bbc0*/  IMAD.X R247, R245, 0x1, R3, P1 ;  /* 0x00000001f5f77824 */ /* 0x000fe400008e0603 */
[----:B------:R-:W-:Y:S01]  /*5bbd0*/  IMAD.MOV.U32 R170, RZ, RZ, R169 ;  /* 0x000000ffffaa7224 */ /* 0x000fe200078e00a9 */
[----:B------:R-:W-:Y:S01]  /*5bbe0*/  IADD3 R244, P2, R173, R6, RZ ;  /* 0x00000006adf47210 */ /* 0x000fe20007f5e0ff */
[----:B------:R-:W-:-:S02]  /*5bbf0*/  IMAD.MOV.U32 R169, RZ, RZ, R157 ;  /* 0x000000ffffa97224 */ /* 0x000fc400078e009d */
[----:B------:R-:W-:Y:S01]  /*5bc00*/  IMAD.MOV.U32 R157, RZ, RZ, R44 ;  /* 0x000000ffff9d7224 */ /* 0x000fe200078e002c */
[----:B------:R-:W-:Y:S01]  /*5bc10*/  IADD3 R44, P4, R173, R0, RZ ;  /* 0x00000000ad2c7210 */ /* 0x000fe20007f9e0ff */
[----:B0-----:R-:W4:Y:S04]  /*5bc20*/  LDL.LU.64 R48, [R1+0x5830] ;  /* 0x0058300001307983 */ /* 0x001f280000300a00 */
[----:B------:R0:W-:Y:S01]  /*5bc30*/  STL.64 [R1+0x4268], R246 ;  /* 0x004268f601007387 */ /* 0x0001e20000100a00 */
[----:B------:R-:W-:-:S03]  /*5bc40*/  IMAD.MOV.U32 R172, RZ, RZ, R44 ;  /* 0x000000ffffac7224 */ /* 0x000fc600078e002c */
[----:B------:R1:W-:Y:S01]  /*5bc50*/  STL [R1+0x4258], R44 ;  /* 0x0042582c01007387 */ /* 0x0003e20000100800 */
[----:B0-----:R-:W-:Y:S01]  /*5bc60*/  IMAD.MOV.U32 R247, RZ, RZ, R245 ;  /* 0x000000fffff77224 */ /* 0x001fe200078e00f5 */
[----:B------:R-:W-:Y:S01]  /*5bc70*/  IADD3 R246, P1, R173, R2, RZ ;  /* 0x00000002adf67210 */ /* 0x000fe20007f3e0ff */
[----:B------:R-:W-:Y:S02]  /*5bc80*/  IMAD.MOV.U32 R173, RZ, RZ, R45 ;  /* 0x000000ffffad7224 */ /* 0x000fe400078e002d */
[C---:B------:R-:W-:Y:S01]  /*5bc90*/  IMAD.X R245, R247.reuse, 0x1, R5, P2 ;  /* 0x00000001f7f57824 */ /* 0x040fe200010e0605 */
[----:B-1----:R-:W4:Y:S01]  /*5bca0*/  LDL.LU.64 R44, [R1+0x5828] ;  /* 0x00582800012c7983 */ /* 0x002f220000300a00 */
[----:B------:R-:W-:-:S03]  /*5bcb0*/  IMAD.X R173, R247, 0x1, R7, P4 ;  /* 0x00000001f7ad7824 */ /* 0x000fc600020e0607 */
[----:B------:R0:W-:Y:S04]  /*5bcc0*/  STL.64 [R1+0x4260], R244 ;  /* 0x004260f401007387 */ /* 0x0001e80000100a00 */
[----:B------:R1:W-:Y:S01]  /*5bcd0*/  STL [R1+0x425c], R173 ;  /* 0x00425cad01007387 */ /* 0x0003e20000100800 */
[----:B------:R-:W-:Y:S01]  /*5bce0*/  IMAD.X R247, R247, 0x1, R13, P1 ;  /* 0x00000001f7f77824 */ /* 0x000fe200008e060d */
[C---:B0-----:R-:W-:Y:S02]  /*5bcf0*/  IADD3 R244, P2, R174.reuse, R4, RZ ;  /* 0x00000004aef47210 */ /* 0x041fe40007f5e0ff */
[----:B-1----:R-:W-:Y:S02]  /*5bd00*/  SHF.R.S32.HI R173, RZ, 0x1f, R174 ;  /* 0x0000001fffad7819 */ /* 0x002fe400000114ae */
[----:B------:R0:W-:Y:S03]  /*5bd10*/  STL.64 [R1+0x4250], R246 ;  /* 0x004250f601007387 */ /* 0x0001e60000100a00 */
[----:B------:R-:W-:Y:S01]  /*5bd20*/  IMAD.X R245, R173, 0x1, R3, P2 ;  /* 0x00000001adf57824 */ /* 0x000fe200010e0603 */
[----:B------:R-:W-:-:S04]  /*5bd30*/  IADD3 R172, P4, R174, R6, RZ ;  /* 0x00000006aeac7210 */ /* 0x000fc80007f9e0ff */
[----:B------:R1:W-:Y:S01]  /*5bd40*/  STL.64 [R1+0x4248], R244 ;  /* 0x004248f401007387 */ /* 0x0003e20000100a00 */
[----:B0-----:R-:W-:Y:S01]  /*5bd50*/  IADD3 R246, P1, R174, R0, RZ ;  /* 0x00000000aef67210 */ /* 0x001fe20007f3e0ff */
[----:B-1----:R-:W-:-:S04]  /*5bd60*/  IMAD.MOV.U32 R245, RZ, RZ, R173 ;  /* 0x000000fffff57224 */ /* 0x002fc800078e00ad */
[C---:B------:R-:W-:Y:S01]  /*5bd70*/  IMAD.X R173, R245.reuse, 0x1, R5, P4 ;  /* 0x00000001f5ad7824 */ /* 0x040fe200020e0605 */
[----:B------:R-:W-:Y:S02]  /*5bd80*/  IADD3 R244, P2, R174, R2, RZ ;  /* 0x00000002aef47210 */ /* 0x000fe40007f5e0ff */
[----:B------:R-:W-:Y:S02]  /*5bd90*/  SHF.R.S32.HI R174, RZ, 0x1f, R175 ;  /* 0x0000001fffae7819 */ /* 0x000fe400000114af */
[----:B------:R0:W-:Y:S01]  /*5bda0*/  STL.64 [R1+0x4240], R172 ;  /* 0x004240ac01007387 */ /* 0x0001e20000100a00 */
[C---:B------:R-:W-:Y:S02]  /*5bdb0*/  IMAD.X R247, R245.reuse, 0x1, R7, P1 ;  /* 0x00000001f5f77824 */ /* 0x040fe400008e0607 */
[----:B------:R-:W-:Y:S01]  /*5bdc0*/  IMAD.X R245, R245, 0x1, R13, P2 ;  /* 0x00000001f5f57824 */ /* 0x000fe200010e060d */
[C---:B0-----:R-:W-:Y:S02]  /*5bdd0*/  IADD3 R172, P4, R175.reuse, R4, RZ ;  /* 0x00000004afac7210 */ /* 0x041fe40007f9e0ff */
[----:B------:R0:W-:Y:S03]  /*5bde0*/  STL.64 [R1+0x4238], R246 ;  /* 0x004238f601007387 */ /* 0x0001e60000100a00 */
[----:B------:R-:W-:Y:S01]  /*5bdf0*/  IMAD.X R173, R174, 0x1, R3, P4 ;  /* 0x00000001aead7824 */ /* 0x000fe200020e0603 */
[----:B------:R1:W-:Y:S04]  /*5be00*/  STL.64 [R1+0x4230], R244 ;  /* 0x004230f401007387 */ /* 0x0003e80000100a00 */
[----:B------:R3:W-:Y:S01]  /*5be10*/  STL.64 [R1+0x4228], R172 ;  /* 0x004228ac01007387 */ /* 0x0007e20000100a00 */
[----:B0-----:R-:W-:-:S02]  /*5be20*/  IADD3 R246, P1, R175, R6, RZ ;  /* 0x00000006aff67210 */ /* 0x001fc40007f3e0ff */
[----:B-1----:R-:W-:Y:S01]  /*5be30*/  IADD3 R244, P2, R175, R0, RZ ;  /* 0x00000000aff47210 */ /* 0x002fe20007f5e0ff */
[----:B---3--:R-:W-:-:S04]  /*5be40*/  IMAD.MOV.U32 R173, RZ, RZ, R174 ;  /* 0x000000ffffad7224 */ /* 0x008fc800078e00ae */
[C---:B------:R-:W-:Y:S02]  /*5be50*/  IMAD.X R247, R173.reuse, 0x1, R5, P1 ;  /* 0x00000001adf77824 */ /* 0x040fe400008e0605 */
[----:B------:R-:W-:Y:S01]  /*5be60*/  IMAD.X R245, R173, 0x1, R7, P2 ;  /* 0x00000001adf57824 */ /* 0x000fe200010e0607 */
[----:B------:R-:W-:Y:S02]  /*5be70*/  IADD3 R172, P4, R175, R2, RZ ;  /* 0x00000002afac7210 */ /* 0x000fe40007f9e0ff */
[----:B------:R0:W-:Y:S01]  /*5be80*/  STL.64 [R1+0x4220], R246 ;  /* 0x004220f601007387 */ /* 0x0001e20000100a00 */
[----:B------:R-:W-:Y:S02]  /*5be90*/  IADD3 R174, P1, R176, R4, RZ ;  /* 0x00000004b0ae7210 */ /* 0x000fe40007f3e0ff */
[----:B------:R-:W-:Y:S01]  /*5bea0*/  IMAD.X R173, R173, 0x1, R13, P4 ;  /* 0x00000001adad7824 */ /* 0x000fe200020e060d */
[----:B0-----:R-:W3:Y:S04]  /*5beb0*/  LDL.LU.64 R246, [R1+0x5820] ;  /* 0x0058200001f67983 */ /* 0x001ee80000300a00 */
        /* <DEDUP_REMOVED lines=10> */
[----:B------:R-:W-:-:S03]  /*5bf60*/  IMAD.X R173, R176, 0x1, R7, P4 ;  /* 0x00000001b0ad7824 */ /* 0x000fc600020e0607 */
[----:B------:R0:W-:Y:S01]  /*5bf70*/  STL.64 [R1+0x4200], R244 ;  /* 0x004200f401007387 */ /* 0x0001e20000100a00 */
[----:B------:R-:W-:-:S03]  /*5bf80*/  IMAD.X R175, R176, 0x1, R13, P1 ;  /* 0x00000001b0af7824 */ /* 0x000fc600008e060d */
        /* <DEDUP_REMOVED lines=12> */
[----:B0-----:R-:W3:Y:S04]  /*5c050*/  LDL.LU.64 R244, [R1+0x5818] ;  /* 0x0058180001f47983 */ /* 0x001ee80000300a00 */
        /* <DEDUP_REMOVED lines=20> */
[----:B------:R-:W-:-:S04]  /*5c1a0*/  IMAD.MOV.U32 R172, RZ, RZ, R169 ;  /* 0x000000ffffac7224 */ /* 0x000fc800078e00a9 */
[----:B------:R-:W-:Y:S02]  /*5c1b0*/  IMAD.X R175, R173, 0x1, R3, P1 ;  /* 0x00000001adaf7824 */ /* 0x000fe400008e0603 */
[----:B------:R-:W-:Y:S01]  /*5c1c0*/  IMAD.MOV.U32 R169, RZ, RZ, R167 ;  /* 0x000000ffffa97224 */ /* 0x000fe200078e00a7 */
[C---:B------:R-:W-:Y:S01]  /*5c1d0*/  IADD3 R176, P2, R179.reuse, R6, RZ ;  /* 0x00000006b3b07210 */ /* 0x040fe20007f5e0ff */
[----:B------:R-:W-:Y:S01]  /*5c1e0*/  IMAD.MOV.U32 R167, RZ, RZ, R166 ;  /* 0x000000ffffa77224 */ /* 0x000fe200078e00a6 */
[----:B------:R0:W-:Y:S01]  /*5c1f0*/  STL.64 [R1+0x41a8], R174 ;  /* 0x0041a8ae01007387 */ /* 0x0001e20000100a00 */
[----:B------:R-:W-:Y:S02]  /*5c200*/  IMAD.MOV.U32 R166, RZ, RZ, R164 ;  /* 0x000000ffffa67224 */ /* 0x000fe400078e00a4 */
        /* <DEDUP_REMOVED lines=11> */
[----:B------:R-:W-:Y:S01]  /*5c2c0*/  IADD3 R178, P4, R180, R6, RZ ;  /* 0x00000006b4b27210 */ /* 0x000fe20007f9e0ff */
[----:B0-----:R-:W3:Y:S01]  /*5c2d0*/  LDL.LU.64 R150, [R1+0x5810] ;  /* 0x0058100001967983 */ /* 0x001ee20000300a00 */
[----:B------:R-:W-:-:S03]  /*5c2e0*/  IMAD.X R175, R175, 0x1, R13, P1 ;  /* 0x00000001afaf7824 */ /* 0x000fc600008e060d */
[----:B------:R0:W-:Y:S04]  /*5c2f0*/  STL.64 [R1+0x41a0], R176 ;  /* 0x0041a0b001007387 */ /* 0x0001e80000100a00 */
[----:B------:R1:W-:Y:S01]  /*5c300*/  STL [R1+0x419c], R179 ;  /* 0x00419cb301007387 */ /* 0x0003e20000100800 */
[----:B0-----:R-:W-:-:S03]  /*5c310*/  IADD3 R176, P2, R180, R4, RZ ;  /* 0x00000004b4b07210 */ /* 0x001fc60007f5e0ff */
[----:B------:R0:W-:Y:S01]  /*5c320*/  STL.64 [R1+0x4190], R174 ;  /* 0x004190ae01007387 */ /* 0x0001e20000100a00 */
[C---:B-1----:R-:W-:Y:S02]  /*5c330*/  IMAD.X R179, R173.reuse, 0x1, R5, P4 ;  /* 0x00000001adb37824 */ /* 0x042fe400020e0605 */
[----:B------:R-:W-:-:S05]  /*5c340*/  IMAD.X R177, R173, 0x1, R3, P2 ;  /* 0x00000001adb17824 */ /* 0x000fca00010e0603 */
[----:B------:R1:W-:Y:S01]  /*5c350*/  STL.64 [R1+0x4188], R176 ;  /* 0x004188b001007387 */ /* 0x0003e20000100a00 */
[----:B0-----:R-:W-:-:S03]  /*5c360*/  IADD3 R174, P1, R180, R0, RZ ;  /* 0x00000000b4ae7210 */ /* 0x001fc60007f3e0ff */
[----:B------:R0:W-:Y:S02]  /*5c370*/  STL.64 [R1+0x4180], R178 ;  /* 0x004180b201007387 */ /* 0x0001e40000100a00 */
[----:B------:R-:W-:Y:S01]  /*5c380*/  IMAD.X R175, R173, 0x1, R7, P1 ;  /* 0x00000001adaf7824 */ /* 0x000fe200008e0607 */
[----:B-1----:R-:W-:Y:S02]  /*5c390*/  IADD3 R176, P2, R180, R2, RZ ;  /* 0x00000002b4b07210 */ /* 0x002fe40007f5e0ff */
[----:B------:R-:W-:Y:S02]  /*5c3a0*/  SHF.R.S32.HI R180, RZ, 0x1f, R181 ;  /* 0x0000001fffb47819 */ /* 0x000fe400000114b5 */
[----:B0-----:R-:W-:Y:S01]  /*5c3b0*/  IADD3 R178, P4, R181, R4, RZ ;  /* 0x00000004b5b27210 */ /* 0x001fe20007f9e0ff */
[----:B------:R-:W-:Y:S01]  /*5c3c0*/  IMAD.X R177, R173, 0x1, R13, P2 ;  /* 0x00000001adb17824 */ /* 0x000fe200010e060d */
[----:B------:R0:W-:Y:S03]  /*5c3d0*/  STL.64 [R1+0x4178], R174 ;  /* 0x004178ae01007387 */ /* 0x0001e60000100a00 */
[----:B------:R-:W-:Y:S01]  /*5c3e0*/  IMAD.X R179, R180, 0x1, R3, P4 ;  /* 0x00000001b4b37824 */ /* 0x000fe200020e0603 */
[----:B------:R1:W-:Y:S04]  /*5c3f0*/  STL.64 [R1+0x4170], R176 ;  /* 0x004170b001007387 */ /* 0x0003e80000100a00 */
[----:B------:R2:W-:Y:S01]  /*5c400*/  STL.64 [R1+0x4168], R178 ;  /* 0x004168b201007387 */ /* 0x0005e20000100a00 */
[----:B0-----:R-:W-:-:S02]  /*5c410*/  IADD3 R174, P1, R181, R6, RZ ;  /* 0x00000006b5ae7210 */ /* 0x001fc40007f3e0ff */
[----:B-1----:R-:W-:-:S03]  /*5c420*/  IADD3 R176, P2, R181, R0, RZ ;  /* 0x00000000b5b07210 */ /* 0x002fc60007f5e0ff */
[C---:B------:R-:W-:Y:S01]  /*5c430*/  IMAD.X R175, R180.reuse, 0x1, R5, P1 ;  /* 0x00000001b4af7824 */ /* 0x040fe200008e0605 */
[----:B--2---:R-:W-:Y:S01]  /*5c440*/  IADD3 R178, P4, R181, R2, RZ ;  /* 0x00000002b5b27210 */ /* 0x004fe20007f9e0ff */
[----:B------:R-:W-:Y:S02]  /*5c450*/  IMAD.MOV.U32 R173, RZ, RZ, R169 ;  /* 0x000000ffffad7224 */ /* 0x000fe400078e00a9 */
[C---:B------:R-:W-:Y:S01]  /*5c460*/  IMAD.X R177, R180.reuse, 0x1, R7, P2 ;  /* 0x00000001b4b17824 */ /* 0x040fe200010e0607 */
[----:B------:R0:W-:Y:S01]  /*5c470*/  STL.64 [R1+0x4160], R174 ;  /* 0x004160ae01007387 */ /* 0x0001e20000100a00 */
[----:B------:R-:W-:Y:S02]  /*5c480*/  IMAD.MOV.U32 R169, RZ, RZ, R163 ;  /* 0x000000ffffa97224 */ /* 0x000fe400078e00a3 */
[----:B------:R-:W-:Y:S02]  /*5c490*/  IMAD.X R179, R180, 0x1, R13, P4 ;  /* 0x00000001b4b37824 */ /* 0x000fe400020e060d */
[----:B------:R-:W-:Y:S01]  /*5c4a0*/  IMAD.MOV.U32 R163, RZ, RZ, R148 ;  /* 0x000000ffffa37224 */ /* 0x000fe200078e0094 */
[----:B------:R-:W-:Y:S01]  /*5c4b0*/  IADD3 R148, P1, R182, R4, RZ ;  /* 0x00000004b6947210 */ /* 0x000fe20007f3e0ff */
[----:B------:R-:W-:Y:S01]  /*5c4c0*/  IMAD.MOV.U32 R149, RZ, RZ, R82 ;  /* 0x000000ffff957224 */ /* 0x000fe200078e0052 */
[----:B------:R1:W-:Y:S01]  /*5c4d0*/  STL.64 [R1+0x4158], R176 ;  /* 0x004158b001007387 */ /* 0x0003e20000100a00 */
[----:B0-----:R-:W-:Y:S01]  /*5c4e0*/  IMAD.MOV.U32 R174, RZ, RZ, R172 ;  /* 0x000000ffffae7224 */ /* 0x001fe200078e00ac */
[----:B------:R-:W-:Y:S01]  /*5c4f0*/  SHF.R.S32.HI R175, RZ, 0x1f, R182 ;  /* 0x0000001fffaf7819 */ /* 0x000fe200000114b6 */
[----:B------:R-:W-:Y:S01]  /*5c500*/  IMAD.MOV.U32 R172, RZ, RZ, R164 ;  /* 0x000000ffffac7224 */ /* 0x000fe200078e00a4 */
[----:B------:R0:W-:Y:S01]  /*5c510*/  STL.64 [R1+0x4150], R178 ;  /* 0x004150b201007387 */ /* 0x0001e20000100a00 */
[----:B------:R-:W-:-:S02]  /*5c520*/  IMAD.MOV.U32 R164, RZ, RZ, R162 ;  /* 0x000000ffffa47224 */ /* 0x000fc400078e00a2 */
[----:B------:R-:W-:Y:S01]  /*5c530*/  IMAD.MOV.U32 R162, RZ, RZ, R161 ;  /* 0x000000ffffa27224 */ /* 0x000fe200078e00a1 */
[C---:B-1----:R-:W-:Y:S01]  /*5c540*/  IADD3 R176, P2, R182.reuse, R6, RZ ;  /* 0x00000006b6b07210 */ /* 0x042fe20007f5e0ff */
[----:B------:R-:W-:Y:S02]  /*5c550*/  IMAD.MOV.U32 R161, RZ, RZ, R149 ;  /* 0x000000ffffa17224 */ /* 0x000fe400078e0095 */
[C---:B------:R-:W-:Y:S01]  /*5c560*/  IMAD.X R149, R175.reuse, 0x1, R3, P1 ;  /* 0x00000001af957824 */ /* 0x040fe200008e0603 */
[----:B0-----:R-:W-:Y:S01]  /*5c570*/  IADD3 R178, P4, R182, R0, RZ ;  /* 0x00000000b6b27210 */ /* 0x001fe20007f9e0ff */
[----:B------:R-:W-:-:S03]  /*5c580*/  IMAD.X R177, R175, 0x1, R5, P2 ;  /* 0x00000001afb17824 */ /* 0x000fc600010e0605 */
[----:B------:R0:W-:Y:S01]  /*5c590*/  STL.64 [R1+0x4148], R148 ;  /* 0x0041489401007387 */ /* 0x0001e20000100a00 */
[----:B------:R-:W-:-:S03]  /*5c5a0*/  IMAD.X R179, R175, 0x1, R7, P4 ;  /* 0x00000001afb37824 */ /* 0x000fc600020e0607 */
[----:B------:R1:W-:Y:S04]  /*5c5b0*/  STL.64 [R1+0x4140], R176 ;  /* 0x004140b001007387 */ /* 0x0003e80000100a00 */
[----:B------:R2:W-:Y:S01]  /*5c5c0*/  STL.64 [R1+0x4138], R178 ;  /* 0x004138b201007387 */ /* 0x0005e20000100a00 */
[----:B0-----:R-:W-:Y:S02]  /*5c5d0*/  IADD3 R148, P1, R182, R2, RZ ;  /* 0x00000002b6947210 */ /* 0x001fe40007f3e0ff */
[----:B-1----:R-:W-:-:S03]  /*5c5e0*/  IADD3 R176, P2, R183, R4, RZ ;  /* 0x00000004b7b07210 */ /* 0x002fc60007f5e0ff */
[----:B------:R-:W-:Y:S01]  /*5c5f0*/  IMAD.X R149, R175, 0x1, R13, P1 ;  /* 0x00000001af957824 */ /* 0x000fe200008e060d */
[----:B--2---:R-:W-:Y:S01]  /*5c600*/  SHF.R.S32.HI R178, RZ, 0x1f, R183 ;  /* 0x0000001fffb27819 */ /* 0x004fe200000114b7 */
[----:B------:R-:W-:Y:S02]  /*5c610*/  IMAD.MOV.U32 R175, RZ, RZ, R174 ;  /* 0x000000ffffaf7224 */ /* 0x000fe400078e00ae */
[----:B------:R-:W-:Y:S02]  /*5c620*/  IMAD.MOV.U32 R174, RZ, RZ, R173 ;  /* 0x000000ffffae7224 */ /* 0x000fe400078e00ad */
[----:B------:R-:W-:Y:S02]  /*5c630*/  IMAD.MOV.U32 R173, RZ, RZ, R172 ;  /* 0x000000ffffad7224 */ /* 0x000fe400078e00ac */
[----:B------:R-:W-:Y:S02]  /*5c640*/  IMAD.MOV.U32 R146, RZ, RZ, R57 ;  /* 0x000000ffff927224 */ /* 0x000fe400078e0039 */
[----:B------:R-:W-:-:S02]  /*5c650*/  IMAD.MOV.U32 R172, RZ, RZ, R164 ;  /* 0x000000ffffac7224 */ /* 0x000fc400078e00a4 */
[C---:B------:R-:W-:Y:S02]  /*5c660*/  IMAD.X R177, R178.reuse, 0x1, R3, P2 ;  /* 0x00000001b2b17824 */ /* 0x040fe400010e0603 */
[----:B------:R-:W-:Y:S01]  /*5c670*/  IMAD.MOV.U32 R164, RZ, RZ, R163 ;  /* 0x000000ffffa47224 */ /* 0x000fe200078e00a3 */
[----:B------:R0:W-:Y:S01]  /*5c680*/  STL.64 [R1+0x4130], R148 ;  /* 0x0041309401007387 */ /* 0x0001e20000100a00 */
[----:B------:R-:W-:Y:S01]  /*5c690*/  IMAD.MOV.U32 R163, RZ, RZ, R161 ;  /* 0x000000ffffa37224 */ /* 0x000fe200078e00a1 */
[C---:B------:R-:W-:Y:S01]  /*5c6a0*/  IADD3 R180, P4, R183.reuse, R6, RZ ;  /* 0x00000006b7b47210 */ /* 0x040fe20007f9e0ff */
[----:B------:R-:W-:Y:S02]  /*5c6b0*/  IMAD.MOV.U32 R161, RZ, RZ, R16 ;  /* 0x000000ffffa17224 */ /* 0x000fe400078e0010 */
[----:B------:R-:W-:Y:S01]  /*5c6c0*/  IMAD.MOV.U32 R16, RZ, RZ, R146 ;  /* 0x000000ffff107224 */ /* 0x000fe200078e0092 */
[----:B------:R-:W-:Y:S01]  /*5c6d0*/  IADD3 R146, P1, R183, R0, RZ ;  /* 0x00000000b7927210 */ /* 0x000fe20007f3e0ff */
[----:B------:R-:W-:Y:S01]  /*5c6e0*/  IMAD.X R181, R178, 0x1, R5, P4 ;  /* 0x00000001b2b57824 */ /* 0x000fe200020e0605 */
[----:B0-----:R-:W2:Y:S04]  /*5c6f0*/  LDL.LU.64 R148, [R1+0x5808] ;  /* 0x0058080001947983 */ /* 0x001ea80000300a00 */
[----:B------:R0:W-:Y:S01]  /*5c700*/  STL.64 [R1+0x4128], R176 ;  /* 0x004128b001007387 */ /* 0x0001e20000100a00 */
[----:B------:R-:W-:-:S03]  /*5c710*/  IMAD.MOV.U32 R182, RZ, RZ, R146 ;  /* 0x000000ffffb67224 */ /* 0x000fc600078e0092 */
[----:B------:R1:W-:Y:S01]  /*5c720*/  STL [R1+0x4118], R146 ;  /* 0x0041189201007387 */ /* 0x0003e20000100800 */
[----:B0-----:R-:W-:Y:S01]  /*5c730*/  IADD3 R176, P2, R183, R2, RZ ;  /* 0x00000002b7b07210 */ /* 0x001fe20007f5e0ff */
[----:B------:R-:W-:Y:S02]  /*5c740*/  IMAD.MOV.U32 R183, RZ, RZ, R147 ;  /* 0x000000ffffb77224 */ /* 0x000fe400078e0093 */
[C---:B------:R-:W-:Y:S01]  /*5c750*/  IMAD.X R183, R178.reuse, 0x1, R7, P1 ;  /* 0x00000001b2b77824 */ /* 0x040fe200008e0607 */
[----:B-1----:R-:W2:Y:S01]  /*5c760*/  LDL.LU.64 R146, [R1+0x5800] ;  /* 0x0058000001927983 */ /* 0x002ea20000300a00 */
[----:B------:R-:W-:-:S03]  /*5c770*/  IMAD.X R177, R178, 0x1, R13, P2 ;  /* 0x00000001b2b17824 */ /* 0x000fc600010e060d */
[----:B------:R0:W-:Y:S04]  /*5c780*/  STL.64 [R1+0x4120], R180 ;  /* 0x004120b401007387 */ /* 0x0001e80000100a00 */
[----:B------:R-:W-:Y:S04]  /*5c790*/  STL [R1+0x411c], R183 ;  /* 0x00411cb701007387 */ /* 0x000fe80000100800 */
[----:B------:R1:W-:Y:S01]  /*5c7a0*/  STL.64 [R1+0x4110], R176 ;  /* 0x004110b001007387 */ /* 0x0003e20000100a00 */
[----:B0-----:R-:W-:Y:S02]  /*5c7b0*/  IADD3 R180, P4, R184, R4, RZ ;  /* 0x00000004b8b47210 */ /* 0x001fe40007f9e0ff */
[----:B-1----:R-:W-:-:S05]  /*5c7c0*/  SHF.R.S32.HI R176, RZ, 0x1f, R184 ;  /* 0x0000001fffb07819 */ /* 0x002fca00000114b8 */
[----:B------:R-:W-:Y:S01]  /*5c7d0*/  IMAD.X R181, R176, 0x1, R3, P4 ;  /* 0x00000001b0b57824 */ /* 0x000fe200020e0603 */
[C---:B------:R-:W-:Y:S02]  /*5c7e0*/  IADD3 R182, P1, R184.reuse, R6, RZ ;  /* 0x00000006b8b67210 */ /* 0x040fe40007f3e0ff */
[C---:B------:R-:W-:Y:S02]  /*5c7f0*/  IADD3 R178, P2, R184.reuse, R0, RZ ;  /* 0x00000000b8b27210 */ /* 0x040fe40007f5e0ff */
[----:B------:R0:W-:Y:S02]  /*5c800*/  STL.64 [R1+0x4108], R180 ;  /* 0x004108b401007387 */ /* 0x0001e40000100a00 */
[----:B0-----:R-:W-:Y:S01]  /*5c810*/  IADD3 R180, P4, R184, R2, RZ ;  /* 0x00000002b8b47210 */ /* 0x001fe20007f9e0ff */
[----:B------:R-:W-:-:S04]  /*5c820*/  IMAD.MOV.U32 R184, RZ, RZ, R176 ;  /* 0x000000ffffb87224 */ /* 0x000fc800078e00b0 */
[C---:B------:R-:W-:Y:S02]  /*5c830*/  IMAD.X R183, R184.reuse, 0x1, R5, P1 ;  /* 0x00000001b8b77824 */ /* 0x040fe400008e0605 */
[----:B------:R-:W-:Y:S02]  /*5c840*/  IMAD.X R179, R184, 0x1, R7, P2 ;  /* 0x00000001b8b37824 */ /* 0x000fe400010e0607 */
[----:B------:R-:W-:Y:S01]  /*5c850*/  IMAD.MOV.U32 R176, RZ, RZ, R175 ;  /* 0x000000ffffb07224 */ /* 0x000fe200078e00af */
[----:B------:R0:W-:Y:S01]  /*5c860*/  STL.64 [R1+0x4100], R182 ;  /* 0x004100b601007387 */ /* 0x0001e20000100a00 */
[----:B------:R-:W-:Y:S02]  /*5c870*/  IMAD.MOV.U32 R175, RZ, RZ, R174 ;  /* 0x000000ffffaf7224 */ /* 0x000fe400078e00ae */
[----:B------:R-:W-:Y:S01]  /*5c880*/  IMAD.MOV.U32 R174, RZ, RZ, R173 ;  /* 0x000000ffffae7224 */ /* 0x000fe200078e00ad */
[----:B------:R1:W-:Y:S01]  /*5c890*/  STL.64 [R1+0x40f8], R178 ;  /* 0x0040f8b201007387 */ /* 0x0003e20000100a00 */
[----:B------:R-:W-:-:S02]  /*5c8a0*/  IMAD.MOV.U32 R173, RZ, RZ, R172 ;  /* 0x000000ffffad7224 */ /* 0x000fc400078e00ac */
[----:B------:R-:W-:Y:S02]  /*5c8b0*/  IMAD.MOV.U32 R172, RZ, RZ, R164 ;  /* 0x000000ffffac7224 */ /* 0x000fe400078e00a4 */
[----:B------:R-:W-:Y:S02]  /*5c8c0*/  IMAD.MOV.U32 R164, RZ, RZ, R163 ;  /* 0x000000ffffa47224 */ /* 0x000fe400078e00a3 */
[----:B------:R-:W-:Y:S01]  /*5c8d0*/  IMAD.MOV.U32 R177, RZ, RZ, R176 ;  /* 0x000000ffffb17224 */ /* 0x000fe200078e00b0 */
[----:B0-----:R-:W-:Y:S01]  /*5c8e0*/  IADD3 R182, P1, R185, R4, RZ ;  /* 0x00000004b9b67210 */ /* 0x001fe20007f3e0ff */
[----:B------:R-:W-:Y:S01]  /*5c8f0*/  IMAD.MOV.U32 R163, RZ, RZ, R161 ;  /* 0x000000ffffa37224 */ /* 0x000fe200078e00a1 */
[----:B-1----:R-:W-:Y:S01]  /*5c900*/  SHF.R.S32.HI R179, RZ, 0x1f, R185 ;  /* 0x0000001fffb37819 */ /* 0x002fe200000114b9 */
[----:B------:R-:W-:Y:S02]  /*5c910*/  IMAD.MOV.U32 R176, RZ, RZ, R175 ;  /* 0x000000ffffb07224 */ /* 0x000fe400078e00af */
[----:B------:R-:W-:-:S02]  /*5c920*/  IMAD.MOV.U32 R175, RZ, RZ, R174 ;  /* 0x000000ffffaf7224 */ /* 0x000fc400078e00ae */
[----:B------:R-:W-:Y:S02]  /*5c930*/  IMAD.MOV.U32 R174, RZ, RZ, R173 ;  /* 0x000000ffffae7224 */ /* 0x000fe400078e00ad */
[----:B------:R-:W-:Y:S02]  /*5c940*/  IMAD.X R181, R184, 0x1, R13, P4 ;  /* 0x00000001b8b57824 */ /* 0x000fe400020e060d */
[----:B------:R-:W-:Y:S02]  /*5c950*/  IMAD.MOV.U32 R173, RZ, RZ, R172 ;  /* 0x000000ffffad7224 */ /* 0x000fe400078e00ac */
[----:B------:R-:W-:Y:S02]  /*5c960*/  IMAD.X R183, R179, 0x1, R3, P1 ;  /* 0x00000001b3b77824 */ /* 0x000fe400008e0603 */
[----:B------:R-:W-:Y:S02]  /*5c970*/  IMAD.MOV.U32 R172, RZ, RZ, R163 ;  /* 0x000000ffffac7224 */ /* 0x000fe400078e00a3 */
[----:B------:R-:W-:Y:S01]  /*5c980*/  IMAD.MOV.U32 R163, RZ, RZ, R158 ;  /* 0x000000ffffa37224 */ /* 0x000fe200078e009e */
[----:B------:R0:W-:Y:S01]  /*5c990*/  STL.64 [R1+0x40f0], R180 ;  /* 0x0040f0b401007387 */ /* 0x0001e20000100a00 */
[----:B------:R-:W-:-:S02]  /*5c9a0*/  IMAD.MOV.U32 R158, RZ, RZ, R16 ;  /* 0x000000ffff9e7224 */ /* 0x000fc400078e0010 */
[----:B------:R-:W-:Y:S01]  /*5c9b0*/  IMAD.MOV.U32 R145, RZ, RZ, R106 ;  /* 0x000000ffff917224 */ /* 0x000fe200078e006a */
[----:B------:R1:W-:Y:S01]  /*5c9c0*/  STL.64 [R1+0x40e8], R182 ;  /* 0x0040e8b601007387 */ /* 0x0003e20000100a00 */
[----:B------:R-:W-:Y:S01]  /*5c9d0*/  IMAD.MOV.U32 R16, RZ, RZ, R144 ;  /* 0x000000ffff107224 */ /* 0x000fe200078e0090 */
[C---:B------:R-:W-:Y:S01]  /*5c9e0*/  IADD3 R144, P2, R185.reuse, R6, RZ ;  /* 0x00000006b9907210 */ /* 0x040fe20007f5e0ff */
[--C-:B------:R-:W-:Y:S01]  /*5c9f0*/  IMAD.MOV.U32 R178, RZ, RZ, R145.reuse ;  /* 0x000000ffffb27224 */ /* 0x100fe200078e0091 */
[----:B------:R-:W-:Y:S02]  /*5ca00*/  SHF.R.S32.HI R161, RZ, 0x1f, R145 ;  /* 0x0000001fffa17819 */ /* 0x000fe40000011491 */
[C---:B0-----:R-:W-:Y:S01]  /*5ca10*/  IADD3 R180, P4, R185.reuse, R0, RZ ;  /* 0x00000000b9b47210 */ /* 0x041fe20007f9e0ff */
[----:B-1----:R-:W-:Y:S01]  /*5ca20*/  IMAD.MOV.U32 R183, RZ, RZ, R179 ;  /* 0x000000ffffb77224 */ /* 0x002fe200078e00b3 */
[----:B------:R-:W-:Y:S02]  /*5ca30*/  IADD3 R182, P1, R185, R2, RZ ;  /* 0x00000002b9b67210 */ /* 0x000fe40007f3e0ff */
[----:B------:R-:W-:Y:S01]  /*5ca40*/  SHF.R.S32.HI R179, RZ, 0x1f, R186 ;  /* 0x0000001fffb37819 */ /* 0x000fe200000114ba */
[C---:B------:R-:W-:Y:S01]  /*5ca50*/  IMAD.X R145, R183.reuse, 0x1, R5, P2 ;  /* 0x00000001b7917824 */ /* 0x040fe200010e0605 */
[----:B------:R-:W-:Y:S01]  /*5ca60*/  IADD3 R184, P2, R186, R4, RZ ;  /* 0x00000004bab87210 */ /* 0x000fe20007f5e0ff */
[----:B------:R-:W-:-:S02]  /*5ca70*/  IMAD.X R181, R183, 0x1, R7, P4 ;  /* 0x00000001b7b57824 */ /* 0x000fc400020e0607 */
[----:B------:R-:W-:Y:S01]  /*5ca80*/  IMAD.X R183, R183, 0x1, R13, P1 ;  /* 0x00000001b7b77824 */ /* 0x000fe200008e060d */
[----:B------:R0:W-:Y:S01]  /*5ca90*/  STL.64 [R1+0x40e0], R144 ;  /* 0x0040e09001007387 */ /* 0x0001e20000100a00 */
[----:B------:R-:W-:Y:S01]  /*5caa0*/  IMAD.X R185, R179, 0x1, R3, P2 ;  /* 0x00000001b3b97824 */ /* 0x000fe200010e0603 */
[----:B------:R-:W-:Y:S02]  /*5cab0*/  SHF.R.S32.HI R139, RZ, 0x1f, R142 ;  /* 0x0000001fff8b7819 */ /* 0x000fe4000001148e */
[----:B0-----:R-:W2:Y:S04]  /*5cac0*/  LDL.LU.64 R144, [R1+0x57f8] ;  /* 0x0057f80001907983 */ /* 0x001ea80000300a00 */
[----:B------:R0:W-:Y:S04]  /*5cad0*/  STL.64 [R1+0x40d8], R180 ;  /* 0x0040d8b401007387 */ /* 0x0001e80000100a00 */
[----:B------:R1:W-:Y:S04]  /*5cae0*/  STL.64 [R1+0x40d0], R182 ;  /* 0x0040d0b601007387 */ /* 0x0003e80000100a00 */
[----:B------:R4:W-:Y:S01]  /*5caf0*/  STL.64 [R1+0x40c8], R184 ;  /* 0x0040c8b801007387 */ /* 0x0009e20000100a00 */
[----:B0-----:R-:W-:-:S02]  /*5cb00*/  IADD3 R180, P4, R186, R6, RZ ;  /* 0x00000006bab47210 */ /* 0x001fc40007f9e0ff */
[C---:B-1----:R-:W-:Y:S02]  /*5cb10*/  IADD3 R182, P1, R186.reuse, R0, RZ ;  /* 0x00000000bab67210 */ /* 0x042fe40007f3e0ff */
[----:B----4-:R-:W-:Y:S01]  /*5cb20*/  IADD3 R184, P2, R186, R2, RZ ;  /* 0x00000002bab87210 */ /* 0x010fe20007f5e0ff */
[----:B------:R-:W-:Y:S02]  /*5cb30*/  IMAD.MOV.U32 R186, RZ, RZ, R179 ;  /* 0x000000ffffba7224 */ /* 0x000fe400078e00b3 */
[----:B------:R-:W-:Y:S02]  /*5cb40*/  IMAD.MOV.U32 R142, RZ, RZ, R72 ;  /* 0x000000ffff8e7224 */ /* 0x000fe400078e0048 */
[C---:B------:R-:W-:Y:S02]  /*5cb50*/  IMAD.X R181, R186.reuse, 0x1, R5, P4 ;  /* 0x00000001bab57824 */ /* 0x040fe400020e0605 */
[----:B------:R-:W-:Y:S02]  /*5cb60*/  IMAD.MOV.U32 R179, RZ, RZ, R161 ;  /* 0x000000ffffb37224 */ /* 0x000fe400078e00a1 */
[----:B------:R-:W-:Y:S01]  /*5cb70*/  IMAD.MOV.U32 R161, RZ, RZ, R142 ;  /* 0x000000ffffa17224 */ /* 0x000fe200078e008e */
[----:B------:R0:W-:Y:S01]  /*5cb80*/  STL.64 [R1+0x40c0], R180 ;  /* 0x0040c0b401007387 */ /* 0x0001e20000100a00 */
[C---:B------:R-:W-:Y:S01]  /*5cb90*/  IMAD.X R183, R186.reuse, 0x1, R7, P1 ;  /* 0x00000001bab77824 */ /* 0x040fe200008e0607 */
[----:B------:R-:W-:Y:S01]  /*5cba0*/  IADD3 R142, P4, R187, R4, RZ ;  /* 0x00000004bb8e7210 */ /* 0x000fe20007f9e0ff */
[----:B------:R-:W-:-:S03]  /*5cbb0*/  IMAD.X R185, R186, 0x1, R13, P2 ;  /* 0x00000001bab97824 */ /* 0x000fc600010e060d */
[----:B------:R1:W-:Y:S01]  /*5cbc0*/  STL.64 [R1+0x40b8], R182 ;  /* 0x0040b8b601007387 */ /* 0x0003e20000100a00 */
[----:B0-----:R-:W-:Y:S01]  /*5cbd0*/  SHF.R.S32.HI R181, RZ, 0x1f, R187 ;  /* 0x0000001fffb57819 */ /* 0x001fe200000114bb */
[----:B------:R-:W-:Y:S02]  /*5cbe0*/  IMAD.MOV.U32 R180, RZ, RZ, R178 ;  /* 0x000000ffffb47224 */ /* 0x000fe400078e00b2 */
[----:B------:R-:W-:Y:S01]  /*5cbf0*/  IMAD.MOV.U32 R178, RZ, RZ, R159 ;  /* 0x000000ffffb27224 */ /* 0x000fe200078e009f */
[----:B------:R0:W-:Y:S01]  /*5cc00*/  STL.64 [R1+0x40b0], R184 ;  /* 0x0040b0b801007387 */ /* 0x0001e20000100a00 */
[----:B------:R-:W-:Y:S01]  /*5cc10*/  IMAD.MOV.U32 R159, RZ, RZ, R143 ;  /* 0x000000ffff9f7224 */ /* 0x000fe200078e008f */
[----:B-1----:R-:W-:Y:S01]  /*5cc20*/  IADD3 R182, P1, R187, R6, RZ ;  /* 0x00000006bbb67210 */ /* 0x002fe20007f3e0ff */
[----:B------:R-:W-:Y:S01]  /*5cc30*/  IMAD.X R143, R181, 0x1, R3, P4 ;  /* 0x00000001b58f7824 */ /* 0x000fe200020e0603 */
[C---:B------:R-:W-:Y:S02]  /*5cc40*/  IADD3 R186, P4, R187.reuse, R2, RZ ;  /* 0x00000002bbba7210 */ /* 0x040fe40007f9e0ff */
[----:B0-----:R-:W-:Y:S01]  /*5cc50*/  IADD3 R184, P2, R187, R0, RZ ;  /* 0x00000000bbb87210 */ /* 0x001fe20007f5e0ff */
[----:B------:R-:W-:Y:S01]  /*5cc60*/  IMAD.MOV.U32 R187, RZ, RZ, R181 ;  /* 0x000000ffffbb7224 */ /* 0x000fe200078e00b5 */
[----:B------:R0:W-:Y:S03]  /*5cc70*/  STL.64 [R1+0x40a8], R142 ;  /* 0x0040a88e01007387 */ /* 0x0001e60000100a00 */
[C---:B------:R-:W-:Y:S01]  /*5cc80*/  IMAD.X R183, R187.reuse, 0x1, R5, P1 ;  /* 0x00000001bbb77824 */ /* 0x040fe200008e0605 */
[----:B------:R-:W-:Y:S01]  /*5cc90*/  SHF.R.S32.HI R181, RZ, 0x1f, R188 ;  /* 0x0000001fffb57819 */ /* 0x000fe200000114bc */
[C---:B------:R-:W-:Y:S01]  /*5cca0*/  IMAD.X R185, R187.reuse, 0x1, R7, P2 ;  /* 0x00000001bbb97824 */ /* 0x040fe200010e0607 */
[----:B0-----:R-:W4:Y:S04]  /*5ccb0*/  LDL.LU.64 R142, [R1+0x57f0] ;  /* 0x0057f000018e7983 */ /* 0x001f280000300a00 */
        /* <DEDUP_REMOVED lines=10> */
[C---:B------:R-:W-:Y:S01]  /*5cd60*/  IMAD.X R187, R181.reuse, 0x1, R7, P4 ;  /* 0x00000001b5bb7824 */ /* 0x040fe200020e0607 */
[----:B-1----:R-:W-:Y:S01]  /*5cd70*/  IADD3 R182, P1, R188, R2, RZ ;  /* 0x00000002bcb67210 */ /* 0x002fe20007f3e0ff */
[----:B------:R0:W-:Y:S04]  /*5cd80*/  STL.64 [R1+0x4080], R184 ;  /* 0x004080b801007387 */ /* 0x0001e80000100a00 */
[----:B------:R-:W-:Y:S01]  /*5cd90*/  IMAD.X R183, R181, 0x1, R13, P1 ;  /* 0x00000001b5b77824 */ /* 0x000fe200008e060d */
[----:B------:R1:W-:Y:S01]  /*5cda0*/  STL.64 [R1+0x4078], R186 ;  /* 0x004078ba01007387 */ /* 0x0003e20000100a00 */
[----:B------:R-:W-:-:S03]  /*5cdb0*/  SHF.R.S32.HI R188, RZ, 0x1f, R189 ;  /* 0x0000001fffbc7819 */ /* 0x000fc600000114bd */
[----:B------:R3:W-:Y:S01]  /*5cdc0*/  STL.64 [R1+0x4070], R182 ;  /* 0x004070b601007387 */ /* 0x0007e20000100a00 */
[C---:B0-----:R-:W-:Y:S02]  /*5cdd0*/  IADD3 R184, P2, R189.reuse, R4, RZ ;  /* 0x00000004bdb87210 */ /* 0x041fe40007f5e0ff */
[----:B-1----:R-:W-:-:S03]  /*5cde0*/  IADD3 R186, P4, R189, R6, RZ ;  /* 0x00000006bdba7210 */ /* 0x002fc60007f9e0ff */
[C---:B------:R-:W-:Y:S01]  /*5cdf0*/  IMAD.X R185, R188.reuse, 0x1, R3, P2 ;  /* 0x00000001bcb97824 */ /* 0x040fe200010e0603 */
[----:B---3--:R-:W-:Y:S01]  /*5ce00*/  IADD3 R182, P1, R189, R0, RZ ;  /* 0x00000000bdb67210 */ /* 0x008fe20007f3e0ff */
        /* <DEDUP_REMOVED lines=9> */
[----:B---3--:R-:W-:Y:S01]  /*5cea0*/  IADD3 R182, P1, R190, R6, RZ ;  /* 0x00000006beb67210 */ /* 0x008fe20007f3e0ff */
        /* <DEDUP_REMOVED lines=8> */
[----:B------:R-:W-:Y:S01]  /*5cf30*/  IMAD.X R185, R181, 0x1, R7, P2 ;  /* 0x00000001b5b97824 */ /* 0x000fe200010e0607 */
[----:B---3--:R-:W-:Y:S01]  /*5cf40*/  IADD3 R182, P1, R191, R4, RZ ;  /* 0x00000004bfb67210 */ /* 0x008fe20007f3e0ff */
[----:B------:R-:W-:-:S03]  /*5cf50*/  IMAD.X R187, R181, 0x1, R13, P4 ;  /* 0x00000001b5bb7824 */ /* 0x000fc600020e060d */
[----:B------:R0:W-:Y:S01]  /*5cf60*/  STL.64 [R1+0x4038], R184 ;  /* 0x004038b801007387 */ /* 0x0001e20000100a00 */
[----:B------:R-:W-:-:S03]  /*5cf70*/  IMAD.X R183, R188, 0x1, R3, P1 ;  /* 0x00000001bcb77824 */ /* 0x000fc600008e0603 */
[----:B------:R1:W-:Y:S04]  /*5cf80*/  STL.64 [R1+0x4030], R186 ;  /* 0x004030ba01007387 */ /* 0x0003e80000100a00 */
        /* <DEDUP_REMOVED lines=693> */
[----:B0-----:R-:W-:Y:S01]  /*5fae0*/  IADD3 R184, P2, R249, R0, RZ ;  /* 0x00000000f9b87210 */ /* 0x001fe20007f5e0ff */
[----:B-1----:R-:W-:Y:S02]  /*5faf0*/  IMAD.MOV.U32 R183, RZ, RZ, R180 ;  /* 0x000000ffffb77224 */ /* 0x002fe400078e00b4 */
[----:B------:R-:W-:Y:S02]  /*5fb00*/  IMAD.MOV.U32 R180, RZ, RZ, R179 ;  /* 0x000000ffffb47224 */ /* 0x000fe400078e00b3 */
[----:B------:R-:W-:-:S02]  /*5fb10*/  IMAD.MOV.U32 R179, RZ, RZ, R178 ;  /* 0x000000ffffb37224 */ /* 0x000fc400078e00b2 */
[----:B------:R-:W-:Y:S02]  /*5fb20*/  IMAD.MOV.U32 R178, RZ, RZ, R177 ;  /* 0x000000ffffb27224 */ /* 0x000fe400078e00b1 */
[----:B------:R-:W-:Y:S02]  /*5fb30*/  IMAD.MOV.U32 R177, RZ, RZ, R176 ;  /* 0x000000ffffb17224 */ /* 0x000fe400078e00b0 */
[----:B------:R-:W-:Y:S02]  /*5fb40*/  IMAD.MOV.U32 R176, RZ, RZ, R175 ;  /* 0x000000ffffb07224 */ /* 0x000fe400078e00af */
[----:B------:R-:W-:Y:S02]  /*5fb50*/  IMAD.MOV.U32 R175, RZ, RZ, R174 ;  /* 0x000000ffffaf7224 */ /* 0x000fe400078e00ae */
[----:B------:R-:W-:Y:S02]  /*5fb60*/  IMAD.X R185, R181, 0x1, R7, P2 ;  /* 0x00000001b5b97824 */ /* 0x000fe400010e0607 */
[----:B------:R-:W-:Y:S01]  /*5fb70*/  IMAD.MOV.U32 R174, RZ, RZ, R173 ;  /* 0x000000ffffae7224 */ /* 0x000fe200078e00ad */
[----:B------:R-:W-:Y:S01]  /*5fb80*/  IADD3 R188, P4, R249, R2, RZ ;  /* 0x00000002f9bc7210 */ /* 0x000fe20007f9e0ff */
[----:B------:R-:W-:-:S02]  /*5fb90*/  IMAD.MOV.U32 R173, RZ, RZ, R172 ;  /* 0x000000ffffad7224 */ /* 0x000fc400078e00ac */
[----:B------:R-:W-:Y:S02]  /*5fba0*/  IMAD.MOV.U32 R172, RZ, RZ, R16 ;  /* 0x000000ffffac7224 */ /* 0x000fe400078e0010 */
[----:B------:R-:W-:Y:S01]  /*5fbb0*/  IMAD.MOV.U32 R194, RZ, RZ, R180 ;  /* 0x000000ffffc27224 */ /* 0x000fe200078e00b4 */
[----:B------:R-:W3:Y:S01]  /*5fbc0*/  LDL.LU R16, [R1+0x2060] ;  /* 0x0020600001107983 */ /* 0x000ee20000300800 */
[----:B------:R-:W-:Y:S01]  /*5fbd0*/  IMAD.MOV.U32 R180, RZ, RZ, R179 ;  /* 0x000000ffffb47224 */ /* 0x000fe200078e00b3 */
[----:B------:R-:W-:Y:S01]  /*5fbe0*/  IADD3 R186, P1, R250, R4, RZ ;  /* 0x00000004faba7210 */ /* 0x000fe20007f3e0ff */
[----:B------:R-:W-:Y:S01]  /*5fbf0*/  IMAD.MOV.U32 R179, RZ, RZ, R178 ;  /* 0x000000ffffb37224 */ /* 0x000fe200078e00b2 */
[----:B------:R0:W-:Y:S01]  /*5fc00*/  STL.64 [R1+0x3960], R184 ;  /* 0x003960b801007387 */ /* 0x0001e20000100a00 */
[----:B------:R-:W-:Y:S01]  /*5fc10*/  SHF.R.S32.HI R182, RZ, 0x1f, R250 ;  /* 0x0000001fffb67819 */ /* 0x000fe200000114fa */
[----:B------:R-:W-:Y:S02]  /*5fc20*/  IMAD.MOV.U32 R178, RZ, RZ, R177 ;  /* 0x000000ffffb27224 */ /* 0x000fe400078e00b1 */
[----:B------:R-:W-:-:S02]  /*5fc30*/  IMAD.MOV.U32 R177, RZ, RZ, R176 ;  /* 0x000000ffffb17224 */ /* 0x000fc400078e00b0 */
[----:B------:R-:W-:Y:S02]  /*5fc40*/  IMAD.X R189, R181, 0x1, R13, P4 ;  /* 0x00000001b5bd7824 */ /* 0x000fe400020e060d */
[----:B------:R-:W-:Y:S01]  /*5fc50*/  IMAD.MOV.U32 R176, RZ, RZ, R175 ;  /* 0x000000ffffb07224 */ /* 0x000fe200078e00af */
[----:B0-----:R-:W-:Y:S01]  /*5fc60*/  IADD3 R184, P2, R250, R6, RZ ;  /* 0x00000006fab87210 */ /* 0x001fe20007f5e0ff */
[----:B------:R-:W-:Y:S02]  /*5fc70*/  IMAD.MOV.U32 R175, RZ, RZ, R174 ;  /* 0x000000ffffaf7224 */ /* 0x000fe400078e00ae */
[----:B------:R-:W-:Y:S02]  /*5fc80*/  IMAD.MOV.U32 R174, RZ, RZ, R173 ;  /* 0x000000ffffae7224 */ /* 0x000fe400078e00ad */
[----:B------:R-:W-:Y:S02]  /*5fc90*/  IMAD.X R187, R182, 0x1, R3, P1 ;  /* 0x00000001b6bb7824 */ /* 0x000fe400008e0603 */
[----:B------:R-:W-:-:S02]  /*5fca0*/  IMAD.MOV.U32 R173, RZ, RZ, R172 ;  /* 0x000000ffffad7224 */ /* 0x000fc400078e00ac */
[----:B------:R-:W-:Y:S01]  /*5fcb0*/  IMAD.X R185, R182, 0x1, R5, P2 ;  /* 0x00000001b6b97824 */ /* 0x000fe200010e0605 */
[----:B------:R-:W-:Y:S01]  /*5fcc0*/  STL.64 [R1+0x3958], R188 ;  /* 0x003958bc01007387 */ /* 0x000fe20000100a00 */
[----:B------:R-:W-:Y:S02]  /*5fcd0*/  IMAD.MOV.U32 R172, RZ, RZ, R171 ;  /* 0x000000ffffac7224 */ /* 0x000fe400078e00ab */
[----:B------:R-:W-:Y:S02]  /*5fce0*/  IMAD.MOV.U32 R171, RZ, RZ, R137 ;  /* 0x000000ffffab7224 */ /* 0x000fe400078e0089 */
[----:B------:R-:W3:Y:S04]  /*5fcf0*/  LDL.LU R137, [R1+0x57e8] ;  /* 0x0057e80001897983 */ /* 0x000ee80000300800 */
[----:B------:R0:W-:Y:S01]  /*5fd00*/  STL.64 [R1+0x3948], R186 ;  /* 0x003948ba01007387 */ /* 0x0001e20000100a00 */
[----:B------:R-:W-:-:S03]  /*5fd10*/  IADD3 R190, P4, R250, R0, RZ ;  /* 0x00000000fabe7210 */ /* 0x000fc60007f9e0ff */
[----:B------:R1:W-:Y:S02]  /*5fd20*/  STL.64 [R1+0x3940], R184 ;  /* 0x003940b801007387 */ /* 0x0003e40000100a00 */
[----:B------:R-:W-:Y:S01]  /*5fd30*/  IMAD.X R191, R182, 0x1, R7, P4 ;  /* 0x00000001b6bf7824 */ /* 0x000fe200020e0607 */
[----:B0-----:R-:W-:Y:S01]  /*5fd40*/  IADD3 R186, P1, R250, R2, RZ ;  /* 0x00000002faba7210 */ /* 0x001fe20007f3e0ff */
[----:B-1----:R-:W-:Y:S02]  /*5fd50*/  IMAD.MOV.U32 R184, RZ, RZ, R180 ;  /* 0x000000ffffb87224 */ /* 0x002fe400078e00b4 */
        /* <DEDUP_REMOVED lines=8> */
[----:B------:R-:W-:-:S02]  /*5fde0*/  IMAD.X R187, R182, 0x1, R13, P1 ;  /* 0x00000001b6bb7824 */ /* 0x000fc400008e060d */
[----:B------:R-:W-:Y:S02]  /*5fdf0*/  IMAD.MOV.U32 R172, RZ, RZ, R171 ;  /* 0x000000ffffac7224 */ /* 0x000fe400078e00ab */
[----:B------:R-:W-:Y:S02]  /*5fe00*/  IMAD.MOV.U32 R171, RZ, RZ, R17 ;  /* 0x000000ffffab7224 */ /* 0x000fe400078e0011 */
[----:B------:R-:W3:Y:S04]  /*5fe10*/  LDL.LU R17, [R1+0x2124] ;  /* 0x0021240001117983 */ /* 0x000ee80000300800 */
[----:B------:R-:W-:Y:S04]  /*5fe20*/  STL.64 [R1+0x3930], R190 ;  /* 0x003930be01007387 */ /* 0x000fe80000100a00 */
[----:B------:R0:W-:Y:S01]  /*5fe30*/  STL.64 [R1+0x3928], R186 ;  /* 0x003928ba01007387 */ /* 0x0001e20000100a00 */
[----:B------:R-:W-:-:S02]  /*5fe40*/  IADD3 R188, P2, R251, R4, RZ ;  /* 0x00000004fbbc7210 */ /* 0x000fc40007f5e0ff */
[----:B------:R-:W-:Y:S01]  /*5fe50*/  SHF.R.S32.HI R181, RZ, 0x1f, R251 ;  /* 0x0000001fffb57819 */ /* 0x000fe200000114fb */
[----:B0-----:R-:W-:Y:S02]  /*5fe60*/  IMAD.MOV.U32 R187, RZ, RZ, R180 ;  /* 0x000000ffffbb7224 */ /* 0x001fe400078e00b4 */
[----:B------:R-:W-:Y:S02]  /*5fe70*/  IMAD.MOV.U32 R180, RZ, RZ, R179 ;  /* 0x000000ffffb47224 */ /* 0x000fe400078e00b3 */
[----:B------:R-:W-:Y:S02]  /*5fe80*/  IMAD.MOV.U32 R179, RZ, RZ, R178 ;  /* 0x000000ffffb37224 */ /* 0x000fe400078e00b2 */
[----:B------:R-:W-:Y:S01]  /*5fe90*/  IMAD.MOV.U32 R178, RZ, RZ, R177 ;  /* 0x000000ffffb27224 */ /* 0x000fe200078e00b1 */
[----:B------:R-:W-:Y:S01]  /*5fea0*/  IADD3 R190, P4, R251, R6, RZ ;  /* 0x00000006fbbe7210 */ /* 0x000fe20007f9e0ff */
[----:B------:R-:W-:Y:S02]  /*5feb0*/  IMAD.MOV.U32 R177, RZ, RZ, R176 ;  /* 0x000000ffffb17224 */ /* 0x000fe400078e00b0 */
[----:B------:R-:W-:-:S02]  /*5fec0*/  IMAD.MOV.U32 R176, RZ, RZ, R175 ;  /* 0x000000ffffb07224 */ /* 0x000fc400078e00af */
[----:B------:R-:W-:Y:S02]  /*5fed0*/  IMAD.MOV.U32 R175, RZ, RZ, R174 ;  /* 0x000000ffffaf7224 */ /* 0x000fe400078e00ae */
[----:B------:R-:W-:Y:S02]  /*5fee0*/  IMAD.MOV.U32 R174, RZ, RZ, R173 ;  /* 0x000000ffffae7224 */ /* 0x000fe400078e00ad */
[----:B------:R-:W-:Y:S02]  /*5fef0*/  IMAD.MOV.U32 R173, RZ, RZ, R172 ;  /* 0x000000ffffad7224 */ /* 0x000fe400078e00ac */
[----:B------:R-:W-:Y:S02]  /*5ff00*/  IMAD.X R189, R181, 0x1, R3, P2 ;  /* 0x00000001b5bd7824 */ /* 0x000fe400010e0603 */
[----:B------:R-:W-:Y:S02]  /*5ff10*/  IMAD.MOV.U32 R186, RZ, RZ, R180 ;  /* 0x000000ffffba7224 */ /* 0x000fe400078e00b4 */
[----:B------:R-:W-:-:S02]  /*5ff20*/  IMAD.MOV.U32 R172, RZ, RZ, R171 ;  /* 0x000000ffffac7224 */ /* 0x000fc400078e00ab */
[----:B------:R-:W-:Y:S01]  /*5ff30*/  IMAD.MOV.U32 R180, RZ, RZ, R179 ;  /* 0x000000ffffb47224 */ /* 0x000fe200078e00b3 */
[----:B------:R-:W-:Y:S01]  /*5ff40*/  SHF.R.S32.HI R57, RZ, 0x1f, R140 ;  /* 0x0000001fff397819 */ /* 0x000fe2000001148c */
[----:B------:R-:W-:Y:S02]  /*5ff50*/  IMAD.MOV.U32 R171, RZ, RZ, R170 ;  /* 0x000000ffffab7224 */ /* 0x000fe400078e00aa */
[----:B------:R-:W-:Y:S02]  /*5ff60*/  IMAD.X R191, R181, 0x1, R5, P4 ;  /* 0x00000001b5bf7824 */ /* 0x000fe400020e0605 */
[----:B------:R-:W-:Y:S02]  /*5ff70*/  IMAD.MOV.U32 R179, RZ, RZ, R178 ;  /* 0x000000ffffb37224 */ /* 0x000fe400078e00b2 */
[----:B------:R-:W-:Y:S02]  /*5ff80*/  IMAD.MOV.U32 R170, RZ, RZ, R140 ;  /* 0x000000ffffaa7224 */ /* 0x000fe400078e008c */
[----:B------:R-:W-:Y:S01]  /*5ff90*/  IMAD.MOV.U32 R178, RZ, RZ, R177 ;  /* 0x000000ffffb27224 */ /* 0x000fe200078e00b1 */
[----:B------:R-:W3:Y:S01]  /*5ffa0*/  LDL.LU R140, [R1+0x57e4] ;  /* 0x0057e400018c7983 */ /* 0x000ee20000300800 */
[----:B------:R-:W-:Y:S01]  /*5ffb0*/  IMAD.MOV.U32 R177, RZ, RZ, R176 ;  /* 0x000000ffffb17224 */ /* 0x000fe200078e00b0 */
[----:B------:R-:W-:Y:S01]  /*5ffc0*/  IADD3 R192, P1, R251, R0, RZ ;  /* 0x00000000fbc07210 */ /* 0x000fe20007f3e0ff */
[----:B------:R-:W-:Y:S01]  /*5ffd0*/  IMAD.MOV.U32 R176, RZ, RZ, R175 ;  /* 0x000000ffffb07224 */ /* 0x000fe200078e00af */
[----:B------:R0:W-:Y:S01]  /*5ffe0*/  STL.64 [R1+0x3920], R188 ;  /* 0x003920bc01007387 */ /* 0x0001e20000100a00 */
[----:B------:R-:W-:-:S02]  /*5fff0*/  IMAD.MOV.U32 R185, RZ, RZ, R180 ;  /* 0x000000ffffb97224 */ /* 0x000fc400078e00b4 */
[----:B------:R-:W-:Y:S01]  /*60000*/  IMAD.MOV.U32 R175, RZ, RZ, R174 ;  /* 0x000000ffffaf7224 */ /* 0x000fe200078e00ae */
[----:B------:R1:W-:Y:S01]  /*60010*/  STL.64 [R1+0x3918], R190 ;  /* 0x003918be01007387 */ /* 0x0003e20000100a00 */
[----:B------:R-:W-:Y:S01]  /*60020*/  IMAD.MOV.U32 R180, RZ, RZ, R179 ;  /* 0x000000ffffb47224 */ /* 0x000fe200078e00b3 */
[----:B------:R-:W-:Y:S01]  /*60030*/  SHF.R.S32.HI R182, RZ, 0x1f, R252 ;  /* 0x0000001fffb67819 */ /* 0x000fe200000114fc */
[----:B------:R-:W-:Y:S02]  /*60040*/  IMAD.MOV.U32 R174, RZ, RZ, R173 ;  /* 0x000000ffffae7224 */ /* 0x000fe400078e00ad */
[----:B------:R-:W-:Y:S01]  /*60050*/  IMAD.MOV.U32 R179, RZ, RZ, R178 ;  /* 0x000000ffffb37224 */ /* 0x000fe200078e00b2 */
[----:B0-----:R-:W-:Y:S01]  /*60060*/  IADD3 R188, P2, R251, R2, RZ ;  /* 0x00000002fbbc7210 */ /* 0x001fe20007f5e0ff */
[----:B------:R-:W-:Y:S02]  /*60070*/  IMAD.MOV.U32 R173, RZ, RZ, R172 ;  /* 0x000000ffffad7224 */ /* 0x000fe400078e00ac */
[----:B------:R-:W-:Y:S01]  /*60080*/  IMAD.MOV.U32 R178, RZ, RZ, R177 ;  /* 0x000000ffffb27224 */ /* 0x000fe200078e00b1 */
[----:B-1----:R-:W-:Y:S01]  /*60090*/  IADD3 R190, P4, R252, R4, RZ ;  /* 0x00000004fcbe7210 */ /* 0x002fe20007f9e0ff */
[----:B------:R-:W-:-:S02]  /*600a0*/  IMAD.MOV.U32 R172, RZ, RZ, R171 ;  /* 0x000000ffffac7224 */ /* 0x000fc400078e00ab */
[----:B------:R-:W-:Y:S02]  /*600b0*/  IMAD.MOV.U32 R177, RZ, RZ, R176 ;  /* 0x000000ffffb17224 */ /* 0x000fe400078e00b0 */
[----:B------:R-:W-:Y:S02]  /*600c0*/  IMAD.MOV.U32 R171, RZ, RZ, R170 ;  /* 0x000000ffffab7224 */ /* 0x000fe400078e00aa */
[C---:B------:R-:W-:Y:S02]  /*600d0*/  IMAD.X R193, R181.reuse, 0x1, R7, P1 ;  /* 0x00000001b5c17824 */ /* 0x040fe400008e0607 */
[----:B------:R-:W-:Y:S02]  /*600e0*/  IMAD.MOV.U32 R176, RZ, RZ, R175 ;  /* 0x000000ffffb07224 */ /* 0x000fe400078e00af */
[----:B------:R-:W-:Y:S02]  /*600f0*/  IMAD.MOV.U32 R170, RZ, RZ, R57 ;  /* 0x000000ffffaa7224 */ /* 0x000fe400078e0039 */
[----:B------:R-:W-:Y:S01]  /*60100*/  IMAD.X R189, R181, 0x1, R13, P2 ;  /* 0x00000001b5bd7824 */ /* 0x000fe200010e060d */
[----:B------:R-:W3:Y:S01]  /*60110*/  LDL.LU R57, [R1+0x57e0] ;  /* 0x0057e00001397983 */ /* 0x000ee20000300800 */
[----:B------:R-:W-:-:S02]  /*60120*/  IMAD.MOV.U32 R175, RZ, RZ, R174 ;  /* 0x000000ffffaf7224 */ /* 0x000fc400078e00ae */
[----:B------:R-:W-:Y:S02]  /*60130*/  IMAD.MOV.U32 R174, RZ, RZ, R173 ;  /* 0x000000ffffae7224 */ /* 0x000fe400078e00ad */
[----:B------:R-:W-:Y:S02]  /*60140*/  IMAD.MOV.U32 R173, RZ, RZ, R172 ;  /* 0x000000ffffad7224 */ /* 0x000fe400078e00ac */
[----:B------:R-:W-:Y:S01]  /*60150*/  IMAD.X R191, R182, 0x1, R3, P4 ;  /* 0x00000001b6bf7824 */ /* 0x000fe200020e0603 */
[----:B------:R0:W-:Y:S01]  /*60160*/  STL.64 [R1+0x3908], R192 ;  /* 0x003908c001007387 */ /* 0x0001e20000100a00 */
[----:B------:R-:W-:Y:S02]  /*60170*/  IMAD.MOV.U32 R172, RZ, RZ, R171 ;  /* 0x000000ffffac7224 */ /* 0x000fe400078e00ab */
[----:B------:R-:W-:Y:S01]  /*60180*/  IMAD.MOV.U32 R171, RZ, RZ, R170 ;  /* 0x000000ffffab7224 */ /* 0x000fe200078e00aa */
[----:B------:R1:W-:Y:S01]  /*60190*/  STL.64 [R1+0x38f8], R188 ;  /* 0x0038f8bc01007387 */ /* 0x0003e20000100a00 */
[----:B------:R-:W-:-:S03]  /*601a0*/  IMAD.MOV.U32 R170, RZ, RZ, R166 ;  /* 0x000000ffffaa7224 */ /* 0x000fc600078e00a6 */
[----:B------:R-:W3:Y:S01]  /*601b0*/  LDL.LU R166, [R1+0x1640] ;  /* 0x0016400001a67983 */ /* 0x000ee20000300800 */
[----:B------:R-:W-:Y:S01]  /*601c0*/  IMAD.MOV.U32 R181, RZ, RZ, R180 ;  /* 0x000000ffffb57224 */ /* 0x000fe200078e00b4 */
[C---:B0-----:R-:W-:Y:S02]  /*601d0*/  IADD3 R192, P1, R252.reuse, R6, RZ ;  /* 0x00000006fcc07210 */ /* 0x041fe40007f3e0ff */
[----:B------:R0:W-:Y:S01]  /*601e0*/  STL.64 [R1+0x38f0], R190 ;  /* 0x0038f0be01007387 */ /* 0x0001e20000100a00 */
[----:B------:R-:W-:Y:S01]  /*601f0*/  IMAD.MOV.U32 R180, RZ, RZ, R179 ;  /* 0x000000ffffb47224 */ /* 0x000fe200078e00b3 */
[----:B-1----:R-:W-:Y:S01]  /*60200*/  IADD3 R188, P2, R252, R0, RZ ;  /* 0x00000000fcbc7210 */ /* 0x002fe20007f5e0ff */
[----:B------:R-:W-:Y:S02]  /*60210*/  IMAD.MOV.U32 R179, RZ, RZ, R178 ;  /* 0x000000ffffb37224 */ /* 0x000fe400078e00b2 */
[----:B------:R-:W-:Y:S02]  /*60220*/  IMAD.X R193, R182, 0x1, R5, P1 ;  /* 0x00000001b6c17824 */ /* 0x000fe400008e0605 */
[----:B------:R-:W-:Y:S01]  /*60230*/  IMAD.MOV.U32 R178, RZ, RZ, R177 ;  /* 0x000000ffffb27224 */ /* 0x000fe200078e00b1 */
[----:B0-----:R-:W-:Y:S01]  /*60240*/  IADD3 R190, P4, R252, R2, RZ ;  /* 0x00000002fcbe7210 */ /* 0x001fe20007f9e0ff */
[----:B------:R-:W-:-:S02]  /*60250*/  IMAD.MOV.U32 R177, RZ, RZ, R176 ;  /* 0x000000ffffb17224 */ /* 0x000fc400078e00b0 */
[C---:B------:R-:W-:Y:S02]  /*60260*/  IMAD.X R189, R182.reuse, 0x1, R7, P2 ;  /* 0x00000001b6bd7824 */ /* 0x040fe400010e0607 */
[----:B------:R-:W-:Y:S02]  /*60270*/  IMAD.X R191, R182, 0x1, R13, P4 ;  /* 0x00000001b6bf7824 */ /* 0x000fe400020e060d */
[----:B------:R-:W-:Y:S02]  /*60280*/  IMAD.MOV.U32 R176, RZ, RZ, R175 ;  /* 0x000000ffffb07224 */ /* 0x000fe400078e00af */
[----:B------:R-:W-:Y:S02]  /*60290*/  IMAD.MOV.U32 R182, RZ, RZ, R180 ;  /* 0x000000ffffb67224 */ /* 0x000fe400078e00b4 */
[----:B------:R-:W-:Y:S02]  /*602a0*/  IMAD.MOV.U32 R175, RZ, RZ, R174 ;  /* 0x000000ffffaf7224 */ /* 0x000fe400078e00ae */
[----:B------:R-:W-:Y:S01]  /*602b0*/  IMAD.MOV.U32 R180, RZ, RZ, R179 ;  /* 0x000000ffffb47224 */ /* 0x000fe200078e00b3 */
[----:B------:R0:W-:Y:S01]  /*602c0*/  STL.64 [R1+0x38e8], R192 ;  /* 0x0038e8c001007387 */ /* 0x0001e20000100a00 */
[----:B------:R-:W-:-:S02]  /*602d0*/  IMAD.MOV.U32 R174, RZ, RZ, R173 ;  /* 0x000000ffffae7224 */ /* 0x000fc400078e00ad */
[----:B------:R-:W-:Y:S02]  /*602e0*/  IMAD.MOV.U32 R179, RZ, RZ, R178 ;  /* 0x000000ffffb37224 */ /* 0x000fe400078e00b2 */
[----:B------:R-:W-:Y:S02]  /*602f0*/  IMAD.MOV.U32 R173, RZ, RZ, R172 ;  /* 0x000000ffffad7224 */ /* 0x000fe400078e00ac */
[----:B------:R-:W-:Y:S02]  /*60300*/  IMAD.MOV.U32 R178, RZ, RZ, R177 ;  /* 0x000000ffffb27224 */ /* 0x000fe400078e00b1 */
[----:B------:R-:W-:Y:S02]  /*60310*/  IMAD.MOV.U32 R172, RZ, RZ, R171 ;  /* 0x000000ffffac7224 */ /* 0x000fe400078e00ab */
[----:B------:R-:W-:Y:S01]  /*60320*/  IMAD.MOV.U32 R177, RZ, RZ, R176 ;  /* 0x000000ffffb17224 */ /* 0x000fe200078e00b0 */
[----:B0-----:R-:W-:Y:S01]  /*60330*/  IADD3 R192, P1, R183, R4, RZ ;  /* 0x00000004b7c07210 */ /* 0x001fe20007f3e0ff */
[----:B------:R-:W-:-:S02]  /*60340*/  IMAD.MOV.U32 R171, RZ, RZ, R170 ;  /* 0x000000ffffab7224 */ /* 0x000fc400078e00aa */
[----:B------:R-:W-:Y:S01]  /*60350*/  IMAD.MOV.U32 R176, RZ, RZ, R175 ;  /* 0x000000ffffb07224 */ /* 0x000fe200078e00af */
[----:B------:R-:W-:Y:S01]  /*60360*/  SHF.R.S32.HI R138, RZ, 0x1f, R135 ;  /* 0x0000001fff8a7819 */ /* 0x000fe20000011487 */
[----:B------:R-:W-:Y:S02]  /*60370*/  IMAD.MOV.U32 R170, RZ, RZ, R169 ;  /* 0x000000ffffaa7224 */ /* 0x000fe400078e00a9 */
[----:B------:R-:W-:Y:S02]  /*60380*/  IMAD.MOV.U32 R175, RZ, RZ, R174 ;  /* 0x000000ffffaf7224 */ /* 0x000fe400078e00ae */
[----:B------:R-:W-:Y:S02]  /*60390*/  IMAD.MOV.U32 R169, RZ, RZ, R135 ;  /* 0x000000ffffa97224 */ /* 0x000fe400078e0087 */
[----:B------:R-:W-:Y:S01]  /*603a0*/  IMAD.MOV.U32 R174, RZ, RZ, R173 ;  /* 0x000000ffffae7224 */ /* 0x000fe200078e00ad */
[----:B------:R-:W3:Y:S01]  /*603b0*/  LDL.LU R135, [R1+0x57dc] ;  /* 0x0057dc0001877983 */ /* 0x000ee20000300800 */
[----:B------:R-:W-:-:S02]  /*603c0*/  IMAD.MOV.U32 R173, RZ, RZ, R172 ;  /* 0x000000ffffad7224 */ /* 0x000fc400078e00ac */
        /* <DEDUP_REMOVED lines=8> */
[----:B0-----:R-:W-:-:S03]  /*60450*/  IADD3 R188, P2, R183, R6, RZ ;  /* 0x00000006b7bc7210 */ /* 0x001fc60007f5e0ff */
[----:B------:R0:W-:Y:S01]  /*60460*/  STL.64 [R1+0x38c0], R192 ;  /* 0x0038c0c001007387 */ /* 0x0001e20000100a00 */
[C---:B-1----:R-:W-:Y:S01]  /*60470*/  IADD3 R190, P4, R183.reuse, R0, RZ ;  /* 0x00000000b7be7210 */ /* 0x042fe20007f9e0ff */
[----:B------:R-:W-:Y:S01]  /*60480*/  IMAD.X R189, R194, 0x1, R5, P2 ;  /* 0x00000001c2bd7824 */ /* 0x000fe200010e0605 */
[----:B0-----:R-:W-:Y:S01]  /*60490*/  IADD3 R192, P1, R183, R2, RZ ;  /* 0x00000002b7c07210 */ /* 0x001fe20007f3e0ff */
[----:B------:R-:W-:Y:S02]  /*604a0*/  IMAD.MOV.U32 R183, RZ, RZ, R180 ;  /* 0x000000ffffb77224 */ /* 0x000fe400078e00b4 */
[----:B------:R-:W-:Y:S02]  /*604b0*/  IMAD.MOV.U32 R180, RZ, RZ, R179 ;  /* 0x000000ffffb47224 */ /* 0x000fe400078e00b3 */
[----:B------:R-:W-:Y:S02]  /*604c0*/  IMAD.MOV.U32 R179, RZ, RZ, R178 ;  /* 0x000000ffffb37224 */ /* 0x000fe400078e00b2 */
[----:B------:R-:W-:-:S02]  /*604d0*/  IMAD.MOV.U32 R178, RZ, RZ, R177 ;  /* 0x000000ffffb27224 */ /* 0x000fc400078e00b1 */
[----:B------:R-:W-:Y:S02]  /*604e0*/  IMAD.MOV.U32 R177, RZ, RZ, R176 ;  /* 0x000000ffffb17224 */ /* 0x000fe400078e00b0 */
[C---:B------:R-:W-:Y:S02]  /*604f0*/  IMAD.X R191, R194.reuse, 0x1, R7, P4 ;  /* 0x00000001c2bf7824 */ /* 0x040fe400020e0607 */
[----:B------:R-:W-:Y:S02]  /*60500*/  IMAD.X R193, R194, 0x1, R13, P1 ;  /* 0x00000001c2c17824 */ /* 0x000fe400008e060d */
[----:B------:R-:W-:Y:S02]  /*60510*/  IMAD.MOV.U32 R176, RZ, RZ, R175 ;  /* 0x000000ffffb07224 */ /* 0x000fe400078e00af */
[----:B------:R-:W-:Y:S02]  /*60520*/  IMAD.MOV.U32 R194, RZ, RZ, R180 ;  /* 0x000000ffffc27224 */ /* 0x000fe400078e00b4 */
[----:B------:R-:W-:-:S02]  /*60530*/  IMAD.MOV.U32 R175, RZ, RZ, R174 ;  /* 0x000000ffffaf7224 */ /* 0x000fc400078e00ae */
[----:B------:R-:W-:Y:S01]  /*60540*/  IMAD.MOV.U32 R180, RZ, RZ, R179 ;  /* 0x000000ffffb47224 */ /* 0x000fe200078e00b3 */
[----:B------:R0:W-:Y:S01]  /*60550*/  STL.64 [R1+0x38b8], R188 ;  /* 0x0038b8bc01007387 */ /* 0x0001e20000100a00 */
[----:B------:R-:W-:Y:S02]  /*60560*/  IMAD.MOV.U32 R174, RZ, RZ, R173 ;  /* 0x000000ffffae7224 */ /* 0x000fe400078e00ad */
[----:B------:R-:W-:Y:S02]  /*60570*/  IMAD.MOV.U32 R179, RZ, RZ, R178 ;  /* 0x000000ffffb37224 */ /* 0x000fe400078e00b2 */
[----:B------:R-:W-:Y:S02]  /*60580*/  IMAD.MOV.U32 R173, RZ, RZ, R172 ;  /* 0x000000ffffad7224 */ /* 0x000fe400078e00ac */
[----:B------:R-:W-:Y:S02]  /*60590*/  IMAD.MOV.U32 R178, RZ, RZ, R177 ;  /* 0x000000ffffb27224 */ /* 0x000fe400078e00b1 */
[----:B------:R-:W-:-:S02]  /*605a0*/  IMAD.MOV.U32 R172, RZ, RZ, R171 ;  /* 0x000000ffffac7224 */ /* 0x000fc400078e00ab */
[----:B------:R-:W-:Y:S01]  /*605b0*/  IMAD.MOV.U32 R177, RZ, RZ, R176 ;  /* 0x000000ffffb17224 */ /* 0x000fe200078e00b0 */
[----:B0-----:R-:W-:Y:S01]  /*605c0*/  IADD3 R188, P2, R184, R4, RZ ;  /* 0x00000004b8bc7210 */ /* 0x001fe20007f5e0ff */
[----:B------:R-:W-:Y:S02]  /*605d0*/  IMAD.MOV.U32 R171, RZ, RZ, R170 ;  /* 0x000000ffffab7224 */ /* 0x000fe400078e00aa */
[----:B------:R-:W-:Y:S01]  /*605e0*/  IMAD.MOV.U32 R176, RZ, RZ, R175 ;  /* 0x000000ffffb07224 */ /* 0x000fe200078e00af */
[----:B------:R-:W-:Y:S01]  /*605f0*/  SHF.R.S32.HI R136, RZ, 0x1f, R133 ;  /* 0x0000001fff887819 */ /* 0x000fe20000011485 */
[----:B------:R-:W-:Y:S02]  /*60600*/  IMAD.MOV.U32 R170, RZ, RZ, R169 ;  /* 0x000000ffffaa7224 */ /* 0x000fe400078e00a9 */
[----:B------:R-:W-:Y:S02]  /*60610*/  IMAD.MOV.U32 R175, RZ, RZ, R174 ;  /* 0x000000ffffaf7224 */ /* 0x000fe400078e00ae */
[----:B------:R-:W-:-:S02]  /*60620*/  IMAD.MOV.U32 R169, RZ, RZ, R133 ;  /* 0x000000ffffa97224 */ /* 0x000fc400078e0085 */
[----:B------:R-:W-:Y:S01]  /*60630*/  IMAD.MOV.U32 R174, RZ, RZ, R173 ;  /* 0x000000ffffae7224 */ /* 0x000fe200078e00ad */
[----:B------:R-:W3:Y:S01]  /*60640*/  LDL.LU R133, [R1+0x57d4] ;  /* 0x0057d40001857983 */ /* 0x000ee20000300800 */
        /* <DEDUP_REMOVED lines=1361> */
[----:B------:R-:W3:Y:S04]  /*65b60*/  LDL.LU R70, [R1+0x56c8] ;  /* 0x0056c80001467983 */ /* 0x000ee80000300800 */
[----:B------:R2:W-:Y:S01]  /*65b70*/  STL.64 [R1+0x3420], R188 ;  /* 0x003420bc01007387 */ /* 0x0005e20000100a00 */
[C---:B0-----:R-:W-:Y:S02]  /*65b80*/  IADD3 R190, P4, R186.reuse, R6, RZ ;  /* 0x00000006babe7210 */ /* 0x041fe40007f9e0ff */
[C---:B-1----:R-:W-:Y:S02]  /*65b90*/  IADD3 R192, P1, R186.reuse, R0, RZ ;  /* 0x00000000bac07210 */ /* 0x042fe40007f3e0ff */
[----:B--2---:R-:W-:Y:S01]  /*65ba0*/  IADD3 R188, P2, R186, R2, RZ ;  /* 0x00000002babc7210 */ /* 0x004fe20007f5e0ff */
        /* <DEDUP_REMOVED lines=9> */
[----:B------:R-:W-:Y:S02]  /*65c40*/  IMAD.MOV.U32 R173, RZ, RZ, R172 ;  /* 0x000000ffffad7224 */ /* 0x000fe400078e00ac */
[----:B------:R-:W-:Y:S01]  /*65c50*/  IMAD.MOV.U32 R172, RZ, RZ, R171 ;  /* 0x000000ffffac7224 */ /* 0x000fe200078e00ab */
[----:B------:R0:W-:Y:S01]  /*65c60*/  STL.64 [R1+0x3418], R190 ;  /* 0x003418be01007387 */ /* 0x0001e20000100a00 */
[----:B------:R-:W-:Y:S02]  /*65c70*/  IMAD.MOV.U32 R171, RZ, RZ, R170 ;  /* 0x000000ffffab7224 */ /* 0x000fe400078e00aa */
[----:B------:R-:W-:-:S02]  /*65c80*/  IMAD.MOV.U32 R170, RZ, RZ, R169 ;  /* 0x000000ffffaa7224 */ /* 0x000fc400078e00a9 */
[----:B------:R-:W2:Y:S01]  /*65c90*/  LDL.LU R169, [R1+0x1e2c] ;  /* 0x001e2c0001a97983 */ /* 0x000ea20000300800 */
[C---:B------:R-:W-:Y:S02]  /*65ca0*/  IMAD.X R193, R185.reuse, 0x1, R7, P1 ;  /* 0x00000001b9c17824 */ /* 0x040fe400008e0607 */
[----:B------:R-:W-:Y:S02]  /*65cb0*/  IMAD.X R189, R185, 0x1, R13, P2 ;  /* 0x00000001b9bd7824 */ /* 0x000fe400010e060d */
        /* <DEDUP_REMOVED lines=8> */
[----:B------:R-:W-:Y:S01]  /*65d40*/  IMAD.MOV.U32 R173, RZ, RZ, R172 ;  /* 0x000000ffffad7224 */ /* 0x000fe200078e00ac */
[----:B------:R1:W-:Y:S01]  /*65d50*/  STL.64 [R1+0x3410], R192 ;  /* 0x003410c001007387 */ /* 0x0003e20000100a00 */
[----:B------:R-:W-:-:S02]  /*65d60*/  IMAD.MOV.U32 R172, RZ, RZ, R171 ;  /* 0x000000ffffac7224 */ /* 0x000fc400078e00ab */
[----:B------:R-:W-:Y:S01]  /*65d70*/  IMAD.MOV.U32 R171, RZ, RZ, R170 ;  /* 0x000000ffffab7224 */ /* 0x000fe200078e00aa */
[----:B------:R4:W-:Y:S01]  /*65d80*/  STL.64 [R1+0x3408], R188 ;  /* 0x003408bc01007387 */ /* 0x0009e20000100a00 */
[----:B--2---:R-:W-:-:S03]  /*65d90*/  IMAD.MOV.U32 R170, RZ, RZ, R169 ;  /* 0x000000ffffaa7224 */ /* 0x004fc600078e00a9 */
[----:B------:R-:W2:Y:S01]  /*65da0*/  LDL.LU R169, [R1+0x1a20] ;  /* 0x001a200001a97983 */ /* 0x000ea20000300800 */
[----:B0-----:R-:W-:-:S05]  /*65db0*/  IADD3 R190, P4, R181, R4, RZ ;  /* 0x00000004b5be7210 */ /* 0x001fca0007f9e0ff */
[C---:B------:R-:W-:Y:S01]  /*65dc0*/  IMAD.X R191, R182.reuse, 0x1, R3, P4 ;  /* 0x00000001b6bf7824 */ /* 0x040fe200020e0603 */
[C---:B-1----:R-:W-:Y:S02]  /*65dd0*/  IADD3 R192, P1, R181.reuse, R6, RZ ;  /* 0x00000006b5c07210 */ /* 0x042fe40007f3e0ff */
[C---:B----4-:R-:W-:Y:S02]  /*65de0*/  IADD3 R188, P2, R181.reuse, R0, RZ ;  /* 0x00000000b5bc7210 */ /* 0x050fe40007f5e0ff */
[----:B------:R0:W-:Y:S01]  /*65df0*/  STL.64 [R1+0x3400], R190 ;  /* 0x003400be01007387 */ /* 0x0001e20000100a00 */
[----:B------:R-:W-:Y:S01]  /*65e00*/  IMAD.X R193, R182, 0x1, R5, P1 ;  /* 0x00000001b6c17824 */ /* 0x000fe200008e0605 */
[----:B0-----:R-:W-:Y:S01]  /*65e10*/  IADD3 R190, P4, R181, R2, RZ ;  /* 0x00000002b5be7210 */ /* 0x001fe20007f9e0ff */
        /* <DEDUP_REMOVED lines=9> */
[----:B------:R-:W-:Y:S01]  /*65eb0*/  IMAD.MOV.U32 R172, RZ, RZ, R171 ;  /* 0x000000ffffac7224 */ /* 0x000fe200078e00ab */
[----:B------:R0:W-:Y:S01]  /*65ec0*/  STL.64 [R1+0x33f8], R192 ;  /* 0x0033f8c001007387 */ /* 0x0001e20000100a00 */
[----:B------:R-:W-:Y:S02]  /*65ed0*/  IMAD.MOV.U32 R171, RZ, RZ, R170 ;  /* 0x000000ffffab7224 */ /* 0x000fe400078e00aa */
[----:B--2---:R-:W-:Y:S02]  /*65ee0*/  IMAD.MOV.U32 R170, RZ, RZ, R169 ;  /* 0x000000ffffaa7224 */ /* 0x004fe400078e00a9 */
[----:B------:R-:W2:Y:S01]  /*65ef0*/  LDL.LU R169, [R1+0x1e30] ;  /* 0x001e300001a97983 */ /* 0x000ea20000300800 */
[C---:B------:R-:W-:Y:S02]  /*65f00*/  IMAD.X R189, R182.reuse, 0x1, R7, P2 ;  /* 0x00000001b6bd7824 */ /* 0x040fe400010e0607 */
[----:B------:R-:W-:-:S02]  /*65f10*/  IMAD.X R191, R182, 0x1, R13, P4 ;  /* 0x00000001b6bf7824 */ /* 0x000fc400020e060d */
[----:B------:R-:W-:Y:S02]  /*65f20*/  IMAD.MOV.U32 R182, RZ, RZ, R180 ;  /* 0x000000ffffb67224 */ /* 0x000fe400078e00b4 */
[----:B------:R-:W-:Y:S02]  /*65f30*/  IMAD.MOV.U32 R180, RZ, RZ, R179 ;  /* 0x000000ffffb47224 */ /* 0x000fe400078e00b3 */
[----:B------:R-:W-:Y:S01]  /*65f40*/  IMAD.MOV.U32 R179, RZ, RZ, R178 ;  /* 0x000000ffffb37224 */ /* 0x000fe200078e00b2 */
[----:B0-----:R-:W-:Y:S01]  /*65f50*/  IADD3 R192, P1, R183, R4, RZ ;  /* 0x00000004b7c07210 */ /* 0x001fe20007f3e0ff */
[----:B------:R-:W-:Y:S02]  /*65f60*/  IMAD.MOV.U32 R178, RZ, RZ, R177 ;  /* 0x000000ffffb27224 */ /* 0x000fe400078e00b1 */
[----:B------:R-:W-:Y:S02]  /*65f70*/  IMAD.MOV.U32 R177, RZ, RZ, R176 ;  /* 0x000000ffffb17224 */ /* 0x000fe400078e00b0 */
[----:B------:R-:W-:Y:S01]  /*65f80*/  IMAD.MOV.U32 R176, RZ, RZ, R175 ;  /* 0x000000ffffb07224 */ /* 0x000fe200078e00af */
[----:B------:R-:W-:Y:S01]  /*65f90*/  SHF.R.S32.HI R55, RZ, 0x1f, R55 ;  /* 0x0000001fff377819 */ /* 0x000fe20000011437 */
[----:B------:R-:W-:-:S02]  /*65fa0*/  IMAD.MOV.U32 R175, RZ, RZ, R174 ;  /* 0x000000ffffaf7224 */ /* 0x000fc400078e00ae */
[----:B------:R-:W-:Y:S02]  /*65fb0*/  IMAD.MOV.U32 R174, RZ, RZ, R173 ;  /* 0x000000ffffae7224 */ /* 0x000fe400078e00ad */
[----:B------:R-:W-:Y:S02]  /*65fc0*/  IMAD.MOV.U32 R173, RZ, RZ, R172 ;  /* 0x000000ffffad7224 */ /* 0x000fe400078e00ac */
[----:B------:R-:W-:Y:S02]  /*65fd0*/  IMAD.MOV.U32 R172, RZ, RZ, R171 ;  /* 0x000000ffffac7224 */ /* 0x000fe400078e00ab */
[----:B------:R-:W-:Y:S01]  /*65fe0*/  IMAD.X R193, R194, 0x1, R3, P1 ;  /* 0x00000001c2c17824 */ /* 0x000fe200008e0603 */
[----:B------:R0:W-:Y:S01]  /*65ff0*/  STL.64 [R1+0x33f0], R188 ;  /* 0x0033f0bc01007387 */ /* 0x0001e20000100a00 */
[----:B------:R-:W-:-:S03]  /*66000*/  IMAD.MOV.U32 R171, RZ, RZ, R170 ;  /* 0x000000ffffab7224 */ /* 0x000fc600078e00aa */
[----:B------:R1:W-:Y:S01]  /*66010*/  STL.64 [R1+0x33e8], R190 ;  /* 0x0033e8be01007387 */ /* 0x0003e20000100a00 */
[C---:B0-----:R-:W-:Y:S02]  /*66020*/  IADD3 R188, P2, R183.reuse, R6, RZ ;  /* 0x00000006b7bc7210 */ /* 0x041fe40007f5e0ff */
[----:B-1----:R-:W-:-:S03]  /*66030*/  IADD3 R190, P4, R183, R0, RZ ;  /* 0x00000000b7be7210 */ /* 0x002fc60007f9e0ff */
[C---:B------:R-:W-:Y:S02]  /*66040*/  IMAD.X R189, R194.reuse, 0x1, R5, P2 ;  /* 0x00000001c2bd7824 */ /* 0x040fe400010e0605 */
[----:B------:R-:W-:Y:S01]  /*66050*/  IMAD.X R191, R194, 0x1, R7, P4 ;  /* 0x00000001c2bf7824 */ /* 0x000fe200020e0607 */
[----:B------:R-:W-:Y:S02]  /*66060*/  SHF.R.S32.HI R53, RZ, 0x1f, R54 ;  /* 0x0000001fff357819 */ /* 0x000fe40000011436 */
[----:B------:R-:W-:Y:S02]  /*66070*/  SHF.R.S32.HI R51, RZ, 0x1f, R52 ;  /* 0x0000001fff337819 */ /* 0x000fe40000011434 */
[----:B------:R-:W-:Y:S02]  /*66080*/  SHF.R.S32.HI R11, RZ, 0x1f, R50 ;  /* 0x0000001fff0b7819 */ /* 0x000fe40000011432 */
[----:B------:R-:W-:Y:S02]  /*66090*/  SHF.R.S32.HI R9, RZ, 0x1f, R62 ;  /* 0x0000001fff097819 */ /* 0x000fe4000001143e */
[----:B------:R-:W-:Y:S01]  /*660a0*/  SHF.R.S32.HI R60, RZ, 0x1f, R10 ;  /* 0x0000001fff3c7819 */ /* 0x000fe2000001140a */
[----:B--2---:R-:W-:-:S02]  /*660b0*/  IMAD.MOV.U32 R170, RZ, RZ, R169 ;  /* 0x000000ffffaa7224 */ /* 0x004fc400078e00a9 */
[----:B------:R-:W-:Y:S02]  /*660c0*/  IMAD.MOV.U32 R169, RZ, RZ, R55 ;  /* 0x000000ffffa97224 */ /* 0x000fe400078e0037 */
[----:B------:R-:W2:Y:S04]  /*660d0*/  LDL.LU R55, [R1+0x56c4] ;  /* 0x0056c40001377983 */ /* 0x000ea80000300800 */
[----:B------:R0:W-:Y:S02]  /*660e0*/  STL.64 [R1+0x33e0], R192 ;  /* 0x0033e0c001007387 */ /* 0x0001e40000100a00 */
[----:B0-----:R-:W-:Y:S01]  /*660f0*/  IADD3 R192, P1, R183, R2, RZ ;  /* 0x00000002b7c07210 */ /* 0x001fe20007f3e0ff */
        /* <DEDUP_REMOVED lines=8> */
[----:B------:R-:W-:Y:S02]  /*66180*/  IMAD.MOV.U32 R175, RZ, RZ, R174 ;  /* 0x000000ffffaf7224 */ /* 0x000fe400078e00ae */
[----:B------:R-:W-:Y:S01]  /*66190*/  IMAD.MOV.U32 R180, RZ, RZ, R179 ;  /* 0x000000ffffb47224 */ /* 0x000fe200078e00b3 */
[----:B------:R0:W-:Y:S01]  /*661a0*/  STL.64 [R1+0x33d8], R188 ;  /* 0x0033d8bc01007387 */ /* 0x0001e20000100a00 */
[----:B------:R-:W-:Y:S02]  /*661b0*/  IMAD.MOV.U32 R174, RZ, RZ, R173 ;  /* 0x000000ffffae7224 */ /* 0x000fe400078e00ad */
[----:B------:R-:W-:Y:S02]  /*661c0*/  IMAD.MOV.U32 R179, RZ, RZ, R178 ;  /* 0x000000ffffb37224 */ /* 0x000fe400078e00b2 */
[----:B------:R-:W-:Y:S02]  /*661d0*/  IMAD.MOV.U32 R173, RZ, RZ, R172 ;  /* 0x000000ffffad7224 */ /* 0x000fe400078e00ac */
[----:B------:R-:W-:-:S02]  /*661e0*/  IMAD.MOV.U32 R178, RZ, RZ, R177 ;  /* 0x000000ffffb27224 */ /* 0x000fc400078e00b1 */
[----:B------:R-:W-:Y:S02]  /*661f0*/  IMAD.MOV.U32 R172, RZ, RZ, R171 ;  /* 0x000000ffffac7224 */ /* 0x000fe400078e00ab */
[----:B------:R-:W-:Y:S01]  /*66200*/  IMAD.MOV.U32 R177, RZ, RZ, R176 ;  /* 0x000000ffffb17224 */ /* 0x000fe200078e00b0 */
[----:B0-----:R-:W-:Y:S01]  /*66210*/  IADD3 R188, P2, R184, R4, RZ ;  /* 0x00000004b8bc7210 */ /* 0x001fe20007f5e0ff */
[----:B------:R-:W-:Y:S02]  /*66220*/  IMAD.MOV.U32 R171, RZ, RZ, R170 ;  /* 0x000000ffffab7224 */ /* 0x000fe400078e00aa */
[----:B------:R-:W-:Y:S02]  /*66230*/  IMAD.MOV.U32 R176, RZ, RZ, R175 ;  /* 0x000000ffffb07224 */ /* 0x000fe400078e00af */
[----:B------:R-:W-:Y:S02]  /*66240*/  IMAD.MOV.U32 R170, RZ, RZ, R169 ;  /* 0x000000ffffaa7224 */ /* 0x000fe400078e00a9 */
[----:B------:R-:W-:-:S02]  /*66250*/  IMAD.MOV.U32 R175, RZ, RZ, R174 ;  /* 0x000000ffffaf7224 */ /* 0x000fc400078e00ae */
[----:B------:R-:W-:Y:S02]  /*66260*/  IMAD.MOV.U32 R169, RZ, RZ, R54 ;  /* 0x000000ffffa97224 */ /* 0x000fe400078e0036 */
[----:B------:R-:W-:Y:S01]  /*66270*/  IMAD.MOV.U32 R174, RZ, RZ, R173 ;  /* 0x000000ffffae7224 */ /* 0x000fe200078e00ad */
[----:B------:R-:W4:Y:S01]  /*66280*/  LDL.LU R54, [R1+0x56c0] ;  /* 0x0056c00001367983 */ /* 0x000f220000300800 */
[----:B------:R-:W-:Y:S02]  /*66290*/  IMAD.MOV.U32 R173, RZ, RZ, R172 ;  /* 0x000000ffffad7224 */ /* 0x000fe400078e00ac */
[----:B------:R-:W-:Y:S02]  /*662a0*/  IMAD.MOV.U32 R172, RZ, RZ, R171 ;  /* 0x000000ffffac7224 */ /* 0x000fe400078e00ab */
[----:B------:R-:W-:Y:S01]  /*662b0*/  IMAD.X R189, R187, 0x1, R3, P2 ;  /* 0x00000001bbbd7824 */ /* 0x000fe200010e0603 */
[----:B------:R0:W-:Y:S01]  /*662c0*/  STL.64 [R1+0x33d0], R190 ;  /* 0x0033d0be01007387 */ /* 0x0001e20000100a00 */
[----:B------:R-:W-:-:S02]  /*662d0*/  IMAD.MOV.U32 R171, RZ, RZ, R170 ;  /* 0x000000ffffab7224 */ /* 0x000fc400078e00aa */
[----:B------:R-:W-:Y:S01]  /*662e0*/  IMAD.MOV.U32 R170, RZ, RZ, R169 ;  /* 0x000000ffffaa7224 */ /* 0x000fe200078e00a9 */
[----:B------:R1:W-:Y:S01]  /*662f0*/  STL.64 [R1+0x33c8], R192 ;  /* 0x0033c8c001007387 */ /* 0x0003e20000100a00 */
[----:B------:R-:W-:-:S03]  /*66300*/  IMAD.MOV.U32 R169, RZ, RZ, R53 ;  /* 0x000000ffffa97224 */ /* 0x000fc600078e0035 */
[----:B------:R-:W2:Y:S01]  /*66310*/  LDL.LU R53, [R1+0x56bc] ;  /* 0x0056bc0001357983 */ /* 0x000ea20000300800 */
        /* <DEDUP_REMOVED lines=25> */
[----:B------:R-:W-:Y:S02]  /*664b0*/  IMAD.MOV.U32 R176, RZ, RZ, R175 ;  /* 0x000000ffffb07224 */ /* 0x000fe400078e00af */
[----:B------:R-:W-:Y:S02]  /*664c0*/  IMAD.MOV.U32 R170, RZ, RZ, R169 ;  /* 0x000000ffffaa7224 */ /* 0x000fe400078e00a9 */
[----:B------:R-:W-:Y:S02]  /*664d0*/  IMAD.MOV.U32 R175, RZ, RZ, R174 ;  /* 0x000000ffffaf7224 */ /* 0x000fe400078e00ae */
[----:B------:R-:W-:-:S02]  /*664e0*/  IMAD.MOV.U32 R169, RZ, RZ, R52 ;  /* 0x000000ffffa97224 */ /* 0x000fc400078e0034 */
[----:B------:R-:W-:Y:S01]  /*664f0*/  IMAD.MOV.U32 R174, RZ, RZ, R173 ;  /* 0x000000ffffae7224 */ /* 0x000fe200078e00ad */
[----:B------:R-:W2:Y:S01]  /*66500*/  LDL.LU R52, [R1+0x56b8] ;  /* 0x0056b80001347983 */ /* 0x000ea20000300800 */
        /* <DEDUP_REMOVED lines=1237> */
[----:B---3--:R-:W-:-:S02]  /*6b260*/  IMAD.MOV.U32 R169, RZ, RZ, R140 ;  /* 0x000000ffffa97224 */ /* 0x008fc400078e008c */
        /* <DEDUP_REMOVED lines=1414> */
[----:B----4-:R-:W-:Y:S01]  /*70ad0*/  IADD3 R190, P4, R183, R2, RZ ;  /* 0x00000002b7be7210 */ /* 0x010fe20007f9e0ff */
        /* <DEDUP_REMOVED lines=14> */
[----:B------:R-:W4:Y:S01]  /*70bc0*/  LDL.LU R169, [R1+0x1f44] ;  /* 0x001f440001a97983 */ /* 0x000f220000300800 */
        /* <DEDUP_REMOVED lines=15> */
[----:B----4-:R-:W-:-:S03]  /*70cc0*/  IMAD.MOV.U32 R170, RZ, RZ, R169 ;  /* 0x000000ffffaa7224 */ /* 0x010fc600078e00a9 */
[----:B------:R-:W4:Y:S01]  /*70cd0*/  LDL.LU R169, [R1+0x18f0] ;  /* 0x0018f00001a97983 */ /* 0x000f220000300800 */
[----:B0-----:R-:W-:-:S05]  /*70ce0*/  IADD3 R192, P1, R184, R4, RZ ;  /* 0x00000004b8c07210 */ /* 0x001fca0007f3e0ff */
[C---:B------:R-:W-:Y:S01]  /*70cf0*/  IMAD.X R193, R187.reuse, 0x1, R3, P1 ;  /* 0x00000001bbc17824 */ /* 0x040fe200008e0603 */
[C---:B-1----:R-:W-:Y:S02]  /*70d00*/  IADD3 R188, P2, R184.reuse, R6, RZ ;  /* 0x00000006b8bc7210 */ /* 0x042fe40007f5e0ff */
[C---:B--2---:R-:W-:Y:S02]  /*70d10*/  IADD3 R190, P4, R184.reuse, R0, RZ ;  /* 0x00000000b8be7210 */ /* 0x044fe40007f9e0ff */
[----:B------:R0:W-:Y:S01]  /*70d20*/  STL.64 [R1+0x2930], R192 ;  /* 0x002930c001007387 */ /* 0x0001e20000100a00 */
[C---:B------:R-:W-:Y:S02]  /*70d30*/  IMAD.X R189, R187.reuse, 0x1, R5, P2 ;  /* 0x00000001bbbd7824 */ /* 0x040fe400010e0605 */
[----:B------:R-:W-:Y:S01]  /*70d40*/  IMAD.X R191, R187, 0x1, R7, P4 ;  /* 0x00000001bbbf7824 */ /* 0x000fe200020e0607 */
[----:B0-----:R-:W-:Y:S01]  /*70d50*/  IADD3 R192, P1, R184, R2, RZ ;  /* 0x00000002b8c07210 */ /* 0x001fe20007f3e0ff */
[----:B------:R-:W-:-:S02]  /*70d60*/  IMAD.MOV.U32 R184, RZ, RZ, R180 ;  /* 0x000000ffffb87224 */ /* 0x000fc400078e00b4 */
[----:B------:R-:W-:Y:S02]  /*70d70*/  IMAD.MOV.U32 R180, RZ, RZ, R179 ;  /* 0x000000ffffb47224 */ /* 0x000fe400078e00b3 */
[----:B------:R-:W-:Y:S02]  /*70d80*/  IMAD.MOV.U32 R179, RZ, RZ, R178 ;  /* 0x000000ffffb37224 */ /* 0x000fe400078e00b2 */
[----:B------:R-:W-:Y:S02]  /*70d90*/  IMAD.MOV.U32 R178, RZ, RZ, R177 ;  /* 0x000000ffffb27224 */ /* 0x000fe400078e00b1 */
[----:B------:R-:W-:Y:S02]  /*70da0*/  IMAD.MOV.U32 R177, RZ, RZ, R176 ;  /* 0x000000ffffb17224 */ /* 0x000fe400078e00b0 */
[----:B------:R-:W-:Y:S02]  /*70db0*/  IMAD.X R193, R187, 0x1, R13, P1 ;  /* 0x00000001bbc17824 */ /* 0x000fe400008e060d */
[----:B------:R-:W-:-:S02]  /*70dc0*/  IMAD.MOV.U32 R176, RZ, RZ, R175 ;  /* 0x000000ffffb07224 */ /* 0x000fc400078e00af */
[----:B------:R-:W-:Y:S02]  /*70dd0*/  IMAD.MOV.U32 R187, RZ, RZ, R180 ;  /* 0x000000ffffbb7224 */ /* 0x000fe400078e00b4 */
[----:B------:R-:W-:Y:S02]  /*70de0*/  IMAD.MOV.U32 R175, RZ, RZ, R174 ;  /* 0x000000ffffaf7224 */ /* 0x000fe400078e00ae */
[----:B------:R-:W-:Y:S01]  /*70df0*/  IMAD.MOV.U32 R180, RZ, RZ, R179 ;  /* 0x000000ffffb47224 */ /* 0x000fe200078e00b3 */
[----:B------:R0:W-:Y:S01]  /*70e00*/  STL.64 [R1+0x2928], R188 ;  /* 0x002928bc01007387 */ /* 0x0001e20000100a00 */
[----:B------:R-:W-:Y:S02]  /*70e10*/  IMAD.MOV.U32 R174, RZ, RZ, R173 ;  /* 0x000000ffffae7224 */ /* 0x000fe400078e00ad */
[----:B------:R-:W-:Y:S02]  /*70e20*/  IMAD.MOV.U32 R179, RZ, RZ, R178 ;  /* 0x000000ffffb37224 */ /* 0x000fe400078e00b2 */
[----:B------:R-:W-:-:S02]  /*70e30*/  IMAD.MOV.U32 R173, RZ, RZ, R172 ;  /* 0x000000ffffad7224 */ /* 0x000fc400078e00ac */
[----:B------:R-:W-:Y:S02]  /*70e40*/  IMAD.MOV.U32 R178, RZ, RZ, R177 ;  /* 0x000000ffffb27224 */ /* 0x000fe400078e00b1 */
[----:B------:R-:W-:Y:S02]  /*70e50*/  IMAD.MOV.U32 R172, RZ, RZ, R171 ;  /* 0x000000ffffac7224 */ /* 0x000fe400078e00ab */
[----:B------:R-:W-:Y:S01]  /*70e60*/  IMAD.MOV.U32 R177, RZ, RZ, R176 ;  /* 0x000000ffffb17224 */ /* 0x000fe200078e00b0 */
[----:B0-----:R-:W-:Y:S01]  /*70e70*/  IADD3 R188, P2, R186, R4, RZ ;  /* 0x00000004babc7210 */ /* 0x001fe20007f5e0ff */
[----:B------:R-:W-:Y:S02]  /*70e80*/  IMAD.MOV.U32 R171, RZ, RZ, R170 ;  /* 0x000000ffffab7224 */ /* 0x000fe400078e00aa */
[----:B------:R-:W-:Y:S02]  /*70e90*/  IMAD.MOV.U32 R176, RZ, RZ, R175 ;  /* 0x000000ffffb07224 */ /* 0x000fe400078e00af */
[----:B------:R-:W-:-:S02]  /*70ea0*/  IMAD.MOV.U32 R175, RZ, RZ, R174 ;  /* 0x000000ffffaf7224 */ /* 0x000fc400078e00ae */
[----:B------:R-:W-:Y:S02]  /*70eb0*/  IMAD.MOV.U32 R174, RZ, RZ, R173 ;  /* 0x000000ffffae7224 */ /* 0x000fe400078e00ad */
[----:B------:R-:W-:Y:S02]  /*70ec0*/  IMAD.MOV.U32 R173, RZ, RZ, R172 ;  /* 0x000000ffffad7224 */ /* 0x000fe400078e00ac */
[----:B------:R-:W-:Y:S02]  /*70ed0*/  IMAD.MOV.U32 R172, RZ, RZ, R171 ;  /* 0x000000ffffac7224 */ /* 0x000fe400078e00ab */
[----:B------:R-:W-:Y:S02]  /*70ee0*/  IMAD.X R189, R185, 0x1, R3, P2 ;  /* 0x00000001b9bd7824 */ /* 0x000fe400010e0603 */
[----:B----4-:R-:W-:Y:S02]  /*70ef0*/  IMAD.MOV.U32 R170, RZ, RZ, R169 ;  /* 0x000000ffffaa7224 */ /* 0x010fe400078e00a9 */
[----:B------:R-:W-:-:S02]  /*70f00*/  IMAD.MOV.U32 R169, RZ, RZ, R54 ;  /* 0x000000ffffa97224 */ /* 0x000fc400078e0036 */
[----:B------:R-:W2:Y:S01]  /*70f10*/  LDL.LU R54, [R1+0x54a0] ;  /* 0x0054a00001367983 */ /* 0x000ea20000300800 */
[----:B------:R-:W-:Y:S02]  /*70f20*/  IMAD.MOV.U32 R171, RZ, RZ, R170 ;  /* 0x000000ffffab7224 */ /* 0x000fe400078e00aa */
[----:B------:R-:W-:Y:S01]  /*70f30*/  IMAD.MOV.U32 R170, RZ, RZ, R169 ;  /* 0x000000ffffaa7224 */ /* 0x000fe200078e00a9 */
[----:B------:R0:W-:Y:S01]  /*70f40*/  STL.64 [R1+0x2920], R190 ;  /* 0x002920be01007387 */ /* 0x0001e20000100a00 */
[----:B------:R-:W-:-:S03]  /*70f50*/  IMAD.MOV.U32 R169, RZ, RZ, R55 ;  /* 0x000000ffffa97224 */ /* 0x000fc600078e0037 */
[----:B------:R1:W-:Y:S04]  /*70f60*/  STL.64 [R1+0x2918], R192 ;  /* 0x002918c001007387 */ /* 0x0003e80000100a00 */
[----:B------:R-:W4:Y:S01]  /*70f70*/  LDL.LU R55, [R1+0x549c] ;  /* 0x00549c0001377983 */ /* 0x000f220000300800 */
        /* <DEDUP_REMOVED lines=110> */
[----:B------:R-:W4:Y:S01]  /*71660*/  LDL.LU R62, [R1+0x5488] ;  /* 0x00548800013e7983 */ /* 0x000f220000300800 */
        /* <DEDUP_REMOVED lines=2491> */
[----:B-1----:R-:W-:-:S03]  /*7b220*/  IADD3 R190, P4, R181, R0, RZ ;  /* 0x00000000b5be7210 */ /* 0x002fc60007f9e0ff */
[----:B------:R-:W-:Y:S01]  /*7b230*/  IMAD.X R189, R182, 0x1, R5, P2 ;  /* 0x00000001b6bd7824 */ /* 0x000fe200010e0605 */
[----:B--2---:R-:W-:Y:S01]  /*7b240*/  IADD3 R192, P1, R181, R2, RZ ;  /* 0x00000002b5c07210 */ /* 0x004fe20007f3e0ff */
[----:B------:R-:W-:Y:S02]  /*7b250*/  IMAD.MOV.U32 R181, RZ, RZ, R180 ;  /* 0x000000ffffb57224 */ /* 0x000fe400078e00b4 */
[----:B------:R-:W-:Y:S02]  /*7b260*/  IMAD.MOV.U32 R180, RZ, RZ, R179 ;  /* 0x000000ffffb47224 */ /* 0x000fe400078e00b3 */
[----:B------:R-:W-:Y:S02]  /*7b270*/  IMAD.MOV.U32 R179, RZ, RZ, R178 ;  /* 0x000000ffffb37224 */ /* 0x000fe400078e00b2 */
[----:B------:R-:W-:Y:S02]  /*7b280*/  IMAD.MOV.U32 R178, RZ, RZ, R177 ;  /* 0x000000ffffb27224 */ /* 0x000fe400078e00b1 */
[----:B------:R-:W-:-:S02]  /*7b290*/  IMAD.MOV.U32 R177, RZ, RZ, R176 ;  /* 0x000000ffffb17224 */ /* 0x000fc400078e00b0 */
[C---:B------:R-:W-:Y:S02]  /*7b2a0*/  IMAD.X R191, R182.reuse, 0x1, R7, P4 ;  /* 0x00000001b6bf7824 */ /* 0x040fe400020e0607 */
[----:B------:R-:W-:Y:S02]  /*7b2b0*/  IMAD.X R193, R182, 0x1, R13, P1 ;  /* 0x00000001b6c17824 */ /* 0x000fe400008e060d */
        /* <DEDUP_REMOVED lines=17> */
[----:B------:R-:W-:Y:S01]  /*7b3d0*/  IMAD.MOV.U32 R174, RZ, RZ, R173 ;  /* 0x000000ffffae7224 */ /* 0x000fe200078e00ad */
[----:B------:R-:W2:Y:S01]  /*7b3e0*/  LDL.LU R72, [R1+0x5290] ;  /* 0x0052900001487983 */ /* 0x000ea20000300800 */
        /* <DEDUP_REMOVED lines=9> */
[----:B------:R-:W2:Y:S04]  /*7b480*/  LDL.LU R71, [R1+0x528c] ;  /* 0x00528c0001477983 */ /* 0x000ea80000300800 */
[----:B------:R4:W-:Y:S01]  /*7b490*/  STL.64 [R1+0x1fc0], R188 ;  /* 0x001fc0bc01007387 */ /* 0x0009e20000100a00 */
[C---:B0-----:R-:W-:Y:S02]  /*7b4a0*/  IADD3 R190, P4, R183.reuse, R6, RZ ;  /* 0x00000006b7be7210 */ /* 0x041fe40007f9e0ff */
[----:B-1----:R-:W-:-:S03]  /*7b4b0*/  IADD3 R192, P1, R183, R0, RZ ;  /* 0x00000000b7c07210 */ /* 0x002fc60007f3e0ff */
[----:B------:R-:W-:Y:S01]  /*7b4c0*/  IMAD.X R191, R194, 0x1, R5, P4 ;  /* 0x00000001c2bf7824 */ /* 0x000fe200020e0605 */
[----:B----4-:R-:W-:Y:S01]  /*7b4d0*/  IADD3 R188, P2, R183, R2, RZ ;  /* 0x00000002b7bc7210 */ /* 0x010fe20007f5e0ff */
[----:B------:R-:W-:Y:S02]  /*7b4e0*/  IMAD.MOV.U32 R183, RZ, RZ, R180 ;  /* 0x000000ffffb77224 */ /* 0x000fe400078e00b4 */
        /* <DEDUP_REMOVED lines=67> */
[----:B------:R-:W4:Y:S01]  /*7b920*/  LDL.LU R68, [R1+0x5280] ;  /* 0x0052800001447983 */ /* 0x000f220000300800 */
[----:B------:R-:W-:Y:S02]  /*7b930*/  IMAD.X R193, R185, 0x1, R3, P1 ;  /* 0x00000001b9c17824 */ /* 0x000fe400008e0603 */
[----:B------:R-:W-:Y:S01]  /*7b940*/  IMAD.MOV.U32 R172, RZ, RZ, R171 ;  /* 0x000000ffffac7224 */ /* 0x000fe200078e00ab */
[----:B------:R0:W-:Y:S01]  /*7b950*/  STL.64 [R1+0x1f90], R188 ;  /* 0x001f90bc01007387 */ /* 0x0001e20000100a00 */
[----:B------:R-:W-:-:S02]  /*7b960*/  IMAD.MOV.U32 R171, RZ, RZ, R170 ;  /* 0x000000ffffab7224 */ /* 0x000fc400078e00aa */
[----:B------:R-:W-:Y:S01]  /*7b970*/  IMAD.MOV.U32 R170, RZ, RZ, R67 ;  /* 0x000000ffffaa7224 */ /* 0x000fe200078e0043 */
[----:B------:R1:W-:Y:S04]  /*7b980*/  STL.64 [R1+0x1f88], R190 ;  /* 0x001f88be01007387 */ /* 0x0003e80000100a00 */
        /* <DEDUP_REMOVED lines=33> */
[----:B------:R-:W2:Y:S01]  /*7bba0*/  LDL.LU R66, [R1+0x5278] ;  /* 0x0052780001427983 */ /* 0x000ea20000300800 */
[----:B------:R-:W-:Y:S02]  /*7bbb0*/  IMAD.X R189, R182, 0x1, R3, P2 ;  /* 0x00000001b6bd7824 */ /* 0x000fe400010e0603 */
[----:B------:R-:W-:Y:S01]  /*7bbc0*/  IMAD.MOV.U32 R171, RZ, RZ, R170 ;  /* 0x000000ffffab7224 */ /* 0x000fe200078e00aa */
[----:B------:R0:W-:Y:S01]  /*7bbd0*/  STL.64 [R1+0x1f70], R190 ;  /* 0x001f70be01007387 */ /* 0x0001e20000100a00 */
[----:B------:R-:W-:-:S02]  /*7bbe0*/  IMAD.MOV.U32 R170, RZ, RZ, R158 ;  /* 0x000000ffffaa7224 */ /* 0x000fc400078e009e */
[----:B------:R-:W-:Y:S01]  /*7bbf0*/  IMAD.MOV.U32 R158, RZ, RZ, R65 ;  /* 0x000000ffff9e7224 */ /* 0x000fe200078e0041 */
        /* <DEDUP_REMOVED lines=33> */
[----:B------:R-:W4:Y:S01]  /*7be10*/  LDL.LU R64, [R1+0x5270] ;  /* 0x0052700001407983 */ /* 0x000f220000300800 */
[----:B------:R-:W-:Y:S02]  /*7be20*/  IMAD.X R191, R194, 0x1, R3, P4 ;  /* 0x00000001c2bf7824 */ /* 0x000fe400020e0603 */
[----:B------:R-:W-:Y:S01]  /*7be30*/  IMAD.MOV.U32 R171, RZ, RZ, R170 ;  /* 0x000000ffffab7224 */ /* 0x000fe200078e00aa */
[----:B------:R0:W-:Y:S01]  /*7be40*/  STL.64 [R1+0x1f50], R192 ;  /* 0x001f50c001007387 */ /* 0x0001e20000100a00 */
[----:B------:R-:W-:Y:S02]  /*7be50*/  IMAD.MOV.U32 R170, RZ, RZ, R154 ;  /* 0x000000ffffaa7224 */ /* 0x000fe400078e009a */
        /* <DEDUP_REMOVED lines=34> */
[----:B------:R-:W2:Y:S01]  /*7c080*/  LDL.LU R62, [R1+0x5268] ;  /* 0x00526800013e7983 */ /* 0x000ea20000300800 */
[----:B------:R-:W-:Y:S02]  /*7c090*/  IMAD.X R193, R187, 0x1, R3, P1 ;  /* 0x00000001bbc17824 */ /* 0x000fe400008e0603 */
[----:B------:R-:W-:Y:S01]  /*7c0a0*/  IMAD.MOV.U32 R171, RZ, RZ, R170 ;  /* 0x000000ffffab7224 */ /* 0x000fe200078e00aa */
[----:B------:R0:W-:Y:S01]  /*7c0b0*/  STL.64 [R1+0x1f30], R188 ;  /* 0x001f30bc01007387 */ /* 0x0001e20000100a00 */
[----:B------:R-:W-:Y:S02]  /*7c0c0*/  IMAD.MOV.U32 R170, RZ, RZ, R161 ;  /* 0x000000ffffaa7224 */ /* 0x000fe400078e00a1 */
        /* <DEDUP_REMOVED lines=32> */
[----:B------:R-:W-:Y:S01]  /*7c2d0*/  IMAD.MOV.U32 R173, RZ, RZ, R172 ;  /* 0x000000ffffad7224 */ /* 0x000fe200078e00ac */
[----:B------:R-:W4:Y:S01]  /*7c2e0*/  LDL.LU R60, [R1+0x5260] ;  /* 0x00526000013c7983 */ /* 0x000f220000300800 */
[----:B------:R-:W-:-:S02]  /*7c2f0*/  IMAD.MOV.U32 R172, RZ, RZ, R171 ;  /* 0x000000ffffac7224 */ /* 0x000fc400078e00ab */
        /* <DEDUP_REMOVED lines=21> */
[----:B------:R-:W-:Y:S01]  /*7c450*/  IMAD.MOV.U32 R173, RZ, RZ, R172 ;  /* 0x000000ffffad7224 */ /* 0x000fe200078e00ac */
[----:B0-----:R-:W-:Y:S01]  /*7c460*/  IADD3 R190, P4, R180, R4, RZ ;  /* 0x00000004b4be7210 */ /* 0x001fe20007f9e0ff */
[----:B------:R-:W-:Y:S02]  /*7c470*/  IMAD.MOV.U32 R172, RZ, RZ, R171 ;  /* 0x000000ffffac7224 */ /* 0x000fe400078e00ab */
[----:B------:R-:W-:-:S02]  /*7c480*/  IMAD.X R193, R185, 0x1, R7, P1 ;  /* 0x00000001b9c17824 */ /* 0x000fc400008e0607 */
[----:B------:R-:W-:Y:S02]  /*7c490*/  IMAD.MOV.U32 R171, RZ, RZ, R170 ;  /* 0x000000ffffab7224 */ /* 0x000fe400078e00aa */
[----:B------:R-:W-:Y:S02]  /*7c4a0*/  IMAD.X R189, R185, 0x1, R13, P2 ;  /* 0x00000001b9bd7824 */ /* 0x000fe400010e060d */
[----:B------:R-:W-:Y:S02]  /*7c4b0*/  IMAD.MOV.U32 R170, RZ, RZ, R168 ;  /* 0x000000ffffaa7224 */ /* 0x000fe400078e00a8 */
[----:B------:R-:W-:Y:S02]  /*7c4c0*/  IMAD.X R191, R182, 0x1, R3, P4 ;  /* 0x00000001b6bf7824 */ /* 0x000fe400020e0603 */
[----:B------:R-:W-:Y:S02]  /*7c4d0*/  IMAD.MOV.U32 R168, RZ, RZ, R58 ;  /* 0x000000ffffa87224 */ /* 0x000fe400078e003a */
[----:B------:R-:W2:Y:S04]  /*7c4e0*/  LDL.LU R58, [R1+0x5258] ;  /* 0x00525800013a7983 */ /* 0x000ea80000300800 */
[----:B------:R0:W-:Y:S04]  /*7c4f0*/  STL.64 [R1+0x1ef0], R192 ;  /* 0x001ef0c001007387 */ /* 0x0001e80000100a00 */
[----:B------:R1:W-:Y:S04]  /*7c500*/  STL.64 [R1+0x1ee8], R188 ;  /* 0x001ee8bc01007387 */ /* 0x0003e80000100a00 */
[----:B------:R3:W-:Y:S01]  /*7c510*/  STL.64 [R1+0x1ee0], R190 ;  /* 0x001ee0be01007387 */ /* 0x0007e20000100a00 */
[----:B0-----:R-:W-:-:S02]  /*7c520*/  IADD3 R192, P1, R180, R6, RZ ;  /* 0x00000006b4c07210 */ /* 0x001fc40007f3e0ff */
[C---:B-1----:R-:W-:Y:S02]  /*7c530*/  IADD3 R188, P2, R180.reuse, R0, RZ ;  /* 0x00000000b4bc7210 */ /* 0x042fe40007f5e0ff */
[----:B---3--:R-:W-:Y:S01]  /*7c540*/  IADD3 R190, P4, R180, R2, RZ ;  /* 0x00000002b4be7210 */ /* 0x008fe20007f9e0ff */
[----:B------:R-:W-:Y:S02]  /*7c550*/  IMAD.MOV.U32 R180, RZ, RZ, R179 ;  /* 0x000000ffffb47224 */ /* 0x000fe400078e00b3 */
[----:B------:R-:W-:Y:S02]  /*7c560*/  IMAD.MOV.U32 R179, RZ, RZ, R178 ;  /* 0x000000ffffb37224 */ /* 0x000fe400078e00b2 */
[----:B------:R-:W-:Y:S02]  /*7c570*/  IMAD.MOV.U32 R178, RZ, RZ, R177 ;  /* 0x000000ffffb27224 */ /* 0x000fe400078e00b1 */
[----:B------:R-:W-:Y:S02]  /*7c580*/  IMAD.X R193, R182, 0x1, R5, P1 ;  /* 0x00000001b6c17824 */ /* 0x000fe400008e0605 */
        /* <DEDUP_REMOVED lines=10> */
[----:B------:R-:W-:Y:S01]  /*7c630*/  IMAD.MOV.U32 R178, RZ, RZ, R177 ;  /* 0x000000ffffb27224 */ /* 0x000fe200078e00b1 */
[----:B------:R0:W-:Y:S01]  /*7c640*/  STL.64 [R1+0x1ed8], R192 ;  /* 0x001ed8c001007387 */ /* 0x0001e20000100a00 */
[----:B------:R-:W-:Y:S02]  /*7c650*/  IMAD.MOV.U32 R172, RZ, RZ, R171 ;  /* 0x000000ffffac7224 */ /* 0x000fe400078e00ab */
[----:B------:R-:W-:-:S02]  /*7c660*/  IMAD.MOV.U32 R177, RZ, RZ, R176 ;  /* 0x000000ffffb17224 */ /* 0x000fc400078e00b0 */
[----:B------:R-:W-:Y:S02]  /*7c670*/  IMAD.MOV.U32 R171, RZ, RZ, R170 ;  /* 0x000000ffffab7224 */ /* 0x000fe400078e00aa */
[----:B------:R-:W-:Y:S02]  /*7c680*/  IMAD.MOV.U32 R176, RZ, RZ, R175 ;  /* 0x000000ffffb07224 */ /* 0x000fe400078e00af */
[----:B------:R-:W-:Y:S02]  /*7c690*/  IMAD.MOV.U32 R170, RZ, RZ, R166 ;  /* 0x000000ffffaa7224 */ /* 0x000fe400078e00a6 */
[----:B------:R-:W-:Y:S01]  /*7c6a0*/  IMAD.MOV.U32 R175, RZ, RZ, R174 ;  /* 0x000000ffffaf7224 */ /* 0x000fe200078e00ae */
[----:B0-----:R-:W-:Y:S01]  /*7c6b0*/  IADD3 R192, P1, R181, R4, RZ ;  /* 0x00000004b5c07210 */ /* 0x001fe20007f3e0ff */
[----:B------:R-:W-:Y:S02]  /*7c6c0*/  IMAD.MOV.U32 R166, RZ, RZ, R57 ;  /* 0x000000ffffa67224 */ /* 0x000fe400078e0039 */
[----:B------:R-:W-:-:S02]  /*7c6d0*/  IMAD.MOV.U32 R174, RZ, RZ, R173 ;  /* 0x000000ffffae7224 */ /* 0x000fc400078e00ad */
[----:B------:R-:W-:Y:S02]  /*7c6e0*/  IMAD.MOV.U32 R173, RZ, RZ, R172 ;  /* 0x000000ffffad7224 */ /* 0x000fe400078e00ac */
[----:B------:R-:W-:Y:S02]  /*7c6f0*/  IMAD.MOV.U32 R185, RZ, RZ, R184 ;  /* 0x000000ffffb97224 */ /* 0x000fe400078e00b8 */
[----:B------:R-:W-:Y:S02]  /*7c700*/  IMAD.MOV.U32 R172, RZ, RZ, R171 ;  /* 0x000000ffffac7224 */ /* 0x000fe400078e00ab */
[----:B------:R-:W-:Y:S01]  /*7c710*/  IMAD.MOV.U32 R184, RZ, RZ, R167 ;  /* 0x000000ffffb87224 */ /* 0x000fe200078e00a7 */
[----:B------:R-:W-:Y:S01]  /*7c720*/  SHF.R.S32.HI R167, RZ, 0x1f, R57 ;  /* 0x0000001fffa77819 */ /* 0x000fe20000011439 */
[----:B------:R-:W-:Y:S01]  /*7c730*/  IMAD.MOV.U32 R171, RZ, RZ, R170 ;  /* 0x000000ffffab7224 */ /* 0x000fe200078e00aa */
[----:B------:R-:W3:Y:S01]  /*7c740*/  LDL.LU R57, [R1+0x5254] ;  /* 0x0052540001397983 */ /* 0x000ee20000300800 */
[----:B------:R-:W-:-:S02]  /*7c750*/  IMAD.MOV.U32 R170, RZ, RZ, R166 ;  /* 0x000000ffffaa7224 */ /* 0x000fc400078e00a6 */
        /* <DEDUP_REMOVED lines=11> */
[----:B------:R-:W-:Y:S01]  /*7c810*/  IADD3 R192, P1, R181, R2, RZ ;  /* 0x00000002b5c07210 */ /* 0x000fe20007f3e0ff */
        /* <DEDUP_REMOVED lines=25> */
[----:B------:R-:W4:Y:S01]  /*7c9b0*/  LDL.LU R55, [R1+0x524c] ;  /* 0x00524c0001377983 */ /* 0x000f220000300800 */
        /* <DEDUP_REMOVED lines=12> */
[----:B-1----:R-:W-:Y:S01]  /*7ca80*/  IADD3 R192, P1, R183, R0, RZ ;  /* 0x00000000b7c07210 */ /* 0x002fe20007f3e0ff */
        /* <DEDUP_REMOVED lines=117> */
[----:B------:R-:W4:Y:S04]  /*7d1e0*/  LDL.LU R48, [R1+0x5230] ;  /* 0x0052300001307983 */ /* 0x000f280000300800 */
[----:B------:R1:W-:Y:S01]  /*7d1f0*/  STL.64 [R1+0x1e40], R188 ;  /* 0x001e40bc01007387 */ /* 0x0003e20000100a00 */
[----:B0-----:R-:W-:-:S02]  /*7d200*/  IADD3 R190, P4, R181, R6, RZ ;  /* 0x00000006b5be7210 */ /* 0x001fc40007f9e0ff */
        /* <DEDUP_REMOVED lines=25> */
[----:B------:R-:W-:Y:S01]  /*7d3a0*/  IMAD.MOV.U32 R174, RZ, RZ, R173 ;  /* 0x000000ffffae7224 */ /* 0x000fe200078e00ad */
[----:B------:R-:W2:Y:S01]  /*7d3b0*/  LDL.LU R47, [R1+0x522c] ;  /* 0x00522c00012f7983 */ /* 0x000ea20000300800 */
[----:B------:R-:W-:Y:S02]  /*7d3c0*/  IMAD.X R193, R194, 0x1, R7, P1 ;  /* 0x00000001c2c17824 */ /* 0x000fe400008e0607 */
[----:B------:R-:W-:-:S02]  /*7d3d0*/  IMAD.MOV.U32 R173, RZ, RZ, R172 ;  /* 0x000000ffffad7224 */ /* 0x000fc400078e00ac */
[----:B------:R-:W-:Y:S02]  /*7d3e0*/  IMAD.X R189, R194, 0x1, R13, P2 ;  /* 0x00000001c2bd7824 */ /* 0x000fe400010e060d */
[----:B------:R-:W-:Y:S02]  /*7d3f0*/  IMAD.MOV.U32 R172, RZ, RZ, R171 ;  /* 0x000000ffffac7224 */ /* 0x000fe400078e00ab */
        /* <DEDUP_REMOVED lines=8> */
[----:B------:R-:W2:Y:S04]  /*7d480*/  LDL.LU R46, [R1+0x5228] ;  /* 0x00522800012e7983 */ /* 0x000ea80000300800 */
[----:B------:R1:W-:Y:S01]  /*7d490*/  STL.64 [R1+0x1e20], R190 ;  /* 0x001e20be01007387 */ /* 0x0003e20000100a00 */
[C---:B0-----:R-:W-:Y:S02]  /*7d4a0*/  IADD3 R192, P1, R183.reuse, R6, RZ ;  /* 0x00000006b7c07210 */ /* 0x041fe40007f3e0ff */
[C---:B-1----:R-:W-:Y:S02]  /*7d4b0*/  IADD3 R188, P2, R183.reuse, R0, RZ ;  /* 0x00000000b7bc7210 */ /* 0x042fe40007f5e0ff */
[----:B------:R-:W-:Y:S01]  /*7d4c0*/  IADD3 R190, P4, R183, R2, RZ ;  /* 0x00000002b7be7210 */ /* 0x000fe20007f9e0ff */
        /* <DEDUP_REMOVED lines=14> */
[----:B------:R-:W-:Y:S02]  /*7d5b0*/  IMAD.X R189, R187, 0x1, R7, P2 ;  /* 0x00000001bbbd7824 */ /* 0x000fe400010e0607 */
[----:B------:R-:W-:Y:S02]  /*7d5c0*/  IMAD.MOV.U32 R168, RZ, RZ, R165 ;  /* 0x000000ffffa87224 */ /* 0x000fe400078e00a5 */
[----:B------:R-:W-:Y:S01]  /*7d5d0*/  IMAD.MOV.U32 R195, RZ, RZ, R180 ;  /* 0x000000ffffc37224 */ /* 0x000fe200078e00b4 */
[----:B------:R0:W-:Y:S01]  /*7d5e0*/  STL.64 [R1+0x1e18], R192 ;  /* 0x001e18c001007387 */ /* 0x0001e20000100a00 */
[----:B------:R-:W-:Y:S02]  /*7d5f0*/  IMAD.MOV.U32 R165, RZ, RZ, R160 ;  /* 0x000000ffffa57224 */ /* 0x000fe400078e00a0 */
[----:B------:R-:W-:-:S02]  /*7d600*/  IMAD.MOV.U32 R180, RZ, RZ, R179 ;  /* 0x000000ffffb47224 */ /* 0x000fc400078e00b3 */
[----:B------:R-:W-:Y:S02]  /*7d610*/  IMAD.MOV.U32 R160, RZ, RZ, R45 ;  /* 0x000000ffffa07224 */ /* 0x000fe400078e002d */
[----:B------:R-:W-:Y:S01]  /*7d620*/  IMAD.MOV.U32 R179, RZ, RZ, R178 ;  /* 0x000000ffffb37224 */ /* 0x000fe200078e00b2 */
[----:B------:R-:W3:Y:S01]  /*7d630*/  LDL.LU R45, [R1+0x5224] ;  /* 0x00522400012d7983 */ /* 0x000ee20000300800 */
[----:B------:R-:W-:Y:S02]  /*7d640*/  IMAD.MOV.U32 R178, RZ, RZ, R177 ;  /* 0x000000ffffb27224 */ /* 0x000fe400078e00b1 */
[----:B------:R-:W-:Y:S01]  /*7d650*/  IMAD.MOV.U32 R177, RZ, RZ, R176 ;  /* 0x000000ffffb17224 */ /* 0x000fe200078e00b0 */
[----:B0-----:R-:W-:Y:S01]  /*7d660*/  IADD3 R192, P1, R186, R4, RZ ;  /* 0x00000004bac07210 */ /* 0x001fe20007f3e0ff */
[----:B------:R0:W-:Y:S01]  /*7d670*/  STL.64 [R1+0x1e10], R188 ;  /* 0x001e10bc01007387 */ /* 0x0001e20000100a00 */
[----:B------:R-:W-:Y:S02]  /*7d680*/  IMAD.MOV.U32 R176, RZ, RZ, R175 ;  /* 0x000000ffffb07224 */ /* 0x000fe400078e00af */
[----:B------:R-:W-:-:S02]  /*7d690*/  IMAD.MOV.U32 R175, RZ, RZ, R174 ;  /* 0x000000ffffaf7224 */ /* 0x000fc400078e00ae */
[----:B------:R-:W-:Y:S02]  /*7d6a0*/  IMAD.X R191, R187, 0x1, R13, P4 ;  /* 0x00000001bbbf7824 */ /* 0x000fe400020e060d */
[----:B------:R-:W-:Y:S02]  /*7d6b0*/  IMAD.MOV.U32 R174, RZ, RZ, R173 ;  /* 0x000000ffffae7224 */ /* 0x000fe400078e00ad */
[----:B------:R-:W-:Y:S01]  /*7d6c0*/  IMAD.X R193, R185, 0x1, R3, P1 ;  /* 0x00000001b9c17824 */ /* 0x000fe200008e0603 */
[----:B0-----:R-:W-:Y:S01]  /*7d6d0*/  IADD3 R188, P2, R186, R6, RZ ;  /* 0x00000006babc7210 */ /* 0x001fe20007f5e0ff */
[----:B------:R-:W-:Y:S02]  /*7d6e0*/  IMAD.MOV.U32 R173, RZ, RZ, R171 ;  /* 0x000000ffffad7224 */ /* 0x000fe400078e00ab */
[----:B------:R-:W-:Y:S02]  /*7d6f0*/  IMAD.MOV.U32 R171, RZ, RZ, R170 ;  /* 0x000000ffffab7224 */ /* 0x000fe400078e00aa */
[----:B------:R-:W-:-:S02]  /*7d700*/  IMAD.MOV.U32 R170, RZ, RZ, R169 ;  /* 0x000000ffffaa7224 */ /* 0x000fc400078e00a9 */
[----:B------:R-:W-:Y:S01]  /*7d710*/  IMAD.X R189, R185, 0x1, R5, P2 ;  /* 0x00000001b9bd7824 */ /* 0x000fe200010e0605 */
[----:B------:R0:W-:Y:S01]  /*7d720*/  STL.64 [R1+0x1e08], R190 ;  /* 0x001e08be01007387 */ /* 0x0001e20000100a00 */
[----:B------:R-:W-:Y:S02]  /*7d730*/  IMAD.MOV.U32 R169, RZ, RZ, R166 ;  /* 0x000000ffffa97224 */ /* 0x000fe400078e00a6 */
[----:B------:R-:W-:Y:S01]  /*7d740*/  IMAD.MOV.U32 R166, RZ, RZ, R162 ;  /* 0x000000ffffa67224 */ /* 0x000fe200078e00a2 */
[----:B------:R-:W-:Y:S01]  /*7d750*/  STL.64 [R1+0x1e00], R192 ;  /* 0x001e00c001007387 */ /* 0x000fe20000100a00 */
[----:B------:R-:W-:-:S03]  /*7d760*/  IMAD.MOV.U32 R162, RZ, RZ, R44 ;  /* 0x000000ffffa27224 */ /* 0x000fc600078e002c */
[----:B------:R-:W3:Y:S04]  /*7d770*/  LDL.LU R44, [R1+0x5220] ;  /* 0x00522000012c7983 */ /* 0x000ee80000300800 */
[----:B------:R1:W-:Y:S01]  /*7d780*/  STL.64 [R1+0x1df8], R188 ;  /* 0x001df8bc01007387 */ /* 0x0003e20000100a00 */
[C---:B0-----:R-:W-:Y:S02]  /*7d790*/  IADD3 R190, P4, R186.reuse, R0, RZ ;  /* 0x00000000babe7210 */ /* 0x041fe40007f9e0ff */
[----:B------:R-:W-:Y:S01]  /*7d7a0*/  IADD3 R186, P1, R186, R2, RZ ;  /* 0x00000002baba7210 */ /* 0x000fe20007f3e0ff */
[----:B-1----:R-:W-:Y:S02]  /*7d7b0*/  IMAD.MOV.U32 R189, RZ, RZ, R180 ;  /* 0x000000ffffbd7224 */ /* 0x002fe400078e00b4 */
        /* <DEDUP_REMOVED lines=14> */
[----:B------:R-:W-:Y:S01]  /*7d8a0*/  IADD3 R192, P2, R184, R4, RZ ;  /* 0x00000004b8c07210 */ /* 0x000fe20007f5e0ff */
[----:B------:R-:W-:Y:S02]  /*7d8b0*/  IMAD.MOV.U32 R166, RZ, RZ, R162 ;  /* 0x000000ffffa67224 */ /* 0x000fe400078e00a2 */
[----:B------:R-:W-:Y:S02]  /*7d8c0*/  IMAD.X R187, R185, 0x1, R13, P1 ;  /* 0x00000001b9bb7824 */ /* 0x000fe400008e060d */
[----:B------:R-:W-:Y:S02]  /*7d8d0*/  IMAD.MOV.U32 R178, RZ, RZ, R177 ;  /* 0x000000ffffb27224 */ /* 0x000fe400078e00b1 */
[----:B------:R-:W-:Y:S02]  /*7d8e0*/  IMAD.MOV.U32 R162, RZ, RZ, R43 ;  /* 0x000000ffffa27224 */ /* 0x000fe400078e002b */
[----:B------:R-:W-:Y:S01]  /*7d8f0*/  IMAD.MOV.U32 R177, RZ, RZ, R176 ;  /* 0x000000ffffb17224 */ /* 0x000fe200078e00b0 */
[----:B------:R-:W4:Y:S01]  /*7d900*/  LDL.LU R43, [R1+0x521c] ;  /* 0x00521c00012b7983 */ /* 0x000f220000300800 */
[----:B------:R-:W-:-:S02]  /*7d910*/  IMAD.MOV.U32 R176, RZ, RZ, R175 ;  /* 0x000000ffffb07224 */ /* 0x000fc400078e00af */
[----:B------:R-:W-:Y:S01]  /*7d920*/  IMAD.MOV.U32 R188, RZ, RZ, R180 ;  /* 0x000000ffffbc7224 */ /* 0x000fe200078e00b4 */
[----:B------:R0:W-:Y:S01]  /*7d930*/  STL.64 [R1+0x1df0], R190 ;  /* 0x001df0be01007387 */ /* 0x0001e20000100a00 */
[----:B------:R-:W-:Y:S02]  /*7d940*/  IMAD.MOV.U32 R175, RZ, RZ, R174 ;  /* 0x000000ffffaf7224 */ /* 0x000fe400078e00ae */
[----:B------:R-:W-:Y:S01]  /*7d950*/  IMAD.MOV.U32 R180, RZ, RZ, R179 ;  /* 0x000000ffffb47224 */ /* 0x000fe200078e00b3 */
[----:B------:R1:W-:Y:S01]  /*7d960*/  STL.64 [R1+0x1de8], R186 ;  /* 0x001de8ba01007387 */ /* 0x0003e20000100a00 */
[----:B------:R-:W-:Y:S02]  /*7d970*/  IMAD.MOV.U32 R174, RZ, RZ, R173 ;  /* 0x000000ffffae7224 */ /* 0x000fe400078e00ad */
[----:B------:R-:W-:Y:S02]  /*7d980*/  IMAD.MOV.U32 R179, RZ, RZ, R178 ;  /* 0x000000ffffb37224 */ /* 0x000fe400078e00b2 */
[----:B------:R-:W-:-:S02]  /*7d990*/  IMAD.MOV.U32 R173, RZ, RZ, R170 ;  /* 0x000000ffffad7224 */ /* 0x000fc400078e00aa */
[----:B------:R-:W-:Y:S01]  /*7d9a0*/  IMAD.MOV.U32 R178, RZ, RZ, R177 ;  /* 0x000000ffffb27224 */ /* 0x000fe200078e00b1 */
[----:B0-----:R-:W-:Y:S01]  /*7d9b0*/  IADD3 R190, P4, R184, R6, RZ ;  /* 0x00000006b8be7210 */ /* 0x001fe20007f9e0ff */
[----:B------:R-:W-:Y:S02]  /*7d9c0*/  IMAD.MOV.U32 R170, RZ, RZ, R169 ;  /* 0x000000ffffaa7224 */ /* 0x000fe400078e00a9 */
[----:B------:R-:W-:Y:S01]  /*7d9d0*/  IMAD.X R193, R182, 0x1, R3, P2 ;  /* 0x00000001b6c17824 */ /* 0x000fe200010e0603 */
[C---:B-1----:R-:W-:Y:S01]  /*7d9e0*/  IADD3 R186, P1, R184.reuse, R0, RZ ;  /* 0x00000000b8ba7210 */ /* 0x042fe20007f3e0ff */
[----:B------:R-:W-:Y:S01]  /*7d9f0*/  IMAD.MOV.U32 R177, RZ, RZ, R176 ;  /* 0x000000ffffb17224 */ /* 0x000fe200078e00b0 */
[----:B------:R-:W-:Y:S01]  /*7da00*/  IADD3 R184, P2, R184, R2, RZ ;  /* 0x00000002b8b87210 */ /* 0x000fe20007f5e0ff */
[----:B------:R-:W-:Y:S02]  /*7da10*/  IMAD.MOV.U32 R169, RZ, RZ, R167 ;  /* 0x000000ffffa97224 */ /* 0x000fe400078e00a7 */
[----:B------:R-:W-:-:S02]  /*7da20*/  IMAD.MOV.U32 R176, RZ, RZ, R175 ;  /* 0x000000ffffb07224 */ /* 0x000fc400078e00af */
[----:B------:R-:W-:Y:S02]  /*7da30*/  IMAD.MOV.U32 R167, RZ, RZ, R42 ;  /* 0x000000ffffa77224 */ /* 0x000fe400078e002a */
[----:B------:R-:W-:Y:S01]  /*7da40*/  IMAD.MOV.U32 R175, RZ, RZ, R174 ;  /* 0x000000ffffaf7224 */ /* 0x000fe200078e00ae */
[----:B------:R-:W4:Y:S01]  /*7da50*/  LDL.LU R42, [R1+0x5218] ;  /* 0x00521800012a7983 */ /* 0x000f220000300800 */
[----:B------:R-:W-:Y:S02]  /*7da60*/  IMAD.X R191, R182, 0x1, R5, P4 ;  /* 0x00000001b6bf7824 */ /* 0x000fe400020e0605 */
[----:B------:R-:W-:Y:S02]  /*7da70*/  IMAD.MOV.U32 R174, RZ, RZ, R173 ;  /* 0x000000ffffae7224 */ /* 0x000fe400078e00ad */
[----:B------:R-:W-:Y:S02]  /*7da80*/  IMAD.MOV.U32 R173, RZ, RZ, R170 ;  /* 0x000000ffffad7224 */ /* 0x000fe400078e00aa */
[----:B------:R-:W-:-:S02]  /*7da90*/  IMAD.MOV.U32 R170, RZ, RZ, R169 ;  /* 0x000000ffffaa7224 */ /* 0x000fc400078e00a9 */
[C---:B------:R-:W-:Y:S01]  /*7daa0*/  IMAD.X R187, R182.reuse, 0x1, R7, P1 ;  /* 0x00000001b6bb7824 */ /* 0x040fe200008e0607 */
[----:B------:R0:W-:Y:S01]  /*7dab0*/  STL.64 [R1+0x1de0], R192 ;  /* 0x001de0c001007387 */ /* 0x0001e20000100a00 */
[----:B------:R-:W-:Y:S02]  /*7dac0*/  IMAD.MOV.U32 R169, RZ, RZ, R167 ;  /* 0x000000ffffa97224 */ /* 0x000fe400078e00a7 */
[----:B------:R-:W-:Y:S01]  /*7dad0*/  IMAD.X R185, R182, 0x1, R13, P2 ;  /* 0x00000001b6b97824 */ /* 0x000fe200010e060d */
[----:B------:R-:W-:Y:S01]  /*7dae0*/  STL.64 [R1+0x1dd8], R190 ;  /* 0x001dd8be01007387 */ /* 0x000fe20000100a00 */
[----:B------:R-:W-:Y:S02]  /*7daf0*/  IMAD.MOV.U32 R167, RZ, RZ, R158 ;  /* 0x000000ffffa77224 */ /* 0x000fe400078e009e */
[----:B------:R-:W-:Y:S02]  /*7db00*/  IMAD.MOV.U32 R158, RZ, RZ, R41 ;  /* 0x000000ffff9e7224 */ /* 0x000fe400078e0029 */
[----:B------:R-:W2:Y:S04]  /*7db10*/  LDL.LU R41, [R1+0x5214] ;  /* 0x0052140001297983 */ /* 0x000ea80000300800 */
[----:B------:R-:W-:Y:S04]  /*7db20*/  STL.64 [R1+0x1dd0], R186 ;  /* 0x001dd0ba01007387 */ /* 0x000fe80000100a00 */
[----:B------:R1:W-:Y:S01]  /*7db30*/  STL.64 [R1+0x1dc8], R184 ;  /* 0x001dc8b801007387 */ /* 0x0003e20000100a00 */
[----:B0-----:R-:W-:Y:S01]  /*7db40*/  IADD3 R192, P4, R181, R4, RZ ;  /* 0x00000004b5c07210 */ /* 0x001fe20007f9e0ff */
[----:B-1----:R-:W-:-:S02]  /*7db50*/  IMAD.MOV.U32 R184, RZ, RZ, R180 ;  /* 0x000000ffffb87224 */ /* 0x002fc400078e00b4 */
        /* <DEDUP_REMOVED lines=15> */
[----:B------:R-:W-:Y:S02]  /*7dc50*/  IMAD.MOV.U32 R158, RZ, RZ, R155 ;  /* 0x000000ffff9e7224 */ /* 0x000fe400078e009b */
[----:B------:R-:W-:Y:S01]  /*7dc60*/  IMAD.MOV.U32 R178, RZ, RZ, R177 ;  /* 0x000000ffffb27224 */ /* 0x000fe200078e00b1 */
[----:B------:R-:W-:Y:S01]  /*7dc70*/  IADD3 R186, P1, R181, R6, RZ ;  /* 0x00000006b5ba7210 */ /* 0x000fe20007f3e0ff */
[----:B------:R-:W-:-:S02]  /*7dc80*/  IMAD.MOV.U32 R155, RZ, RZ, R40 ;  /* 0x000000ffff9b7224 */ /* 0x000fc400078e0028 */
[----:B------:R-:W-:Y:S01]  /*7dc90*/  IMAD.MOV.U32 R177, RZ, RZ, R176 ;  /* 0x000000ffffb17224 */ /* 0x000fe200078e00b0 */
[----:B------:R-:W2:Y:S01]  /*7dca0*/  LDL.LU R40, [R1+0x5210] ;  /* 0x0052100001287983 */ /* 0x000ea20000300800 */
[----:B------:R-:W-:Y:S01]  /*7dcb0*/  IMAD.MOV.U32 R176, RZ, RZ, R175 ;  /* 0x000000ffffb07224 */ /* 0x000fe200078e00af */
[----:B------:R-:W-:Y:S01]  /*7dcc0*/  IADD3 R190, P2, R181, R0, RZ ;  /* 0x00000000b5be7210 */ /* 0x000fe20007f5e0ff */
[----:B------:R-:W-:Y:S01]  /*7dcd0*/  IMAD.MOV.U32 R175, RZ, RZ, R173 ;  /* 0x000000ffffaf7224 */ /* 0x000fe200078e00ad */
[----:B------:R0:W-:Y:S01]  /*7dce0*/  STL.64 [R1+0x1dc0], R192 ;  /* 0x001dc0c001007387 */ /* 0x0001e20000100a00 */
[----:B------:R-:W-:Y:S02]  /*7dcf0*/  IMAD.MOV.U32 R173, RZ, RZ, R170 ;  /* 0x000000ffffad7224 */ /* 0x000fe400078e00aa */
[----:B------:R-:W-:Y:S02]  /*7dd00*/  IMAD.MOV.U32 R170, RZ, RZ, R169 ;  /* 0x000000ffffaa7224 */ /* 0x000fe400078e00a9 */
[----:B------:R-:W-:-:S02]  /*7dd10*/  IMAD.MOV.U32 R169, RZ, RZ, R167 ;  /* 0x000000ffffa97224 */ /* 0x000fc400078e00a7 */
[----:B------:R-:W-:Y:S02]  /*7dd20*/  IMAD.MOV.U32 R167, RZ, RZ, R158 ;  /* 0x000000ffffa77224 */ /* 0x000fe400078e009e */
[----:B------:R-:W-:Y:S01]  /*7dd30*/  IMAD.X R187, R196, 0x1, R5, P1 ;  /* 0x00000001c4bb7824 */ /* 0x000fe200008e0605 */
[----:B0-----:R-:W-:Y:S01]  /*7dd40*/  IADD3 R192, P4, R181, R2, RZ ;  /* 0x00000002b5c07210 */ /* 0x001fe20007f9e0ff */
[----:B------:R-:W-:Y:S02]  /*7dd50*/  IMAD.MOV.U32 R181, RZ, RZ, R180 ;  /* 0x000000ffffb57224 */ /* 0x000fe400078e00b4 */
[----:B------:R-:W-:Y:S02]  /*7dd60*/  IMAD.MOV.U32 R180, RZ, RZ, R179 ;  /* 0x000000ffffb47224 */ /* 0x000fe400078e00b3 */
[----:B------:R-:W-:Y:S02]  /*7dd70*/  IMAD.MOV.U32 R179, RZ, RZ, R178 ;  /* 0x000000ffffb37224 */ /* 0x000fe400078e00b2 */
[----:B------:R-:W-:-:S02]  /*7dd80*/  IMAD.MOV.U32 R158, RZ, RZ, R155 ;  /* 0x000000ffff9e7224 */ /* 0x000fc400078e009b */
[----:B------:R-:W-:Y:S02]  /*7dd90*/  IMAD.MOV.U32 R178, RZ, RZ, R176 ;  /* 0x000000ffffb27224 */ /* 0x000fe400078e00b0 */
[----:B------:R-:W-:Y:S02]  /*7dda0*/  IMAD.MOV.U32 R155, RZ, RZ, R39 ;  /* 0x000000ffff9b7224 */ /* 0x000fe400078e0027 */
[----:B------:R-:W-:Y:S01]  /*7ddb0*/  IMAD.MOV.U32 R176, RZ, RZ, R175 ;  /* 0x000000ffffb07224 */ /* 0x000fe200078e00af */
[----:B------:R-:W3:Y:S01]  /*7ddc0*/  LDL.LU R39, [R1+0x520c] ;  /* 0x00520c0001277983 */ /* 0x000ee20000300800 */
        /* <DEDUP_REMOVED lines=12> */
[----:B------:R-:W3:Y:S01]  /*7de90*/  LDL.LU R38, [R1+0x5208] ;  /* 0x0052080001267983 */ /* 0x000ee20000300800 */
[C---:B------:R-:W-:Y:S02]  /*7dea0*/  IMAD.X R191, R196.reuse, 0x1, R7, P2 ;  /* 0x00000001c4bf7824 */ /* 0x040fe400010e0607 */
[----:B------:R-:W-:Y:S02]  /*7deb0*/  IMAD.MOV.U32 R175, RZ, RZ, R173 ;  /* 0x000000ffffaf7224 */ /* 0x000fe400078e00ad */
[----:B------:R-:W-:Y:S02]  /*7dec0*/  IMAD.MOV.U32 R173, RZ, RZ, R169 ;  /* 0x000000ffffad7224 */ /* 0x000fe400078e00a9 */
[----:B------:R-:W-:Y:S02]  /*7ded0*/  IMAD.MOV.U32 R169, RZ, RZ, R158 ;  /* 0x000000ffffa97224 */ /* 0x000fe400078e009e */
[----:B------:R-:W-:-:S02]  /*7dee0*/  IMAD.X R193, R196, 0x1, R13, P4 ;  /* 0x00000001c4c17824 */ /* 0x000fc400020e060d */
[----:B------:R-:W-:Y:S02]  /*7def0*/  IMAD.MOV.U32 R158, RZ, RZ, R155 ;  /* 0x000000ffff9e7224 */ /* 0x000fe400078e009b */
[----:B------:R-:W-:Y:S01]  /*7df00*/  IMAD.X R187, R195, 0x1, R3, P1 ;  /* 0x00000001c3bb7824 */ /* 0x000fe200008e0603 */
[----:B------:R0:W-:Y:S01]  /*7df10*/  STL.64 [R1+0x1db0], R190 ;  /* 0x001db0be01007387 */ /* 0x0001e20000100a00 */
[----:B------:R-:W-:Y:S02]  /*7df20*/  IMAD.MOV.U32 R155, RZ, RZ, R17 ;  /* 0x000000ffff9b7224 */ /* 0x000fe400078e0011 */
[----:B------:R-:W-:Y:S02]  /*7df30*/  IMAD.MOV.U32 R17, RZ, RZ, R37 ;  /* 0x000000ffff117224 */ /* 0x000fe400078e0025 */
[----:B------:R-:W4:Y:S04]  /*7df40*/  LDL.LU R37, [R1+0x5204] ;  /* 0x0052040001257983 */ /* 0x000f280000300800 */
[----:B------:R1:W-:Y:S01]  /*7df50*/  STL.64 [R1+0x1da8], R192 ;  /* 0x001da8c001007387 */ /* 0x0003e20000100a00 */
[----:B0-----:R-:W-:-:S03]  /*7df60*/  IADD3 R190, P2, R183, R6, RZ ;  /* 0x00000006b7be7210 */ /* 0x001fc60007f5e0ff */
[----:B------:R0:W-:Y:S01]  /*7df70*/  STL.64 [R1+0x1da0], R186 ;  /* 0x001da0ba01007387 */ /* 0x0001e20000100a00 */
[C---:B-1----:R-:W-:Y:S02]  /*7df80*/  IADD3 R192, P4, R183.reuse, R0, RZ ;  /* 0x00000000b7c07210 */ /* 0x042fe40007f9e0ff */
[----:B0-----:R-:W-:Y:S01]  /*7df90*/  IADD3 R186, P1, R183, R2, RZ ;  /* 0x00000002b7ba7210 */ /* 0x001fe20007f3e0ff */
[----:B------:R-:W-:Y:S02]  /*7dfa0*/  IMAD.MOV.U32 R183, RZ, RZ, R181 ;  /* 0x000000ffffb77224 */ /* 0x000fe400078e00b5 */
[----:B------:R-:W-:Y:S02]  /*7dfb0*/  IMAD.MOV.U32 R181, RZ, RZ, R180 ;  /* 0x000000ffffb57224 */ /* 0x000fe400078e00b4 */
[----:B------:R-:W-:Y:S02]  /*7dfc0*/  IMAD.MOV.U32 R180, RZ, RZ, R179 ;  /* 0x000000ffffb47224 */ /* 0x000fe400078e00b3 */
[----:B------:R-:W-:-:S02]  /*7dfd0*/  IMAD.MOV.U32 R179, RZ, RZ, R178 ;  /* 0x000000ffffb37224 */ /* 0x000fc400078e00b2 */
[----:B------:R-:W-:Y:S02]  /*7dfe0*/  IMAD.MOV.U32 R178, RZ, RZ, R173 ;  /* 0x000000ffffb27224 */ /* 0x000fe400078e00ad */
[C---:B------:R-:W-:Y:S02]  /*7dff0*/  IMAD.X R191, R195.reuse, 0x1, R5, P2 ;  /* 0x00000001c3bf7824 */ /* 0x040fe400010e0605 */
[----:B------:R-:W-:Y:S02]  /*7e000*/  IMAD.MOV.U32 R173, RZ, RZ, R164 ;  /* 0x000000ffffad7224 */ /* 0x000fe400078e00a4 */
[----:B------:R-:W-:Y:S02]  /*7e010*/  IMAD.MOV.U32 R164, RZ, RZ, R161 ;  /* 0x000000ffffa47224 */ /* 0x000fe400078e00a1 */
[----:B------:R-:W-:Y:S02]  /*7e020*/  IMAD.MOV.U32 R161, RZ, RZ, R36 ;  /* 0x000000ffffa17224 */ /* 0x000fe400078e0024 */
[----:B------:R-:W4:Y:S01]  /*7e030*/  LDL.LU R36, [R1+0x5200] ;  /* 0x0052000001247983 */ /* 0x000f220000300800 */
[----:B------:R-:W-:-:S03]  /*7e040*/  IMAD.X R193, R195, 0x1, R7, P4 ;  /* 0x00000001c3c17824 */ /* 0x000fc600020e0607 */
[----:B------:R0:W-:Y:S01]  /*7e050*/  STL.64 [R1+0x1d98], R190 ;  /* 0x001d98be01007387 */ /* 0x0001e20000100a00 */
[----:B------:R-:W-:-:S03]  /*7e060*/  IMAD.X R187, R195, 0x1, R13, P1 ;  /* 0x00000001c3bb7824 */ /* 0x000fc600008e060d */
[----:B------:R1:W-:Y:S01]  /*7e070*/  STL.64 [R1+0x1d90], R192 ;  /* 0x001d90c001007387 */ /* 0x0003e20000100a00 */
[C---:B0-----:R-:W-:Y:S02]  /*7e080*/  IADD3 R190, P2, R189.reuse, R4, RZ ;  /* 0x00000004bdbe7210 */ /* 0x041fe40007f5e0ff */
[----:B-1----:R-:W-:-:S03]  /*7e090*/  IADD3 R192, P4, R189, R6, RZ ;  /* 0x00000006bdc07210 */ /* 0x002fc60007f9e0ff */
[C---:B------:R-:W-:Y:S01]  /*7e0a0*/  IMAD.X R191, R194.reuse, 0x1, R3, P2 ;  /* 0x00000001c2bf7824 */ /* 0x040fe200010e0603 */
[----:B------:R0:W-:Y:S01]  /*7e0b0*/  STL.64 [R1+0x1d88], R186 ;  /* 0x001d88ba01007387 */ /* 0x0001e20000100a00 */
[----:B------:R-:W-:-:S03]  /*7e0c0*/  IMAD.X R193, R194, 0x1, R5, P4 ;  /* 0x00000001c2c17824 */ /* 0x000fc600020e0605 */
[----:B------:R1:W-:Y:S01]  /*7e0d0*/  STL.64 [R1+0x1d80], R190 ;  /* 0x001d80be01007387 */ /* 0x0003e20000100a00 */
[C---:B0-----:R-:W-:Y:S02]  /*7e0e0*/  IADD3 R186, P1, R189.reuse, R0, RZ ;  /* 0x00000000bdba7210 */ /* 0x041fe40007f3e0ff */
[----:B-1----:R-:W-:Y:S01]  /*7e0f0*/  IADD3 R190, P2, R189, R2, RZ ;  /* 0x00000002bdbe7210 */ /* 0x002fe20007f5e0ff */
[----:B------:R-:W-:Y:S01]  /*7e100*/  IMAD.MOV.U32 R189, RZ, RZ, R181 ;  /* 0x000000ffffbd7224 */ /* 0x000fe200078e00b5 */
[----:B------:R0:W-:Y:S01]  /*7e110*/  STL.64 [R1+0x1d78], R192 ;  /* 0x001d78c001007387 */ /* 0x0001e20000100a00 */
[----:B------:R-:W-:Y:S02]  /*7e120*/  IMAD.MOV.U32 R181, RZ, RZ, R180 ;  /* 0x000000ffffb57224 */ /* 0x000fe400078e00b4 */
[----:B------:R-:W-:Y:S02]  /*7e130*/  IMAD.MOV.U32 R180, RZ, RZ, R179 ;  /* 0x000000ffffb47224 */ /* 0x000fe400078e00b3 */
[----:B------:R-:W-:-:S02]  /*7e140*/  IMAD.X R187, R194, 0x1, R7, P1 ;  /* 0x00000001c2bb7824 */ /* 0x000fc400008e0607 */
[----:B------:R-:W-:Y:S02]  /*7e150*/  IMAD.MOV.U32 R179, RZ, RZ, R178 ;  /* 0x000000ffffb37224 */ /* 0x000fe400078e00b2 */
[----:B------:R-:W-:Y:S02]  /*7e160*/  IMAD.X R191, R194, 0x1, R13, P2 ;  /* 0x00000001c2bf7824 */ /* 0x000fe400010e060d */
[----:B------:R-:W-:Y:S01]  /*7e170*/  IMAD.MOV.U32 R178, RZ, RZ, R172 ;  /* 0x000000ffffb27224 */ /* 0x000fe200078e00ac */
[----:B0-----:R-:W-:Y:S01]  /*7e180*/  IADD3 R192, P4, R188, R4, RZ ;  /* 0x00000004bcc07210 */ /* 0x001fe20007f9e0ff */
[----:B------:R-:W-:Y:S02]  /*7e190*/  IMAD.MOV.U32 R172, RZ, RZ, R35 ;  /* 0x000000ffffac7224 */ /* 0x000fe400078e0023 */
[----:B------:R-:W2:Y:S02]  /*7e1a0*/  LDL.LU R35, [R1+0x51fc] ;  /* 0x0051fc0001237983 */ /* 0x000ea40000300800 */
[----:B------:R-:W-:-:S02]  /*7e1b0*/  IMAD.X R193, R184, 0x1, R3, P4 ;  /* 0x00000001b8c17824 */ /* 0x000fc400020e0603 */
[----:B------:R0:W-:Y:S04]  /*7e1c0*/  STL.64 [R1+0x1d70], R186 ;  /* 0x001d70ba01007387 */ /* 0x0001e80000100a00 */
[----:B------:R1:W-:Y:S01]  /*7e1d0*/  STL.64 [R1+0x1d68], R190 ;  /* 0x001d68be01007387 */ /* 0x0003e20000100a00 */
[C---:B0-----:R-:W-:Y:S02]  /*7e1e0*/  IADD3 R186, P1, R188.reuse, R6, RZ ;  /* 0x00000006bcba7210 */ /* 0x041fe40007f3e0ff */
[----:B-1----:R-:W-:Y:S01]  /*7e1f0*/  IADD3 R190, P2, R188, R0, RZ ;  /* 0x00000000bcbe7210 */ /* 0x002fe20007f5e0ff */
[----:B------:R0:W-:Y:S02]  /*7e200*/  STL.64 [R1+0x1d60], R192 ;  /* 0x001d60c001007387 */ /* 0x0001e40000100a00 */
[----:B------:R-:W-:-:S02]  /*7e210*/  IMAD.X R187, R184, 0x1, R5, P1 ;  /* 0x00000001b8bb7824 */ /* 0x000fc400008e0605 */
[----:B------:R-:W-:-:S03]  /*7e220*/  IMAD.X R191, R184, 0x1, R7, P2 ;  /* 0x00000001b8bf7824 */ /* 0x000fc600010e0607 */
[----:B------:R1:W-:Y:S01]  /*7e230*/  STL.64 [R1+0x1d58], R186 ;  /* 0x001d58ba01007387 */ /* 0x0003e20000100a00 */
[----:B0-----:R-:W-:-:S03]  /*7e240*/  IADD3 R192, P4, R188, R2, RZ ;  /* 0x00000002bcc07210 */ /* 0x001fc60007f9e0ff */
[----:B------:R0:W-:Y:S02]  /*7e250*/  STL.64 [R1+0x1d50], R190 ;  /* 0x001d50be01007387 */ /* 0x0001e40000100a00 */
[----:B------:R-:W-:Y:S01]  /*7e260*/  IMAD.X R193, R184, 0x1, R13, P4 ;  /* 0x00000001b8c17824 */ /* 0x000fe200020e060d */
[C---:B-1----:R-:W-:Y:S01]  /*7e270*/  IADD3 R186, P1, R182.reuse, R4, RZ ;  /* 0x00000004b6ba7210 */ /* 0x042fe20007f3e0ff */
[----:B------:R-:W-:Y:S02]  /*7e280*/  IMAD.MOV.U32 R184, RZ, RZ, R181 ;  /* 0x000000ffffb87224 */ /* 0x000fe400078e00b5 */
[----:B------:R-:W-:Y:S02]  /*7e290*/  IMAD.MOV.U32 R181, RZ, RZ, R180 ;  /* 0x000000ffffb57224 */ /* 0x000fe400078e00b4 */
[----:B------:R-:W-:Y:S01]  /*7e2a0*/  IMAD.MOV.U32 R180, RZ, RZ, R179 ;  /* 0x000000ffffb47224 */ /* 0x000fe200078e00b3 */
[----:B0-----:R-:W-:Y:S01]  /*7e2b0*/  IADD3 R190, P2, R182, R6, RZ ;  /* 0x00000006b6be7210 */ /* 0x001fe20007f5e0ff */
[----:B------:R-:W-:-:S02]  /*7e2c0*/  IMAD.MOV.U32 R179, RZ, RZ, R178 ;  /* 0x000000ffffb37224 */ /* 0x000fc400078e00b2 */
[----:B------:R-:W-:Y:S02]  /*7e2d0*/  IMAD.MOV.U32 R178, RZ, RZ, R177 ;  /* 0x000000ffffb27224 */ /* 0x000fe400078e00b1 */
[C---:B------:R-:W-:Y:S02]  /*7e2e0*/  IMAD.X R187, R185.reuse, 0x1, R3, P1 ;  /* 0x00000001b9bb7824 */ /* 0x040fe400008e0603 */
[----:B------:R-:W-:Y:S02]  /*7e2f0*/  IMAD.MOV.U32 R177, RZ, RZ, R168 ;  /* 0x000000ffffb17224 */ /* 0x000fe400078e00a8 */
[----:B------:R-:W-:Y:S01]  /*7e300*/  IMAD.X R191, R185, 0x1, R5, P2 ;  /* 0x00000001b9bf7824 */ /* 0x000fe200010e0605 */
[----:B------:R-:W-:Y:S01]  /*7e310*/  STL.64 [R1+0x1d48], R192 ;  /* 0x001d48c001007387 */ /* 0x000fe20000100a00 */
[----:B------:R-:W-:Y:S02]  /*7e320*/  IMAD.MOV.U32 R168, RZ, RZ, R165 ;  /* 0x000000ffffa87224 */ /* 0x000fe400078e00a5 */
[----:B------:R-:W-:-:S02]  /*7e330*/  IMAD.MOV.U32 R165, RZ, RZ, R34 ;  /* 0x000000ffffa57224 */ /* 0x000fc400078e0022 */
[----:B------:R-:W2:Y:S04]  /*7e340*/  LDL.LU R34, [R1+0x51f8] ;  /* 0x0051f80001227983 */ /* 0x000ea80000300800 */
[----:B------:R0:W-:Y:S04]  /*7e350*/  STL.64 [R1+0x1d40], R186 ;  /* 0x001d40ba01007387 */ /* 0x0001e80000100a00 */
[----:B------:R1:W-:Y:S01]  /*7e360*/  STL.64 [R1+0x1d38], R190 ;  /* 0x001d38be01007387 */ /* 0x0003e20000100a00 */
[C---:B0-----:R-:W-:Y:S02]  /*7e370*/  IADD3 R186, P1, R182.reuse, R0, RZ ;  /* 0x00000000b6ba7210 */ /* 0x041fe40007f3e0ff */
[----:B-1----:R-:W-:Y:S01]  /*7e380*/  IADD3 R190, P2, R182, R2, RZ ;  /* 0x00000002b6be7210 */ /* 0x002fe20007f5e0ff */
[----:B------:R-:W-:-:S02]  /*7e390*/  IMAD.MOV.U32 R182, RZ, RZ, R181 ;  /* 0x000000ffffb67224 */ /* 0x000fc400078e00b5 */
[C---:B------:R-:W-:Y:S02]  /*7e3a0*/  IMAD.X R187, R185.reuse, 0x1, R7, P1 ;  /* 0x00000001b9bb7824 */ /* 0x040fe400008e0607 */
[----:B------:R-:W-:Y:S02]  /*7e3b0*/  IMAD.MOV.U32 R181, RZ, RZ, R180 ;  /* 0x000000ffffb57224 */ /* 0x000fe400078e00b4 */
[----:B------:R-:W-:Y:S02]  /*7e3c0*/  IMAD.X R191, R185, 0x1, R13, P2 ;  /* 0x00000001b9bf7824 */ /* 0x000fe400010e060d */
[----:B------:R-:W-:Y:S02]  /*7e3d0*/  IMAD.MOV.U32 R180, RZ, RZ, R179 ;  /* 0x000000ffffb47224 */ /* 0x000fe400078e00b3 */
[----:B------:R-:W-:Y:S01]  /*7e3e0*/  IMAD.MOV.U32 R179, RZ, RZ, R178 ;  /* 0x000000ffffb37224 */ /* 0x000fe200078e00b2 */
[----:B------:R0:W-:Y:S01]  /*7e3f0*/  STL.64 [R1+0x1d30], R186 ;  /* 0x001d30ba01007387 */ /* 0x0001e20000100a00 */
[----:B------:R-:W-:-:S02]  /*7e400*/  IMAD.MOV.U32 R178, RZ, RZ, R177 ;  /* 0x000000ffffb27224 */ /* 0x000fc400078e00b1 */
[----:B------:R-:W-:Y:S01]  /*7e410*/  IMAD.MOV.U32 R177, RZ, RZ, R15 ;  /* 0x000000ffffb17224 */ /* 0x000fe200078e000f */
[----:B------:R-:W-:Y:S01]  /*7e420*/  SHF.R.S32.HI R15, RZ, 0x1f, R183 ;  /* 0x0000001fff0f7819 */ /* 0x000fe200000114b7 */
[----:B------:R-:W-:Y:S01]  /*7e430*/  IMAD.MOV.U32 R188, RZ, RZ, R182 ;  /* 0x000000ffffbc7224 */ /* 0x000fe200078e00b6 */
[----:B------:R1:W-:Y:S01]  /*7e440*/  STL.64 [R1+0x1d28], R190 ;  /* 0x001d28be01007387 */ /* 0x0003e20000100a00 */
[----:B------:R-:W-:Y:S02]  /*7e450*/  IMAD.MOV.U32 R182, RZ, RZ, R181 ;  /* 0x000000ffffb67224 */ /* 0x000fe400078e00b5 */
[----:B------:R-:W-:Y:S01]  /*7e460*/  IMAD.MOV.U32 R181, RZ, RZ, R180 ;  /* 0x000000ffffb57224 */ /* 0x000fe200078e00b4 */
[C---:B0-----:R-:W-:Y:S01]  /*7e470*/  IADD3 R186, P1, R183.reuse, R4, RZ ;  /* 0x00000004b7ba7210 */ /* 0x041fe20007f3e0ff */
[----:B------:R-:W-:Y:S02]  /*7e480*/  IMAD.MOV.U32 R180, RZ, RZ, R179 ;  /* 0x000000ffffb47224 */ /* 0x000fe400078e00b3 */
[----:B------:R-:W-:Y:S01]  /*7e490*/  IMAD.MOV.U32 R179, RZ, RZ, R178 ;  /* 0x000000ffffb37224 */ /* 0x000fe200078e00b2 */
[----:B-1----:R-:W-:Y:S01]  /*7e4a0*/  IADD3 R190, P2, R183, R6, RZ ;  /* 0x00000006b7be7210 */ /* 0x002fe20007f5e0ff */
[----:B------:R-:W-:-:S02]  /*7e4b0*/  IMAD.MOV.U32 R178, RZ, RZ, R177 ;  /* 0x000000ffffb27224 */ /* 0x000fc400078e00b1 */
[C---:B------:R-:W-:Y:S02]  /*7e4c0*/  IMAD.X R187, R15.reuse, 0x1, R3, P1 ;  /* 0x000000010fbb7824 */ /* 0x040fe400008e0603 */
[----:B------:R-:W-:Y:S02]  /*7e4d0*/  IMAD.MOV.U32 R177, RZ, RZ, R176 ;  /* 0x000000ffffb17224 */ /* 0x000fe400078e00b0 */
[----:B------:R-:W-:Y:S02]  /*7e4e0*/  IMAD.X R191, R15, 0x1, R5, P2 ;  /* 0x000000010fbf7824 */ /* 0x000fe400010e0605 */
[----:B------:R-:W-:Y:S02]  /*7e4f0*/  IMAD.MOV.U32 R176, RZ, RZ, R163 ;  /* 0x000000ffffb07224 */ /* 0x000fe400078e00a3 */
[----:B------:R-:W-:Y:S02]  /*7e500*/  IMAD.MOV.U32 R163, RZ, RZ, R33 ;  /* 0x000000ffffa37224 */ /* 0x000fe400078e0021 */
[----:B------:R-:W3:Y:S04]  /*7e510*/  LDL.LU R33, [R1+0x51f4] ;  /* 0x0051f40001217983 */ /* 0x000ee80000300800 */
[----:B------:R0:W-:Y:S04]  /*7e520*/  STL.64 [R1+0x1d20], R186 ;  /* 0x001d20ba01007387 */ /* 0x0001e80000100a00 */
[----:B------:R1:W-:Y:S01]  /*7e530*/  STL.64 [R1+0x1d18], R190 ;  /* 0x001d18be01007387 */ /* 0x0003e20000100a00 */
[----:B0-----:R-:W-:-:S02]  /*7e540*/  IADD3 R186, P1, R183, R0, RZ ;  /* 0x00000000b7ba7210 */ /* 0x001fc40007f3e0ff */
[----:B-1----:R-:W-:Y:S01]  /*7e550*/  IADD3 R190, P2, R183, R2, RZ ;  /* 0x00000002b7be7210 */ /* 0x002fe20007f5e0ff */
[----:B------:R-:W-:Y:S02]  /*7e560*/  IMAD.MOV.U32 R183, RZ, RZ, R182 ;  /* 0x000000ffffb77224 */ /* 0x000fe400078e00b6 */
[----:B------:R-:W-:Y:S02]  /*7e570*/  IMAD.MOV.U32 R182, RZ, RZ, R181 ;  /* 0x000000ffffb67224 */ /* 0x000fe400078e00b5 */
[----:B------:R-:W-:Y:S02]  /*7e580*/  IMAD.MOV.U32 R181, RZ, RZ, R180 ;  /* 0x000000ffffb57224 */ /* 0x000fe400078e00b4 */
[----:B------:R-:W-:Y:S02]  /*7e590*/  IMAD.MOV.U32 R180, RZ, RZ, R178 ;  /* 0x000000ffffb47224 */ /* 0x000fe400078e00b2 */
[----:B------:R-:W-:Y:S02]  /*7e5a0*/  IMAD.X R187, R15, 0x1, R7, P1 ;  /* 0x000000010fbb7824 */ /* 0x000fe400008e0607 */
[----:B------:R-:W-:-:S02]  /*7e5b0*/  IMAD.MOV.U32 R178, RZ, RZ, R177 ;  /* 0x000000ffffb27224 */ /* 0x000fc400078e00b1 */
[----:B------:R-:W-:Y:S02]  /*7e5c0*/  IMAD.MOV.U32 R177, RZ, RZ, R176 ;  /* 0x000000ffffb17224 */ /* 0x000fe400078e00b0 */
[----:B------:R-:W-:Y:S01]  /*7e5d0*/  IMAD.MOV.U32 R176, RZ, RZ, R175 ;  /* 0x000000ffffb07224 */ /* 0x000fe200078e00af */
[----:B------:R0:W-:Y:S01]  /*7e5e0*/  STL.64 [R1+0x1d10], R186 ;  /* 0x001d10ba01007387 */ /* 0x0001e20000100a00 */
[----:B------:R-:W-:Y:S02]  /*7e5f0*/  IMAD.MOV.U32 R175, RZ, RZ, R170 ;  /* 0x000000ffffaf7224 */ /* 0x000fe400078e00aa */
[----:B------:R-:W-:Y:S01]  /*7e600*/  IMAD.MOV.U32 R170, RZ, RZ, R16 ;  /* 0x000000ffffaa7224 */ /* 0x000fe200078e0010 */
[----:B------:R-:W-:Y:S01]  /*7e610*/  SHF.R.S32.HI R16, RZ, 0x1f, R189 ;  /* 0x0000001fff107819 */ /* 0x000fe200000114bd */
[----:B------:R-:W-:Y:S02]  /*7e620*/  IMAD.MOV.U32 R185, RZ, RZ, R183 ;  /* 0x000000ffffb97224 */ /* 0x000fe400078e00b7 */
[----:B------:R-:W-:-:S02]  /*7e630*/  IMAD.MOV.U32 R183, RZ, RZ, R182 ;  /* 0x000000ffffb77224 */ /* 0x000fc400078e00b6 */
[----:B------:R-:W-:Y:S01]  /*7e640*/  IMAD.MOV.U32 R182, RZ, RZ, R181 ;  /* 0x000000ffffb67224 */ /* 0x000fe200078e00b5 */
[----:B0-----:R-:W-:Y:S01]  /*7e650*/  IADD3 R186, P1, R189, R4, RZ ;  /* 0x00000004bdba7210 */ /* 0x001fe20007f3e0ff */
[----:B------:R-:W-:Y:S02]  /*7e660*/  IMAD.MOV.U32 R181, RZ, RZ, R180 ;  /* 0x000000ffffb57224 */ /* 0x000fe400078e00b4 */
[----:B------:R-:W-:Y:S02]  /*7e670*/  IMAD.X R191, R15, 0x1, R13, P2 ;  /* 0x000000010fbf7824 */ /* 0x000fe400010e060d */
[----:B------:R-:W-:Y:S02]  /*7e680*/  IMAD.MOV.U32 R180, RZ, RZ, R176 ;  /* 0x000000ffffb47224 */ /* 0x000fe400078e00b0 */
[----:B------:R-:W-:Y:S02]  /*7e690*/  IMAD.MOV.U32 R176, RZ, RZ, R170 ;  /* 0x000000ffffb07224 */ /* 0x000fe400078e00aa */
[----:B------:R-:W-:-:S02]  /*7e6a0*/  IMAD.X R187, R16, 0x1, R3, P1 ;  /* 0x0000000110bb7824 */ /* 0x000fc400008e0603 */
[----:B------:R-:W-:Y:S02]  /*7e6b0*/  IMAD.MOV.U32 R170, RZ, RZ, R32 ;  /* 0x000000ffffaa7224 */ /* 0x000fe400078e0020 */
[----:B------:R-:W3:Y:S04]  /*7e6c0*/  LDL.LU R32, [R1+0x51f0] ;  /* 0x0051f00001207983 */ /* 0x000ee80000300800 */
[----:B------:R0:W-:Y:S04]  /*7e6d0*/  STL.64 [R1+0x1d08], R190 ;  /* 0x001d08be01007387 */ /* 0x0001e80000100a00 */
[----:B------:R1:W-:Y:S01]  /*7e6e0*/  STL.64 [R1+0x1d00], R186 ;  /* 0x001d00ba01007387 */ /* 0x0003e20000100a00 */
[----:B0-----:R-:W-:-:S02]  /*7e6f0*/  IADD3 R190, P2, R189, R6, RZ ;  /* 0x00000006bdbe7210 */ /* 0x001fc40007f5e0ff */
[----:B-1----:R-:W-:-:S03]  /*7e700*/  IADD3 R186, P1, R189, R0, RZ ;  /* 0x00000000bdba7210 */ /* 0x002fc60007f3e0ff */
[C---:B------:R-:W-:Y:S02]  /*7e710*/  IMAD.X R191, R16.reuse, 0x1, R5, P2 ;  /* 0x0000000110bf7824 */ /* 0x040fe400010e0605 */
[----:B------:R-:W-:-:S03]  /*7e720*/  IMAD.X R187, R16, 0x1, R7, P1 ;  /* 0x0000000110bb7824 */ /* 0x000fc600008e0607 */
[----:B------:R0:W-:Y:S01]  /*7e730*/  STL.64 [R1+0x1cf8], R190 ;  /* 0x001cf8be01007387 */ /* 0x0001e20000100a00 */
[----:B------:R-:W-:-:S03]  /*7e740*/  SHF.R.S32.HI R15, RZ, 0x1f, R184 ;  /* 0x0000001fff0f7819 */ /* 0x000fc600000114b8 */
[----:B------:R1:W-:Y:S01]  /*7e750*/  STL.64 [R1+0x1cf0], R186 ;  /* 0x001cf0ba01007387 */ /* 0x0003e20000100a00 */
[----:B0-----:R-:W-:Y:S02]  /*7e760*/  IADD3 R190, P2, R189, R2, RZ ;  /* 0x00000002bdbe7210 */ /* 0x001fe40007f5e0ff */
[----:B-1----:R-:W-:-:S03]  /*7e770*/  IADD3 R186, P1, R184, R4, RZ ;  /* 0x00000004b8ba7210 */ /* 0x002fc60007f3e0ff */
[----:B------:R-:W-:Y:S02]  /*7e780*/  IMAD.X R191, R16, 0x1, R13, P2 ;  /* 0x0000000110bf7824 */ /* 0x000fe400010e060d */
[----:B------:R-:W-:-:S03]  /*7e790*/  IMAD.X R187, R15, 0x1, R3, P1 ;  /* 0x000000010fbb7824 */ /* 0x000fc600008e0603 */
[----:B------:R0:W-:Y:S01]  /*7e7a0*/  STL.64 [R1+0x1ce8], R190 ;  /* 0x001ce8be01007387 */ /* 0x0001e20000100a00 */
[----:B------:R-:W-:Y:S02]  /*7e7b0*/  IMAD.MOV.U32 R189, RZ, RZ, R183 ;  /* 0x000000ffffbd7224 */ /* 0x000fe400078e00b7 */
[----:B------:R-:W-:Y:S01]  /*7e7c0*/  IMAD.MOV.U32 R183, RZ, RZ, R182 ;  /* 0x000000ffffb77224 */ /* 0x000fe200078e00b6 */
[----:B------:R1:W-:Y:S01]  /*7e7d0*/  STL.64 [R1+0x1cd8], R186 ;  /* 0x001cd8ba01007387 */ /* 0x0003e20000100a00 */
[----:B------:R-:W-:Y:S02]  /*7e7e0*/  IMAD.MOV.U32 R182, RZ, RZ, R181 ;  /* 0x000000ffffb67224 */ /* 0x000fe400078e00b5 */
[----:B------:R-:W-:Y:S01]  /*7e7f0*/  IMAD.MOV.U32 R181, RZ, RZ, R180 ;  /* 0x000000ffffb57224 */ /* 0x000fe200078e00b4 */
[C---:B0-----:R-:W-:Y:S01]  /*7e800*/  IADD3 R190, P2, R184.reuse, R6, RZ ;  /* 0x00000006b8be7210 */ /* 0x041fe20007f5e0ff */
[----:B------:R-:W-:Y:S01]  /*7e810*/  IMAD.MOV.U32 R180, RZ, RZ, R173 ;  /* 0x000000ffffb47224 */ /* 0x000fe200078e00ad */
[----:B-1----:R-:W-:Y:S01]  /*7e820*/  IADD3 R186, P1, R184, R0, RZ ;  /* 0x00000000b8ba7210 */ /* 0x002fe20007f3e0ff */
[----:B------:R-:W-:-:S02]  /*7e830*/  IMAD.MOV.U32 R173, RZ, RZ, R161 ;  /* 0x000000ffffad7224 */ /* 0x000fc400078e00a1 */
[C---:B------:R-:W-:Y:S02]  /*7e840*/  IMAD.X R191, R15.reuse, 0x1, R5, P2 ;  /* 0x000000010fbf7824 */ /* 0x040fe400010e0605 */
[----:B------:R-:W-:Y:S02]  /*7e850*/  IMAD.MOV.U32 R161, RZ, RZ, R159 ;  /* 0x000000ffffa17224 */ /* 0x000fe400078e009f */
[----:B------:R-:W-:Y:S02]  /*7e860*/  IMAD.MOV.U32 R159, RZ, RZ, R157 ;  /* 0x000000ffff9f7224 */ /* 0x000fe400078e009d */
[----:B------:R-:W-:Y:S02]  /*7e870*/  IMAD.X R187, R15, 0x1, R7, P1 ;  /* 0x000000010fbb7824 */ /* 0x000fe400008e0607 */
[----:B------:R-:W-:Y:S02]  /*7e880*/  IMAD.MOV.U32 R157, RZ, RZ, R31 ;  /* 0x000000ffff9d7224 */ /* 0x000fe400078e001f */
[----:B------:R-:W4:Y:S01]  /*7e890*/  LDL.LU R31, [R1+0x51ec] ;  /* 0x0051ec00011f7983 */ /* 0x000f220000300800 */
[----:B------:R-:W-:-:S03]  /*7e8a0*/  SHF.R.S32.HI R16, RZ, 0x1f, R188 ;  /* 0x0000001fff107819 */ /* 0x000fc600000114bc */
[----:B------:R0:W-:Y:S04]  /*7e8b0*/  STL.64 [R1+0x1cd0], R190 ;  /* 0x001cd0be01007387 */ /* 0x0001e80000100a00 */
[----:B------:R1:W-:Y:S01]  /*7e8c0*/  STL.64 [R1+0x1cc8], R186 ;  /* 0x001cc8ba01007387 */ /* 0x0003e20000100a00 */
[----:B0-----:R-:W-:Y:S01]  /*7e8d0*/  IADD3 R190, P2, R184, R2, RZ ;  /* 0x00000002b8be7210 */ /* 0x001fe20007f5e0ff */
[----:B------:R-:W-:Y:S02]  /*7e8e0*/  IMAD.MOV.U32 R184, RZ, RZ, R183 ;  /* 0x000000ffffb87224 */ /* 0x000fe400078e00b7 */
[----:B------:R-:W-:Y:S01]  /*7e8f0*/  IMAD.MOV.U32 R183, RZ, RZ, R182 ;  /* 0x000000ffffb77224 */ /* 0x000fe200078e00b6 */
[----:B-1----:R-:W-:Y:S01]  /*7e900*/  IADD3 R186, P1, R188, R4, RZ ;  /* 0x00000004bcba7210 */ /* 0x002fe20007f3e0ff */
[----:B------:R-:W-:-:S02]  /*7e910*/  IMAD.MOV.U32 R182, RZ, RZ, R181 ;  /* 0x000000ffffb67224 */ /* 0x000fc400078e00b5 */
[----:B------:R-:W-:Y:S02]  /*7e920*/  IMAD.MOV.U32 R181, RZ, RZ, R180 ;  /* 0x000000ffffb57224 */ /* 0x000fe400078e00b4 */
[----:B------:R-:W-:Y:S02]  /*7e930*/  IMAD.MOV.U32 R180, RZ, RZ, R173 ;  /* 0x000000ffffb47224 */ /* 0x000fe400078e00ad */
[----:B------:R-:W-:Y:S02]  /*7e940*/  IMAD.X R191, R15, 0x1, R13, P2 ;  /* 0x000000010fbf7824 */ /* 0x000fe400010e060d */
[----:B------:R-:W-:Y:S02]  /*7e950*/  IMAD.MOV.U32 R173, RZ, RZ, R172 ;  /* 0x000000ffffad7224 */ /* 0x000fe400078e00ac */
[----:B------:R-:W-:Y:S02]  /*7e960*/  IMAD.MOV.U32 R172, RZ, RZ, R171 ;  /* 0x000000ffffac7224 */ /* 0x000fe400078e00ab */
[----:B------:R-:W-:-:S02]  /*7e970*/  IMAD.X R187, R16, 0x1, R3, P1 ;  /* 0x0000000110bb7824 */ /* 0x000fc400008e0603 */
[----:B------:R-:W-:Y:S02]  /*7e980*/  IMAD.MOV.U32 R171, RZ, RZ, R30 ;  /* 0x000000ffffab7224 */ /* 0x000fe400078e001e */
[----:B------:R-:W4:Y:S04]  /*7e990*/  LDL.LU R30, [R1+0x51e8] ;  /* 0x0051e800011e7983 */ /* 0x000f280000300800 */
        /* <DEDUP_REMOVED lines=14> */
[----:B------:R-:W-:-:S03]  /*7ea80*/  IMAD.MOV.U32 R188, RZ, RZ, R183 ;  /* 0x000000ffffbc7224 */ /* 0x000fc600078e00b7 */
[----:B------:R1:W-:Y:S01]  /*7ea90*/  STL.64 [R1+0x1c98], R186 ;  /* 0x001c98ba01007387 */ /* 0x0003e20000100a00 */
[----:B------:R-:W-:Y:S01]  /*7eaa0*/  IMAD.MOV.U32 R183, RZ, RZ, R182 ;  /* 0x000000ffffb77224 */ /* 0x000fe200078e00b6 */
[C---:B0-----:R-:W-:Y:S02]  /*7eab0*/  IADD3 R190, P2, R185.reuse, R6, RZ ;  /* 0x00000006b9be7210 */ /* 0x041fe40007f5e0ff */
[----:B-1----:R-:W-:-:S03]  /*7eac0*/  IADD3 R186, P1, R185, R0, RZ ;  /* 0x00000000b9ba7210 */ /* 0x002fc60007f3e0ff */
[C---:B------:R-:W-:Y:S02]  /*7ead0*/  IMAD.X R191, R15.reuse, 0x1, R5, P2 ;  /* 0x000000010fbf7824 */ /* 0x040fe400010e0605 */
[----:B------:R-:W-:Y:S02]  /*7eae0*/  IMAD.MOV.U32 R182, RZ, RZ, R181 ;  /* 0x000000ffffb67224 */ /* 0x000fe400078e00b5 */
[----:B------:R-:W-:Y:S02]  /*7eaf0*/  IMAD.MOV.U32 R181, RZ, RZ, R180 ;  /* 0x000000ffffb57224 */ /* 0x000fe400078e00b4 */
[----:B------:R-:W-:Y:S02]  /*7eb00*/  IMAD.X R187, R15, 0x1, R7, P1 ;  /* 0x000000010fbb7824 */ /* 0x000fe400008e0607 */
[----:B------:R-:W-:Y:S01]  /*7eb10*/  IMAD.MOV.U32 R180, RZ, RZ, R179 ;  /* 0x000000ffffb47224 */ /* 0x000fe200078e00b3 */
[----:B------:R0:W-:Y:S01]  /*7eb20*/  STL.64 [R1+0x1c90], R190 ;  /* 0x001c90be01007387 */ /* 0x0001e20000100a00 */
[----:B------:R-:W-:-:S02]  /*7eb30*/  IMAD.MOV.U32 R179, RZ, RZ, R174 ;  /* 0x000000ffffb37224 */ /* 0x000fc400078e00ae */
[----:B------:R-:W-:Y:S02]  /*7eb40*/  IMAD.MOV.U32 R174, RZ, RZ, R29 ;  /* 0x000000ffffae7224 */ /* 0x000fe400078e001d */
[----:B------:R-:W2:Y:S04]  /*7eb50*/  LDL.LU R29, [R1+0x51e4] ;  /* 0x0051e400011d7983 */ /* 0x000ea80000300800 */
[----:B------:R1:W-:Y:S01]  /*7eb60*/  STL.64 [R1+0x1c88], R186 ;  /* 0x001c88ba01007387 */ /* 0x0003e20000100a00 */
[----:B0-----:R-:W-:-:S05]  /*7eb70*/  IADD3 R190, P2, R185, R2, RZ ;  /* 0x00000002b9be7210 */ /* 0x001fca0007f5e0ff */
[----:B------:R-:W-:Y:S01]  /*7eb80*/  IMAD.X R191, R15, 0x1, R13, P2 ;  /* 0x000000010fbf7824 */ /* 0x000fe200010e060d */
[----:B-1----:R-:W-:-:S04]  /*7eb90*/  IADD3 R186, P1, R14, R4, RZ ;  /* 0x000000040eba7210 */ /* 0x002fc80007f3e0ff */
[----:B------:R0:W-:Y:S01]  /*7eba0*/  STL.64 [R1+0x1c80], R190 ;  /* 0x001c80be01007387 */ /* 0x0001e20000100a00 */
[----:B------:R-:W-:-:S03]  /*7ebb0*/  IMAD.X R187, R28, 0x1, R3, P1 ;  /* 0x000000011cbb7824 */ /* 0x000fc600008e0603 */
[----:B------:R-:W3:Y:S01]  /*7ebc0*/  LDL.LU R28, [R1+0x51e0] ;  /* 0x0051e000011c7983 */ /* 0x000ee20000300800 */
[----:B------:R-:W-:-:S03]  /*7ebd0*/  SHF.R.S32.HI R16, RZ, 0x1f, R189 ;  /* 0x0000001fff107819 */ /* 0x000fc600000114bd */
[----:B------:R1:W-:Y:S01]  /*7ebe0*/  STL.64 [R1+0x39a0], R186 ;  /* 0x0039a0ba01007387 */ /* 0x0003e20000100a00 */
[C---:B0-----:R-:W-:Y:S01]  /*7ebf0*/  IADD3 R190, P2, R189.reuse, R6, RZ ;  /* 0x00000006bdbe7210 */ /* 0x041fe20007f5e0ff */
[----:B------:R-:W-:Y:S02]  /*7ec00*/  IMAD.MOV.U32 R185, RZ, RZ, R183 ;  /* 0x000000ffffb97224 */ /* 0x000fe400078e00b7 */
[----:B------:R-:W-:Y:S02]  /*7ec10*/  IMAD.MOV.U32 R183, RZ, RZ, R182 ;  /* 0x000000ffffb77224 */ /* 0x000fe400078e00b6 */
[----:B------:R-:W-:Y:S01]  /*7ec20*/  IMAD.MOV.U32 R182, RZ, RZ, R181 ;  /* 0x000000ffffb67224 */ /* 0x000fe200078e00b5 */
[----:B-1----:R-:W-:Y:S01]  /*7ec30*/  IADD3 R186, P1, R189, R4, RZ ;  /* 0x00000004bdba7210 */ /* 0x002fe20007f3e0ff */
[----:B------:R-:W-:Y:S02]  /*7ec40*/  IMAD.MOV.U32 R181, RZ, RZ, R180 ;  /* 0x000000ffffb57224 */ /* 0x000fe400078e00b4 */
[----:B------:R-:W-:-:S02]  /*7ec50*/  IMAD.X R191, R16, 0x1, R5, P2 ;  /* 0x0000000110bf7824 */ /* 0x000fc400010e0605 */
[----:B------:R-:W-:Y:S02]  /*7ec60*/  IMAD.X R187, R16, 0x1, R3, P1 ;  /* 0x0000000110bb7824 */ /* 0x000fe400008e0603 */
[----:B------:R-:W-:Y:S02]  /*7ec70*/  IMAD.MOV.U32 R180, RZ, RZ, R179 ;  /* 0x000000ffffb47224 */ /* 0x000fe400078e00b3 */
        /* <DEDUP_REMOVED lines=11> */
[C---:B------:R-:W-:Y:S02]  /*7ed30*/  IADD3 R192, P2, R184.reuse, R6, RZ ;  /* 0x00000006b8c07210 */ /* 0x040fe40007f5e0ff */
[----:B0-----:R-:W-:Y:S01]  /*7ed40*/  IADD3 R186, P1, R184, R4, RZ ;  /* 0x00000004b8ba7210 */ /* 0x001fe20007f3e0ff */
[----:B-1----:R-:W-:Y:S02]  /*7ed50*/  IMAD.MOV.U32 R190, RZ, RZ, R183 ;  /* 0x000000ffffbe7224 */ /* 0x002fe400078e00b7 */
[----:B------:R-:W-:Y:S02]  /*7ed60*/  IMAD.MOV.U32 R183, RZ, RZ, R182 ;  /* 0x000000ffffb77224 */ /* 0x000fe400078e00b6 */
[----:B------:R-:W-:Y:S02]  /*7ed70*/  IMAD.MOV.U32 R182, RZ, RZ, R181 ;  /* 0x000000ffffb67224 */ /* 0x000fe400078e00b5 */
[----:B------:R-:W-:-:S02]  /*7ed80*/  IMAD.MOV.U32 R181, RZ, RZ, R180 ;  /* 0x000000ffffb57224 */ /* 0x000fc400078e00b4 */
[C---:B------:R-:W-:Y:S02]  /*7ed90*/  IMAD.X R187, R15.reuse, 0x1, R3, P1 ;  /* 0x000000010fbb7824 */ /* 0x040fe400008e0603 */
[----:B------:R-:W-:Y:S02]  /*7eda0*/  IMAD.MOV.U32 R180, RZ, RZ, R179 ;  /* 0x000000ffffb47224 */ /* 0x000fe400078e00b3 */
[----:B------:R-:W-:Y:S02]  /*7edb0*/  IMAD.MOV.U32 R179, RZ, RZ, R176 ;  /* 0x000000ffffb37224 */ /* 0x000fe400078e00b0 */
[----:B------:R-:W-:Y:S02]  /*7edc0*/  IMAD.MOV.U32 R176, RZ, RZ, R175 ;  /* 0x000000ffffb07224 */ /* 0x000fe400078e00af */
[----:B------:R-:W-:Y:S02]  /*7edd0*/  IMAD.X R193, R15, 0x1, R5, P2 ;  /* 0x000000010fc17824 */ /* 0x000fe400010e0605 */
[----:B------:R-:W-:Y:S01]  /*7ede0*/  IMAD.MOV.U32 R175, RZ, RZ, R170 ;  /* 0x000000ffffaf7224 */ /* 0x000fe200078e00aa */
[----:B------:R0:W-:Y:S01]  /*7edf0*/  STL.64 [R1+0x1c58], R186 ;  /* 0x001c58ba01007387 */ /* 0x0001e20000100a00 */
[----:B------:R-:W-:-:S02]  /*7ee00*/  IMAD.MOV.U32 R170, RZ, RZ, R169 ;  /* 0x000000ffffaa7224 */ /* 0x000fc400078e00a9 */
[----:B------:R-:W-:Y:S01]  /*7ee10*/  IMAD.MOV.U32 R169, RZ, RZ, R26 ;  /* 0x000000ffffa97224 */ /* 0x000fe200078e001a */
[----:B------:R-:W-:Y:S01]  /*7ee20*/  ISETP.LT.AND P4, PT, R12, UR6, !P3 ;  /* 0x000000060c007c0c */ /* 0x000fe2000df81270 */
[----:B------:R-:W4:Y:S01]  /*7ee30*/  LDL.LU R26, [R1+0x51d8] ;  /* 0x0051d800011a7983 */ /* 0x000f220000300800 */
[----:B------:R-:W-:-:S03]  /*7ee40*/  ULDC.64 UR6, c[0x0][0x228] ;  /* 0x00008a0000067ab9 */ /* 0x000fc60000000a00 */
[----:B------:R1:W-:Y:S01]  /*7ee50*/  STL.64 [R1+0x1c50], R192 ;  /* 0x001c50c001007387 */ /* 0x0003e20000100a00 */
[C---:B0-----:R-:W-:Y:S02]  /*7ee60*/  IADD3 R186, P1, R184.reuse, R0, RZ ;  /* 0x00000000b8ba7210 */ /* 0x041fe40007f3e0ff */
[----:B------:R-:W-:Y:S01]  /*7ee70*/  ISETP.LT.AND P3, PT, R9, UR6, !P3 ;  /* 0x0000000609007c0c */ /* 0x000fe2000df61270 */
[----:B------:R-:W-:Y:S02]  /*7ee80*/  ULDC UR6, c[0x0][0x248] ;  /* 0x0000920000067ab9 */ /* 0x000fe40000000800 */
[----:B------:R-:W-:Y:S01]  /*7ee90*/  IMAD.X R187, R15, 0x1, R7, P1 ;  /* 0x000000010fbb7824 */ /* 0x000fe200008e0607 */
[----:B-1----:R-:W-:Y:S01]  /*7eea0*/  IADD3 R192, P2, R184, R2, RZ ;  /* 0x00000002b8c07210 */ /* 0x002fe20007f5e0ff */
[----:B------:R-:W-:Y:S02]  /*7eeb0*/  IMAD.MOV.U32 R184, RZ, RZ, R183 ;  /* 0x000000ffffb87224 */ /* 0x000fe400078e00b7 */
[----:B------:R-:W-:-:S02]  /*7eec0*/  IMAD.MOV.U32 R183, RZ, RZ, R182 ;  /* 0x000000ffffb77224 */ /* 0x000fc400078e00b6 */
[----:B------:R-:W-:Y:S02]  /*7eed0*/  IMAD.MOV.U32 R182, RZ, RZ, R181 ;  /* 0x000000ffffb67224 */ /* 0x000fe400078e00b5 */
[----:B------:R-:W-:Y:S02]  /*7eee0*/  IMAD.MOV.U32 R181, RZ, RZ, R180 ;  /* 0x000000ffffb57224 */ /* 0x000fe400078e00b4 */
[----:B------:R-:W-:Y:S01]  /*7eef0*/  VIADD R14, R14, UR6 ;  /* 0x000000060e0e7c36 */ /* 0x000fe20008000000 */
[----:B------:R0:W-:Y:S01]  /*7ef00*/  STL.64 [R1+0x1c48], R186 ;  /* 0x001c48ba01007387 */ /* 0x0001e20000100a00 */
[----:B------:R-:W-:Y:S01]  /*7ef10*/  IMAD.MOV.U32 R180, RZ, RZ, R179 ;  /* 0x000000ffffb47224 */ /* 0x000fe200078e00b3 */
[----:B------:R-:W-:Y:S01]  /*7ef20*/  SHF.R.S32.HI R16, RZ, 0x1f, R188 ;  /* 0x0000001fff107819 */ /* 0x000fe200000114bc */
[----:B------:R-:W-:Y:S01]  /*7ef30*/  IMAD.MOV.U32 R179, RZ, RZ, R176 ;  /* 0x000000ffffb37224 */ /* 0x000fe200078e00b0 */
[----:B------:R-:W-:Y:S01]  /*7ef40*/  ULDC UR6, c[0x0][0x248] ;  /* 0x0000920000067ab9 */ /* 0x000fe20000000800 */
[----:B------:R-:W-:-:S02]  /*7ef50*/  IMAD.MOV.U32 R176, RZ, RZ, R175 ;  /* 0x000000ffffb07224 */ /* 0x000fc400078e00af */
[----:B------:R-:W-:Y:S02]  /*7ef60*/  IMAD.MOV.U32 R175, RZ, RZ, R170 ;  /* 0x000000ffffaf7224 */ /* 0x000fe400078e00aa */
[----:B------:R-:W-:Y:S01]  /*7ef70*/  IMAD.MOV.U32 R170, RZ, RZ, R17 ;  /* 0x000000ffffaa7224 */ /* 0x000fe200078e0011 */
[----:B------:R-:W-:Y:S01]  /*7ef80*/  SHF.R.S32.HI R17, RZ, 0x1f, R14 ;  /* 0x0000001fff117819 */ /* 0x000fe2000001140e */
[----:B------:R-:W-:Y:S01]  /*7ef90*/  IMAD.MOV.U32 R189, RZ, RZ, R184 ;  /* 0x000000ffffbd7224 */ /* 0x000fe200078e00b8 */
[----:B0-----:R-:W-:Y:S01]  /*7efa0*/  IADD3 R186, P1, R14, R2, RZ ;  /* 0x000000020eba7210 */ /* 0x001fe20007f3e0ff */
[----:B------:R-:W-:Y:S02]  /*7efb0*/  IMAD.MOV.U32 R184, RZ, RZ, R183 ;  /* 0x000000ffffb87224 */ /* 0x000fe400078e00b7 */
[----:B------:R-:W-:Y:S02]  /*7efc0*/  IMAD.MOV.U32 R183, RZ, RZ, R182 ;  /* 0x000000ffffb77224 */ /* 0x000fe400078e00b6 */
[----:B------:R-:W-:-:S02]  /*7efd0*/  IMAD.X R193, R15, 0x1, R13, P2 ;  /* 0x000000010fc17824 */ /* 0x000fc400010e060d */
[----:B------:R-:W-:Y:S02]  /*7efe0*/  IMAD.MOV.U32 R182, RZ, RZ, R181 ;  /* 0x000000ffffb67224 */ /* 0x000fe400078e00b5 */
[----:B------:R-:W-:Y:S02]  /*7eff0*/  IMAD.MOV.U32 R181, RZ, RZ, R180 ;  /* 0x000000ffffb57224 */ /* 0x000fe400078e00b4 */
[----:B------:R-:W-:Y:S02]  /*7f000*/  IMAD.MOV.U32 R180, RZ, RZ, R179 ;  /* 0x000000ffffb47224 */ /* 0x000fe400078e00b3 */
[----:B------:R-:W-:Y:S02]  /*7f010*/  IMAD.X R187, R17, 0x1, R13, P1 ;  /* 0x0000000111bb7824 */ /* 0x000fe400008e060d */
[----:B------:R-:W-:Y:S01]  /*7f020*/  IMAD.MOV.U32 R179, RZ, RZ, R176 ;  /* 0x000000ffffb37224 */ /* 0x000fe200078e00b0 */
[----:B------:R0:W-:Y:S01]  /*7f030*/  STL.64 [R1+0x1c40], R192 ;  /* 0x001c40c001007387 */ /* 0x0001e20000100a00 */
[----:B------:R-:W-:-:S02]  /*7f040*/  IMAD.MOV.U32 R176, RZ, RZ, R175 ;  /* 0x000000ffffb07224 */ /* 0x000fc400078e00af */
[----:B------:R-:W-:Y:S02]  /*7f050*/  IMAD.MOV.U32 R175, RZ, RZ, R25 ;  /* 0x000000ffffaf7224 */ /* 0x000fe400078e0019 */
[----:B------:R-:W4:Y:S04]  /*7f060*/  LDL.LU R25, [R1+0x51d4] ;  /* 0x0051d40001197983 */ /* 0x000f280000300800 */
[----:B------:R1:W-:Y:S01]  /*7f070*/  STL.64 [R1+0x3980], R186 ;  /* 0x003980ba01007387 */ /* 0x0003e20000100a00 */
[C---:B0-----:R-:W-:Y:S02]  /*7f080*/  IADD3 R192, P2, R188.reuse, R6, RZ ;  /* 0x00000006bcc07210 */ /* 0x041fe40007f5e0ff */
[----:B-1----:R-:W-:-:S05]  /*7f090*/  IADD3 R186, P1, R188, R4, RZ ;  /* 0x00000004bcba7210 */ /* 0x002fca0007f3e0ff */
[C---:B------:R-:W-:Y:S02]  /*7f0a0*/  IMAD.X R187, R16.reuse, 0x1, R3, P1 ;  /* 0x0000000110bb7824 */ /* 0x040fe400008e0603 */
[----:B------:R-:W-:-:S03]  /*7f0b0*/  IMAD.X R193, R16, 0x1, R5, P2 ;  /* 0x0000000110c17824 */ /* 0x000fc600010e0605 */
[----:B------:R0:W-:Y:S04]  /*7f0c0*/  STL.64 [R1+0x1c38], R186 ;  /* 0x001c38ba01007387 */ /* 0x0001e80000100a00 */
[----:B------:R1:W-:Y:S01]  /*7f0d0*/  STL.64 [R1+0x1c30], R192 ;  /* 0x001c30c001007387 */ /* 0x0003e20000100a00 */
[----:B0-----:R-:W-:-:S05]  /*7f0e0*/  IADD3 R186, P1, R188, R0, RZ ;  /* 0x00000000bcba7210 */ /* 0x001fca0007f3e0ff */
[----:B------:R-:W-:Y:S01]  /*7f0f0*/  IMAD.X R187, R16, 0x1, R7, P1 ;  /* 0x0000000110bb7824 */ /* 0x000fe200008e0607 */
[----:B-1----:R-:W-:Y:S01]  /*7f100*/  IADD3 R192, P2, R188, R2, RZ ;  /* 0x00000002bcc07210 */ /* 0x002fe20007f5e0ff */
[----:B------:R-:W-:Y:S01]  /*7f110*/  IMAD.MOV.U32 R188, RZ, RZ, R184 ;  /* 0x000000ffffbc7224 */ /* 0x000fe200078e00b8 */
[----:B------:R-:W-:Y:S01]  /*7f120*/  SHF.R.S32.HI R15, RZ, 0x1f, R185 ;  /* 0x0000001fff0f7819 */ /* 0x000fe200000114b9 */
[----:B------:R-:W-:Y:S01]  /*7f130*/  IMAD.MOV.U32 R184, RZ, RZ, R183 ;  /* 0x000000ffffb87224 */ /* 0x000fe200078e00b7 */
[----:B------:R0:W-:Y:S01]  /*7f140*/  STL.64 [R1+0x1c28], R186 ;  /* 0x001c28ba01007387 */ /* 0x0001e20000100a00 */
[----:B------:R-:W-:Y:S02]  /*7f150*/  IMAD.MOV.U32 R183, RZ, RZ, R181 ;  /* 0x000000ffffb77224 */ /* 0x000fe400078e00b5 */
        /* <DEDUP_REMOVED lines=14> */
[----:B0-----:R-:W-:-:S05]  /*7f240*/  IADD3 R192, P2, R185, R6, RZ ;  /* 0x00000006b9c07210 */ /* 0x001fca0007f5e0ff */
[----:B------:R-:W-:Y:S01]  /*7f250*/  IMAD.X R193, R15, 0x1, R5, P2 ;  /* 0x000000010fc17824 */ /* 0x000fe200010e0605 */
[----:B-1----:R-:W-:-:S04]  /*7f260*/  IADD3 R186, P1, R185, R0, RZ ;  /* 0x00000000b9ba7210 */ /* 0x002fc80007f3e0ff */
[----:B------:R0:W-:Y:S01]  /*7f270*/  STL.64 [R1+0x1c10], R192 ;  /* 0x001c10c001007387 */ /* 0x0001e20000100a00 */
[----:B------:R-:W-:-:S05]  /*7f280*/  IMAD.X R187, R15, 0x1, R7, P1 ;  /* 0x000000010fbb7824 */ /* 0x000fca00008e0607 */
[----:B------:R1:W-:Y:S01]  /*7f290*/  STL.64 [R1+0x1c08], R186 ;  /* 0x001c08ba01007387 */ /* 0x0003e20000100a00 */
[----:B0-----:R-:W-:-:S05]  /*7f2a0*/  IADD3 R192, P2, R185, R2, RZ ;  /* 0x00000002b9c07210 */ /* 0x001fca0007f5e0ff */
[----:B------:R-:W-:Y:S01]  /*7f2b0*/  IMAD.X R193, R15, 0x1, R13, P2 ;  /* 0x000000010fc17824 */ /* 0x000fe200010e060d */
[----:B-1----:R-:W-:-:S04]  /*7f2c0*/  IADD3 R186, P1, R14, R0, RZ ;  /* 0x000000000eba7210 */ /* 0x002fc80007f3e0ff */
[----:B------:R-:W-:Y:S01]  /*7f2d0*/  STL.64 [R1+0x1c00], R192 ;  /* 0x001c00c001007387 */ /* 0x000fe20000100a00 */
[----:B------:R-:W-:Y:S01]  /*7f2e0*/  IMAD.X R187, R17, 0x1, R7, P1 ;  /* 0x0000000111bb7824 */ /* 0x000fe200008e0607 */
[----:B------:R-:W-:-:S04]  /*7f2f0*/  SHF.R.S32.HI R16, RZ, 0x1f, R190 ;  /* 0x0000001fff107819 */ /* 0x000fc800000114be */
[----:B------:R0:W-:Y:S02]  /*7f300*/  STL.64 [R1+0x3968], R186 ;  /* 0x003968ba01007387 */ /* 0x0001e40000100a00 */
[----:B0-----:R-:W-:-:S05]  /*7f310*/  IADD3 R186, P1, R190, R4, RZ ;  /* 0x00000004beba7210 */ /* 0x001fca0007f3e0ff */
[----:B------:R-:W-:Y:S01]  /*7f320*/  IMAD.X R187, R16, 0x1, R3, P1 ;  /* 0x0000000110bb7824 */ /* 0x000fe200008e0603 */
[----:B------:R-:W-:-:S04]  /*7f330*/  IADD3 R192, P2, R190, R6, RZ ;  /* 0x00000006bec07210 */ /* 0x000fc80007f5e0ff */
[----:B------:R0:W-:Y:S01]  /*7f340*/  STL.64 [R1+0x1bf8], R186 ;  /* 0x001bf8ba01007387 */ /* 0x0001e20000100a00 */
[----:B------:R-:W-:Y:S01]  /*7f350*/  IMAD.X R193, R16, 0x1, R5, P2 ;  /* 0x0000000110c17824 */ /* 0x000fe200010e0605 */
[----:B0-----:R-:W-:-:S04]  /*7f360*/  IADD3 R186, P1, R190, R0, RZ ;  /* 0x00000000beba7210 */ /* 0x001fc80007f3e0ff */
[----:B------:R-:W-:Y:S01]  /*7f370*/  STL.64 [R1+0x1bf0], R192 ;  /* 0x001bf0c001007387 */ /* 0x000fe20000100a00 */
[----:B------:R-:W-:Y:S01]  /*7f380*/  IMAD.X R187, R16, 0x1, R7, P1 ;  /* 0x0000000110bb7824 */ /* 0x000fe200008e0607 */
[----:B------:R-:W-:Y:S02]  /*7f390*/  IADD3 R190, P2, R190, R2, RZ ;  /* 0x00000002bebe7210 */ /* 0x000fe40007f5e0ff */
[----:B------:R-:W-:Y:S02]  /*7f3a0*/  SHF.R.S32.HI R15, RZ, 0x1f, R189 ;  /* 0x0000001fff0f7819 */ /* 0x000fe400000114bd */
[----:B------:R0:W-:Y:S01]  /*7f3b0*/  STL.64 [R1+0x1be8], R186 ;  /* 0x001be8ba01007387 */ /* 0x0001e20000100a00 */
[----:B------:R-:W-:Y:S01]  /*7f3c0*/  IMAD.X R191, R16, 0x1, R13, P2 ;  /* 0x0000000110bf7824 */ /* 0x000fe200010e060d */
[----:B0-----:R-:W-:-:S04]  /*7f3d0*/  IADD3 R186, P1, R189, R4, RZ ;  /* 0x00000004bdba7210 */ /* 0x001fc80007f3e0ff */
[----:B------:R0:W-:Y:S01]  /*7f3e0*/  STL.64 [R1+0x1be0], R190 ;  /* 0x001be0be01007387 */ /* 0x0001e20000100a00 */
[----:B------:R-:W-:-:S05]  /*7f3f0*/  IMAD.X R187, R15, 0x1, R3, P1 ;  /* 0x000000010fbb7824 */ /* 0x000fca00008e0603 */
        /* <DEDUP_REMOVED lines=18> */
[C---:B------:R-:W-:Y:S02]  /*7f520*/  IMAD.X R191, R15.reuse, 0x1, R5, P2 ;  /* 0x000000010fbf7824 */ /* 0x040fe400010e0605 */
[----:B------:R-:W-:Y:S01]  /*7f530*/  IMAD.MOV.U32 R185, RZ, RZ, R184 ;  /* 0x000000ffffb97224 */ /* 0x000fe200078e00b8 */
[C---:B0-----:R-:W-:Y:S02]  /*7f540*/  IADD3 R186, P1, R188.reuse, R0, RZ ;  /* 0x00000000bcba7210 */ /* 0x041fe40007f3e0ff */
[----:B------:R-:W-:Y:S03]  /*7f550*/  STL.64 [R1+0x1bb0], R190 ;  /* 0x001bb0be01007387 */ /* 0x000fe60000100a00 */
[----:B------:R-:W-:Y:S01]  /*7f560*/  IMAD.X R187, R15, 0x1, R7, P1 ;  /* 0x000000010fbb7824 */ /* 0x000fe200008e0607 */
[----:B------:R-:W-:-:S02]  /*7f570*/  IADD3 R188, P2, R188, R2, RZ ;  /* 0x00000002bcbc7210 */ /* 0x000fc40007f5e0ff */
        /* <DEDUP_REMOVED lines=13> */
[----:B0-----:R-:W-:Y:S01]  /*7f650*/  IADD3 R188, P2, R185, R2, RZ ;  /* 0x00000002b9bc7210 */ /* 0x001fe20007f5e0ff */
[----:B------:R-:W-:-:S04]  /*7f660*/  IMAD.MOV.U32 R184, RZ, RZ, R183 ;  /* 0x000000ffffb87224 */ /* 0x000fc800078e00b7 */
        /* <DEDUP_REMOVED lines=10> */
[----:B------:R-:W-:Y:S02]  /*7f710*/  IMAD.X R189, R16, 0x1, R5, P2 ;  /* 0x0000000110bd7824 */ /* 0x000fe400010e0605 */
[----:B------:R-:W-:Y:S01]  /*7f720*/  IMAD.MOV.U32 R183, RZ, RZ, R181 ;  /* 0x000000ffffb77224 */ /* 0x000fe200078e00b5 */
[C---:B0-----:R-:W-:Y:S02]  /*7f730*/  IADD3 R186, P1, R184.reuse, R0, RZ ;  /* 0x00000000b8ba7210 */ /* 0x041fe40007f3e0ff */
[----:B------:R-:W-:-:S03]  /*7f740*/  IADD3 R184, P2, R184, R2, RZ ;  /* 0x00000002b8b87210 */ /* 0x000fc60007f5e0ff */
[C---:B------:R-:W-:Y:S01]  /*7f750*/  IMAD.X R187, R16.reuse, 0x1, R7, P1 ;  /* 0x0000000110bb7824 */ /* 0x040fe200008e0607 */
[----:B------:R-:W-:Y:S01]  /*7f760*/  STL.64 [R1+0x1b70], R188 ;  /* 0x001b70bc01007387 */ /* 0x000fe20000100a00 */
[----:B------:R-:W-:Y:S01]  /*7f770*/  IMAD.X R185, R16, 0x1, R13, P2 ;  /* 0x0000000110b97824 */ /* 0x000fe200010e060d */
[----:B------:R-:W-:Y:S02]  /*7f780*/  SHF.R.S32.HI R15, RZ, 0x1f, R183 ;  /* 0x0000001fff0f7819 */ /* 0x000fe400000114b7 */
[----:B------:R0:W-:Y:S04]  /*7f790*/  STL.64 [R1+0x1b68], R186 ;  /* 0x001b68ba01007387 */ /* 0x0001e80000100a00 */
[----:B------:R1:W-:Y:S01]  /*7f7a0*/  STL.64 [R1+0x1b60], R184 ;  /* 0x001b60b801007387 */ /* 0x0003e20000100a00 */
[----:B0-----:R-:W-:-:S02]  /*7f7b0*/  IADD3 R186, P1, R183, R4, RZ ;  /* 0x00000004b7ba7210 */ /* 0x001fc40007f3e0ff */
[----:B-1----:R-:W-:-:S03]  /*7f7c0*/  IADD3 R184, P2, R183, R6, RZ ;  /* 0x00000006b7b87210 */ /* 0x002fc60007f5e0ff */
[----:B------:R-:W-:Y:S01]  /*7f7d0*/  IMAD.X R187, R15, 0x1, R3, P1 ;  /* 0x000000010fbb7824 */ /* 0x000fe200008e0603 */
[----:B------:R-:W-:Y:S01]  /*7f7e0*/  IADD3 R16, P1, R183, R0, RZ ;  /* 0x00000000b7107210 */ /* 0x000fe20007f3e0ff */
[----:B------:R-:W-:Y:S01]  /*7f7f0*/  VIADD R14, R14, UR6 ;  /* 0x000000060e0e7c36 */ /* 0x000fe20008000000 */
[----:B------:R-:W-:Y:S01]  /*7f800*/  ULDC UR6, c[0x0][0x248] ;  /* 0x0000920000067ab9 */ /* 0x000fe20000000800 */
[C---:B------:R-:W-:Y:S01]  /*7f810*/  IMAD.X R185, R15.reuse, 0x1, R5, P2 ;  /* 0x000000010fb97824 */ /* 0x040fe200010e0605 */
[----:B------:R0:W-:Y:S01]  /*7f820*/  STL.64 [R1+0x1b58], R186 ;  /* 0x001b58ba01007387 */ /* 0x0001e20000100a00 */
[----:B------:R-:W-:-:S03]  /*7f830*/  IMAD.X R17, R15, 0x1, R7, P1 ;  /* 0x000000010f117824 */ /* 0x000fc600008e0607 */
[----:B------:R1:W-:Y:S01]  /*7f840*/  STL.64 [R1+0x1b50], R184 ;  /* 0x001b50b801007387 */ /* 0x0003e20000100a00 */
[----:B------:R-:W-:-:S03]  /*7f850*/  IMAD.MOV.U32 R181, RZ, RZ, R180 ;  /* 0x000000ffffb57224 */ /* 0x000fc600078e00b4 */
[----:B------:R2:W-:Y:S01]  /*7f860*/  STL.64 [R1+0x1b48], R16 ;  /* 0x001b481001007387 */ /* 0x0005e20000100a00 */
[-C--:B0-----:R-:W-:Y:S01]  /*7f870*/  IADD3 R186, P2, R183, R2.reuse, RZ ;  /* 0x00000002b7ba7210 */ /* 0x081fe20007f5e0ff */
[----:B------:R-:W-:Y:S01]  /*7f880*/  IMAD.MOV.U32 R180, RZ, RZ, R179 ;  /* 0x000000ffffb47224 */ /* 0x000fe200078e00b3 */
[----:B-1----:R-:W-:-:S03]  /*7f890*/  IADD3 R184, P1, R14, R2, RZ ;  /* 0x000000020eb87210 */ /* 0x002fc60007f3e0ff */
[----:B------:R-:W-:Y:S01]  /*7f8a0*/  IMAD.X R187, R15, 0x1, R13, P2 ;  /* 0x000000010fbb7824 */ /* 0x000fe200010e060d */
[----:B--2---:R-:W-:-:S04]  /*7f8b0*/  SHF.R.S32.HI R17, RZ, 0x1f, R14 ;  /* 0x0000001fff117819 */ /* 0x004fc8000001140e */
[----:B------:R0:W-:Y:S01]  /*7f8c0*/  STL.64 [R1+0x1b40], R186 ;  /* 0x001b40ba01007387 */ /* 0x0001e20000100a00 */
[----:B------:R-:W-:Y:S01]  /*7f8d0*/  SHF.R.S32.HI R16, RZ, 0x1f, R180 ;  /* 0x0000001fff107819 */ /* 0x000fe200000114b4 */
[----:B------:R-:W-:-:S05]  /*7f8e0*/  IMAD.X R185, R17, 0x1, R13, P1 ;  /* 0x0000000111b97824 */ /* 0x000fca00008e060d */
[----:B------:R1:W-:Y:S01]  /*7f8f0*/  STL.64 [R1+0x3910], R184 ;  /* 0x003910b801007387 */ /* 0x0003e20000100a00 */
[----:B0-----:R-:W-:-:S05]  /*7f900*/  IADD3 R186, P1, R180, R4, RZ ;  /* 0x00000004b4ba7210 */ /* 0x001fca0007f3e0ff */
[----:B------:R-:W-:Y:S01]  /*7f910*/  IMAD.X R187, R16, 0x1, R3, P1 ;  /* 0x0000000110bb7824 */ /* 0x000fe200008e0603 */
[----:B-1----:R-:W-:-:S04]  /*7f920*/  IADD3 R184, P2, R180, R6, RZ ;  /* 0x00000006b4b87210 */ /* 0x002fc80007f5e0ff */
[----:B------:R0:W-:Y:S01]  /*7f930*/  STL.64 [R1+0x1b38], R186 ;  /* 0x001b38ba01007387 */ /* 0x0001e20000100a00 */
[----:B------:R-:W-:Y:S02]  /*7f940*/  IMAD.X R185, R16, 0x1, R5, P2 ;  /* 0x0000000110b97824 */ /* 0x000fe400010e0605 */
[----:B------:R-:W-:-:S03]  /*7f950*/  IMAD.MOV.U32 R179, RZ, RZ, R165 ;  /* 0x000000ffffb37224 */ /* 0x000fc600078e00a5 */
[----:B------:R1:W-:Y:S01]  /*7f960*/  STL.64 [R1+0x1b30], R184 ;  /* 0x001b30b801007387 */ /* 0x0003e20000100a00 */
[----:B0-----:R-:W-:-:S05]  /*7f970*/  IADD3 R186, P1, R180, R0, RZ ;  /* 0x00000000b4ba7210 */ /* 0x001fca0007f3e0ff */
[----:B------:R-:W-:Y:S01]  /*7f980*/  IMAD.X R187, R16, 0x1, R7, P1 ;  /* 0x0000000110bb7824 */ /* 0x000fe200008e0607 */
[----:B-1----:R-:W-:-:S04]  /*7f990*/  IADD3 R184, P2, R180, R2, RZ ;  /* 0x00000002b4b87210 */ /* 0x002fc80007f5e0ff */
        /* <DEDUP_REMOVED lines=13> */
[----:B------:R-:W-:Y:S02]  /*7fa70*/  IADD3 R178, P1, R14, R0, RZ ;  /* 0x000000000eb27210 */ /* 0x000fe40007f3e0ff */
[----:B-1----:R-:W-:-:S03]  /*7fa80*/  IADD3 R184, P2, R179, R2, RZ ;  /* 0x00000002b3b87210 */ /* 0x002fc60007f5e0ff */
[----:B------:R-:W-:Y:S02]  /*7fa90*/  IMAD.X R179, R17, 0x1, R7, P1 ;  /* 0x0000000111b37824 */ /* 0x000fe400008e0607 */
[----:B------:R-:W-:Y:S01]  /*7faa0*/  IMAD.X R185, R15, 0x1, R13, P2 ;  /* 0x000000010fb97824 */ /* 0x000fe200010e060d */
[----:B------:R-:W-:Y:S01]  /*7fab0*/  STL.64 [R1+0x1b08], R186 ;  /* 0x001b08ba01007387 */ /* 0x000fe20000100a00 */
[----:B------:R-:W-:-:S03]  /*7fac0*/  SHF.R.S32.HI R16, RZ, 0x1f, R182 ;  /* 0x0000001fff107819 */ /* 0x000fc600000114b6 */
[----:B------:R-:W-:Y:S04]  /*7fad0*/  STL.64 [R1+0x1b00], R184 ;  /* 0x001b00b801007387 */ /* 0x000fe80000100a00 */
        /* <DEDUP_REMOVED lines=37> */
[C---:B------:R-:W-:Y:S01]  /*7fd30*/  IMAD.X R179, R15.reuse, 0x1, R7, P1 ;  /* 0x000000010fb37824 */ /* 0x040fe200008e0607 */
        /* <DEDUP_REMOVED lines=40> */
[C---:B------:R-:W-:Y:S02]  /*7ffc0*/  IMAD.X R177, R15.reuse, 0x1, R5, P2 ;  /* 0x000000010fb17824 */ /* 0x040fe400010e0605 */
[----:B------:R-:W-:Y:S01]  /*7ffd0*/  IMAD.X R17, R15, 0x1, R7, P1 ;  /* 0x000000010f117824 */ /* 0x000fe200008e0607 */
[----:B------:R0:W-:Y:S04]  /*7ffe0*/  STL.64 [R1+0x1a58], R178 ;  /* 0x001a58b201007387 */ /* 0x0001e80000100a00 */
[----:B------:R1:W-:Y:S04]  /*7fff0*/  STL.64 [R1+0x1a50], R176 ;  /* 0x001a50b001007387 */ /* 0x0003e80000100a00 */
[----:B------:R2:W-:Y:S01]  /*80000*/  STL.64 [R1+0x1a48], R16 ;  /* 0x001a481001007387 */ /* 0x0005e20000100a00 */
[----:B0-----:R-:W-:-:S02]  /*80010*/  IADD3 R178, P2, R175, R2, RZ ;  /* 0x00000002afb27210 */ /* 0x001fc40007f5e0ff */
[----:B-1----:R-:W-:Y:S02]  /*80020*/  IADD3 R176, P1, R14, R2, RZ ;  /* 0x000000020eb07210 */ /* 0x002fe40007f3e0ff */
[----:B--2---:R-:W-:Y:S01]  /*80030*/  SHF.R.S32.HI R17, RZ, 0x1f, R14 ;  /* 0x0000001fff117819 */ /* 0x004fe2000001140e */
[----:B------:R-:W-:-:S04]  /*80040*/  IMAD.X R179, R15, 0x1, R13, P2 ;  /* 0x000000010fb37824 */ /* 0x000fc800010e060d */
[----:B------:R-:W-:Y:S01]  /*80050*/  IMAD.X R177, R17, 0x1, R13, P1 ;  /* 0x0000000111b17824 */ /* 0x000fe200008e060d */
[----:B------:R-:W-:Y:S01]  /*80060*/  STL.64 [R1+0x1a40], R178 ;  /* 0x001a40b201007387 */ /* 0x000fe20000100a00 */
[----:B------:R-:W-:-:S03]  /*80070*/  SHF.R.S32.HI R16, RZ, 0x1f, R173 ;  /* 0x0000001fff107819 */ /* 0x000fc600000114ad */
[----:B------:R0:W-:Y:S02]  /*80080*/  STL.64 [R1+0x38a8], R176 ;  /* 0x0038a8b001007387 */ /* 0x0001e40000100a00 */
[----:B0-----:R-:W-:-:S05]  /*80090*/  IADD3 R176, P1, R173, R4, RZ ;  /* 0x00000004adb07210 */ /* 0x001fca0007f3e0ff */
[----:B------:R-:W-:Y:S01]  /*800a0*/  IMAD.X R177, R16, 0x1, R3, P1 ;  /* 0x0000000110b17824 */ /* 0x000fe200008e0603 */
[----:B------:R-:W-:-:S04]  /*800b0*/  IADD3 R178, P2, R173, R6, RZ ;  /* 0x00000006adb27210 */ /* 0x000fc80007f5e0ff */
[----:B------:R0:W-:Y:S01]  /*800c0*/  STL.64 [R1+0x1a38], R176 ;  /* 0x001a38b001007387 */ /* 0x0001e20000100a00 */
[----:B------:R-:W-:Y:S01]  /*800d0*/  IMAD.X R179, R16, 0x1, R5, P2 ;  /* 0x0000000110b37824 */ /* 0x000fe200010e0605 */
[----:B0-----:R-:W-:-:S04]  /*800e0*/  IADD3 R176, P1, R173, R0, RZ ;  /* 0x00000000adb07210 */ /* 0x001fc80007f3e0ff */
[----:B------:R0:W-:Y:S01]  /*800f0*/  STL.64 [R1+0x1a30], R178 ;  /* 0x001a30b201007387 */ /* 0x0001e20000100a00 */
[----:B------:R-:W-:Y:S01]  /*80100*/  IMAD.X R177, R16, 0x1, R7, P1 ;  /* 0x0000000110b17824 */ /* 0x000fe200008e0607 */
[----:B------:R-:W-:-:S04]  /*80110*/  SHF.R.S32.HI R15, RZ, 0x1f, R171 ;  /* 0x0000001fff0f7819 */ /* 0x000fc800000114ab */
        /* <DEDUP_REMOVED lines=13> */
[----:B------:R-:W-:Y:S01]  /*801f0*/  IMAD.MOV.U32 R173, RZ, RZ, R172 ;  /* 0x000000ffffad7224 */ /* 0x000fe200078e00ac */
[----:B0-----:R-:W-:Y:S01]  /*80200*/  IADD3 R178, P2, R171, R2, RZ ;  /* 0x00000002abb27210 */ /* 0x001fe20007f5e0ff */
[----:B------:R-:W-:Y:S01]  /*80210*/  IMAD.MOV.U32 R172, RZ, RZ, R170 ;  /* 0x000000ffffac7224 */ /* 0x000fe200078e00aa */
[----:B------:R-:W-:Y:S02]  /*80220*/  SHF.R.S32.HI R16, RZ, 0x1f, R174 ;  /* 0x0000001fff107819 */ /* 0x000fe400000114ae */
[----:B-1----:R-:W-:Y:S01]  /*80230*/  IADD3 R176, P1, R14, R0, RZ ;  /* 0x000000000eb07210 */ /* 0x002fe20007f3e0ff */
[----:B------:R-:W-:-:S04]  /*80240*/  IMAD.X R179, R15, 0x1, R13, P2 ;  /* 0x000000010fb37824 */ /* 0x000fc800010e060d */
[----:B------:R-:W-:Y:S01]  /*80250*/  IMAD.X R177, R17, 0x1, R7, P1 ;  /* 0x0000000111b17824 */ /* 0x000fe200008e0607 */
[----:B------:R-:W-:Y:S01]  /*80260*/  IADD3 R170, P1, R174, R4, RZ ;  /* 0x00000004aeaa7210 */ /* 0x000fe20007f3e0ff */
[----:B------:R-:W-:Y:S04]  /*80270*/  STL.64 [R1+0x1a00], R178 ;  /* 0x001a00b201007387 */ /* 0x000fe80000100a00 */
[----:B------:R-:W-:Y:S01]  /*80280*/  IMAD.X R171, R16, 0x1, R3, P1 ;  /* 0x0000000110ab7824 */ /* 0x000fe200008e0603 */
[----:B------:R0:W-:Y:S04]  /*80290*/  STL.64 [R1+0x3890], R176 ;  /* 0x003890b001007387 */ /* 0x0001e80000100a00 */
[----:B------:R1:W-:Y:S01]  /*802a0*/  STL.64 [R1+0x19f8], R170 ;  /* 0x0019f8aa01007387 */ /* 0x0003e20000100a00 */
[----:B0-----:R-:W-:-:S02]  /*802b0*/  IADD3 R176, P2, R174, R6, RZ ;  /* 0x00000006aeb07210 */ /* 0x001fc40007f5e0ff */
[----:B-1----:R-:W-:-:S03]  /*802c0*/  IADD3 R170, P1, R174, R0, RZ ;  /* 0x00000000aeaa7210 */ /* 0x002fc60007f3e0ff */
[C---:B------:R-:W-:Y:S02]  /*802d0*/  IMAD.X R177, R16.reuse, 0x1, R5, P2 ;  /* 0x0000000110b17824 */ /* 0x040fe400010e0605 */
[----:B------:R-:W-:-:S03]  /*802e0*/  IMAD.X R171, R16, 0x1, R7, P1 ;  /* 0x0000000110ab7824 */ /* 0x000fc600008e0607 */
[----:B------:R-:W-:Y:S01]  /*802f0*/  STL.64 [R1+0x19f0], R176 ;  /* 0x0019f0b001007387 */ /* 0x000fe20000100a00 */
[----:B------:R-:W-:Y:S02]  /*80300*/  IADD3 R174, P2, R174, R2, RZ ;  /* 0x00000002aeae7210 */ /* 0x000fe40007f5e0ff */
[----:B------:R-:W-:Y:S01]  /*80310*/  SHF.R.S32.HI R15, RZ, 0x1f, R173 ;  /* 0x0000001fff0f7819 */ /* 0x000fe200000114ad */
[----:B------:R0:W-:Y:S02]  /*80320*/  STL.64 [R1+0x19e8], R170 ;  /* 0x0019e8aa01007387 */ /* 0x0001e40000100a00 */
        /* <DEDUP_REMOVED lines=27> */
[----:B------:R-:W-:Y:S01]  /*804e0*/  SHF.R.S32.HI R16, RZ, 0x1f, R169 ;  /* 0x0000001fff107819 */ /* 0x000fe200000114a9 */
[----:B------:R-:W-:Y:S02]  /*804f0*/  IMAD.X R173, R15, 0x1, R13, P2 ;  /* 0x000000010fad7824 */ /* 0x000fe400010e060d */
[----:B------:R0:W-:Y:S04]  /*80500*/  STL.64 [R1+0x19a8], R170 ;  /* 0x0019a8aa01007387 */ /* 0x0001e80000100a00 */
[----:B------:R1:W-:Y:S01]  /*80510*/  STL.64 [R1+0x19a0], R172 ;  /* 0x0019a0ac01007387 */ /* 0x0003e20000100a00 */
[----:B0-----:R-:W-:-:S02]  /*80520*/  IADD3 R170, P1, R169, R4, RZ ;  /* 0x00000004a9aa7210 */ /* 0x001fc40007f3e0ff */
[----:B-1----:R-:W-:-:S03]  /*80530*/  IADD3 R172, P2, R169, R6, RZ ;  /* 0x00000006a9ac7210 */ /* 0x002fc60007f5e0ff */
[C---:B------:R-:W-:Y:S02]  /*80540*/  IMAD.X R171, R16.reuse, 0x1, R3, P1 ;  /* 0x0000000110ab7824 */ /* 0x040fe400008e0603 */
[----:B------:R-:W-:-:S03]  /*80550*/  IMAD.X R173, R16, 0x1, R5, P2 ;  /* 0x0000000110ad7824 */ /* 0x000fc600010e0605 */
[----:B------:R0:W-:Y:S04]  /*80560*/  STL.64 [R1+0x1998], R170 ;  /* 0x001998aa01007387 */ /* 0x0001e80000100a00 */
[----:B------:R1:W-:Y:S01]  /*80570*/  STL.64 [R1+0x1990], R172 ;  /* 0x001990ac01007387 */ /* 0x0003e20000100a00 */
[C---:B0-----:R-:W-:Y:S02]  /*80580*/  IADD3 R170, P1, R169.reuse, R0, RZ ;  /* 0x00000000a9aa7210 */ /* 0x041fe40007f3e0ff */
[----:B-1----:R-:W-:-:S03]  /*80590*/  IADD3 R172, P2, R169, R2, RZ ;  /* 0x00000002a9ac7210 */ /* 0x002fc60007f5e0ff */
[C---:B------:R-:W-:Y:S02]  /*805a0*/  IMAD.X R171, R16.reuse, 0x1, R7, P1 ;  /* 0x0000000110ab7824 */ /* 0x040fe400008e0607 */
[----:B------:R-:W-:-:S03]  /*805b0*/  IMAD.X R173, R16, 0x1, R13, P2 ;  /* 0x0000000110ad7824 */ /* 0x000fc600010e060d */
[----:B------:R0:W-:Y:S01]  /*805c0*/  STL.64 [R1+0x1988], R170 ;  /* 0x001988aa01007387 */ /* 0x0001e20000100a00 */
[----:B------:R-:W-:-:S03]  /*805d0*/  SHF.R.S32.HI R16, RZ, 0x1f, R166 ;  /* 0x0000001fff107819 */ /* 0x000fc600000114a6 */
        /* <DEDUP_REMOVED lines=9> */
[----:B-1----:R-:W-:Y:S01]  /*80670*/  IADD3 R172, P1, R166, R0, RZ ;  /* 0x00000000a6ac7210 */ /* 0x002fe20007f3e0ff */
[----:B------:R-:W-:-:S03]  /*80680*/  IMAD.MOV.U32 R165, RZ, RZ, R152 ;  /* 0x000000ffffa57224 */ /* 0x000fc600078e0098 */
        /* <DEDUP_REMOVED lines=8> */
[----:B------:R-:W-:Y:S01]  /*80710*/  IMAD.X R173, R15, 0x1, R3, P1 ;  /* 0x000000010fad7824 */ /* 0x000fe200008e0603 */
[C---:B------:R-:W-:Y:S01]  /*80720*/  IADD3 R16, P1, R165.reuse, R0, RZ ;  /* 0x00000000a5107210 */ /* 0x040fe20007f3e0ff */
[----:B------:R-:W-:Y:S01]  /*80730*/  VIADD R14, R14, UR6 ;  /* 0x000000060e0e7c36 */ /* 0x000fe20008000000 */
[----:B------:R-:W-:Y:S01]  /*80740*/  ULDC UR6, c[0x0][0x248] ;  /* 0x0000920000067ab9 */ /* 0x000fe20000000800 */
[----:B0-----:R-:W-:Y:S02]  /*80750*/  IADD3 R170, P2, R165, R6, RZ ;  /* 0x00000006a5aa7210 */ /* 0x001fe40007f5e0ff */
[----:B------:R-:W-:-:S03]  /*80760*/  IMAD.X R17, R15, 0x1, R7, P1 ;  /* 0x000000010f117824 */ /* 0x000fc600008e0607 */
[----:B------:R-:W-:Y:S01]  /*80770*/  IMAD.X R171, R15, 0x1, R5, P2 ;  /* 0x000000010fab7824 */ /* 0x000fe200010e0605 */
[----:B------:R-:W-:Y:S01]  /*80780*/  STL.64 [R1+0x1958], R172 ;  /* 0x001958ac01007387 */ /* 0x000fe20000100a00 */
[----:B------:R-:W-:Y:S01]  /*80790*/  IMAD.MOV.U32 R166, RZ, RZ, R164 ;  /* 0x000000ffffa67224 */ /* 0x000fe200078e00a4 */
[-C--:B------:R-:W-:Y:S02]  /*807a0*/  IADD3 R164, P1, R14, R2.reuse, RZ ;  /* 0x000000020ea47210 */ /* 0x080fe40007f3e0ff */
[----:B------:R0:W-:Y:S04]  /*807b0*/  STL.64 [R1+0x1950], R170 ;  /* 0x001950aa01007387 */ /* 0x0001e80000100a00 */
[----:B------:R1:W-:Y:S01]  /*807c0*/  STL.64 [R1+0x1948], R16 ;  /* 0x0019481001007387 */ /* 0x0003e20000100a00 */
[----:B0-----:R-:W-:-:S02]  /*807d0*/  IADD3 R170, P2, R165, R2, RZ ;  /* 0x00000002a5aa7210 */ /* 0x001fc40007f5e0ff */
[----:B-1----:R-:W-:-:S03]  /*807e0*/  SHF.R.S32.HI R17, RZ, 0x1f, R14 ;  /* 0x0000001fff117819 */ /* 0x002fc6000001140e */
[--C-:B------:R-:W-:Y:S02]  /*807f0*/  IMAD.X R171, R15, 0x1, R13.reuse, P2 ;  /* 0x000000010fab7824 */ /* 0x100fe400010e060d */
[----:B------:R-:W-:-:S03]  /*80800*/  IMAD.X R165, R17, 0x1, R13, P1 ;  /* 0x0000000111a57824 */ /* 0x000fc600008e060d */
        /* <DEDUP_REMOVED lines=68> */
[----:B------:R-:W-:Y:S01]  /*80c50*/  IMAD.X R167, R15, 0x1, R7, P1 ;  /* 0x000000010fa77824 */ /* 0x000fe200008e0607 */
[----:B------:R-:W-:-:S04]  /*80c60*/  SHF.R.S32.HI R16, RZ, 0x1f, R163 ;  /* 0x0000001fff107819 */ /* 0x000fc800000114a3 */
[----:B------:R1:W-:Y:S01]  /*80c70*/  STL.64 [R1+0x18a8], R166 ;  /* 0x0018a8a601007387 */ /* 0x0003e20000100a00 */
[----:B0-----:R-:W-:Y:S01]  /*80c80*/  IADD3 R164, P2, R159, R2, RZ ;  /* 0x000000029fa47210 */ /* 0x001fe20007f5e0ff */
[----:B------:R-:W-:-:S04]  /*80c90*/  IMAD.MOV.U32 R162, RZ, RZ, R161 ;  /* 0x000000ffffa27224 */ /* 0x000fc800078e00a1 */
[----:B------:R-:W-:Y:S01]  /*80ca0*/  IMAD.X R165, R15, 0x1, R13, P2 ;  /* 0x000000010fa57824 */ /* 0x000fe200010e060d */
[C---:B-1----:R-:W-:Y:S01]  /*80cb0*/  IADD3 R166, P1, R163.reuse, R4, RZ ;  /* 0x00000004a3a67210 */ /* 0x042fe20007f3e0ff */
[----:B------:R-:W-:Y:S02]  /*80cc0*/  IMAD.MOV.U32 R161, RZ, RZ, R160 ;  /* 0x000000ffffa17224 */ /* 0x000fe400078e00a0 */
[----:B------:R-:W-:Y:S01]  /*80cd0*/  IMAD.MOV.U32 R160, RZ, RZ, R158 ;  /* 0x000000ffffa07224 */ /* 0x000fe200078e009e */
[----:B------:R0:W-:Y:S01]  /*80ce0*/  STL.64 [R1+0x18a0], R164 ;  /* 0x0018a0a401007387 */ /* 0x0001e20000100a00 */
[----:B------:R-:W-:Y:S01]  /*80cf0*/  IMAD.X R167, R16, 0x1, R3, P1 ;  /* 0x0000000110a77824 */ /* 0x000fe200008e0603 */
[C---:B------:R-:W-:Y:S02]  /*80d00*/  IADD3 R158, P1, R163.reuse, R0, RZ ;  /* 0x00000000a39e7210 */ /* 0x040fe40007f3e0ff */
[----:B0-----:R-:W-:-:S03]  /*80d10*/  IADD3 R164, P2, R163, R6, RZ ;  /* 0x00000006a3a47210 */ /* 0x001fc60007f5e0ff */
[C---:B------:R-:W-:Y:S02]  /*80d20*/  IMAD.X R159, R16.reuse, 0x1, R7, P1 ;  /* 0x00000001109f7824 */ /* 0x040fe400008e0607 */
[----:B------:R-:W-:Y:S01]  /*80d30*/  IMAD.X R165, R16, 0x1, R5, P2 ;  /* 0x0000000110a57824 */ /* 0x000fe200010e0605 */
[----:B------:R-:W-:Y:S04]  /*80d40*/  STL.64 [R1+0x1898], R166 ;  /* 0x001898a601007387 */ /* 0x000fe80000100a00 */
[----:B------:R0:W-:Y:S04]  /*80d50*/  STL.64 [R1+0x1890], R164 ;  /* 0x001890a401007387 */ /* 0x0001e80000100a00 */
[----:B------:R1:W-:Y:S01]  /*80d60*/  STL.64 [R1+0x1888], R158 ;  /* 0x0018889e01007387 */ /* 0x0003e20000100a00 */
[----:B0-----:R-:W-:-:S02]  /*80d70*/  IADD3 R164, P2, R163, R2, RZ ;  /* 0x00000002a3a47210 */ /* 0x001fc40007f5e0ff */
[----:B-1----:R-:W-:-:S03]  /*80d80*/  IADD3 R158, P1, R14, R4, RZ ;  /* 0x000000040e9e7210 */ /* 0x002fc60007f3e0ff */
[----:B------:R-:W-:Y:S02]  /*80d90*/  IMAD.X R165, R16, 0x1, R13, P2 ;  /* 0x0000000110a57824 */ /* 0x000fe400010e060d */
[----:B------:R-:W-:-:S03]  /*80da0*/  IMAD.X R159, R17, 0x1, R3, P1 ;  /* 0x00000001119f7824 */ /* 0x000fc600008e0603 */
[----:B------:R-:W-:Y:S01]  /*80db0*/  STL.64 [R1+0x1880], R164 ;  /* 0x001880a401007387 */ /* 0x000fe20000100a00 */
[----:B------:R-:W-:-:S03]  /*80dc0*/  SHF.R.S32.HI R15, RZ, 0x1f, R162 ;  /* 0x0000001fff0f7819 */ /* 0x000fc600000114a2 */
[----:B------:R0:W-:Y:S01]  /*80dd0*/  STL.64 [R1+0x37f8], R158 ;  /* 0x0037f89e01007387 */ /* 0x0001e20000100a00 */
[C---:B------:R-:W-:Y:S02]  /*80de0*/  IADD3 R16, P2, R162.reuse, R6, RZ ;  /* 0x00000006a2107210 */ /* 0x040fe40007f5e0ff */
[----:B0-----:R-:W-:-:S05]  /*80df0*/  IADD3 R158, P1, R162, R4, RZ ;  /* 0x00000004a29e7210 */ /* 0x001fca0007f3e0ff */
[----:B------:R-:W-:-:S05]  /*80e00*/  IMAD.X R159, R15, 0x1, R3, P1 ;  /* 0x000000010f9f7824 */ /* 0x000fca00008e0603 */
[----:B------:R0:W-:Y:S01]  /*80e10*/  STL.64 [R1+0x1878], R158 ;  /* 0x0018789e01007387 */ /* 0x0001e20000100a00 */
[----:B------:R-:W-:Y:S01]  /*80e20*/  IMAD.X R17, R15, 0x1, R5, P2 ;  /* 0x000000010f117824 */ /* 0x000fe200010e0605 */
[----:B0-----:R-:W-:-:S04]  /*80e30*/  IADD3 R158, P1, R162, R0, RZ ;  /* 0x00000000a29e7210 */ /* 0x001fc80007f3e0ff */
[----:B------:R0:W-:Y:S01]  /*80e40*/  STL.64 [R1+0x1870], R16 ;  /* 0x0018701001007387 */ /* 0x0001e20000100a00 */
[----:B------:R-:W-:Y:S01]  /*80e50*/  IMAD.X R159, R15, 0x1, R7, P1 ;  /* 0x000000010f9f7824 */ /* 0x000fe200008e0607 */
[----:B------:R-:W-:-:S04]  /*80e60*/  IADD3 R162, P2, R162, R2, RZ ;  /* 0x00000002a2a27210 */ /* 0x000fc80007f5e0ff */
[----:B------:R1:W-:Y:S01]  /*80e70*/  STL.64 [R1+0x1868], R158 ;  /* 0x0018689e01007387 */ /* 0x0003e20000100a00 */
[----:B0-----:R-:W-:Y:S01]  /*80e80*/  SHF.R.S32.HI R16, RZ, 0x1f, R161 ;  /* 0x0000001fff107819 */ /* 0x001fe200000114a1 */
[----:B------:R-:W-:Y:S01]  /*80e90*/  IMAD.X R163, R15, 0x1, R13, P2 ;  /* 0x000000010fa37824 */ /* 0x000fe200010e060d */
[----:B-1----:R-:W-:-:S04]  /*80ea0*/  IADD3 R158, P1, R161, R4, RZ ;  /* 0x00000004a19e7210 */ /* 0x002fc80007f3e0ff */
[----:B------:R0:W-:Y:S01]  /*80eb0*/  STL.64 [R1+0x1860], R162 ;  /* 0x001860a201007387 */ /* 0x0001e20000100a00 */
[----:B------:R-:W-:-:S05]  /*80ec0*/  IMAD.X R159, R16, 0x1, R3, P1 ;  /* 0x00000001109f7824 */ /* 0x000fca00008e0603 */
[----:B------:R1:W-:Y:S01]  /*80ed0*/  STL.64 [R1+0x1858], R158 ;  /* 0x0018589e01007387 */ /* 0x0003e20000100a00 */
[----:B0-----:R-:W-:Y:S01]  /*80ee0*/  IADD3 R162, P2, R161, R6, RZ ;  /* 0x00000006a1a27210 */ /* 0x001fe20007f5e0ff */
[----:B------:R-:W-:-:S04]  /*80ef0*/  VIADD R14, R14, UR6 ;  /* 0x000000060e0e7c36 */ /* 0x000fc80008000000 */
[----:B------:R-:W-:Y:S01]  /*80f00*/  IMAD.X R163, R16, 0x1, R5, P2 ;  /* 0x0000000110a37824 */ /* 0x000fe200010e0605 */
[----:B-1----:R-:W-:-:S04]  /*80f10*/  IADD3 R158, P1, R161, R0, RZ ;  /* 0x00000000a19e7210 */ /* 0x002fc80007f3e0ff */
[----:B------:R0:W-:Y:S01]  /*80f20*/  STL.64 [R1+0x1850], R162 ;  /* 0x001850a201007387 */ /* 0x0001e20000100a00 */
[----:B------:R-:W-:Y:S01]  /*80f30*/  IMAD.X R159, R16, 0x1, R7, P1 ;  /* 0x00000001109f7824 */ /* 0x000fe200008e0607 */
[----:B------:R-:W-:-:S04]  /*80f40*/  SHF.R.S32.HI R15, RZ, 0x1f, R14 ;  /* 0x0000001fff0f7819 */ /* 0x000fc8000001140e */
[----:B------:R1:W-:Y:S01]  /*80f50*/  STL.64 [R1+0x1848], R158 ;  /* 0x0018489e01007387 */ /* 0x0003e20000100a00 */
[-C--:B0-----:R-:W-:Y:S02]  /*80f60*/  IADD3 R162, P2, R161, R2.reuse, RZ ;  /* 0x00000002a1a27210 */ /* 0x081fe40007f5e0ff */
[----:B-1----:R-:W-:-:S05]  /*80f70*/  IADD3 R158, P1, R14, R2, RZ ;  /* 0x000000020e9e7210 */ /* 0x002fca0007f3e0ff */
[--C-:B------:R-:W-:Y:S02]  /*80f80*/  IMAD.X R159, R15, 0x1, R13.reuse, P1 ;  /* 0x000000010f9f7824 */ /* 0x100fe400008e060d */
[----:B------:R-:W-:Y:S01]  /*80f90*/  IMAD.X R163, R16, 0x1, R13, P2 ;  /* 0x0000000110a37824 */ /* 0x000fe200010e060d */
[----:B------:R-:W-:Y:S02]  /*80fa0*/  SHF.R.S32.HI R16, RZ, 0x1f, R160 ;  /* 0x0000001fff107819 */ /* 0x000fe400000114a0 */
[----:B------:R0:W-:Y:S02]  /*80fb0*/  STL.64 [R1+0x37d0], R158 ;  /* 0x0037d09e01007387 */ /* 0x0001e40000100a00 */
[----:B0-----:R-:W-:Y:S02]  /*80fc0*/  IADD3 R158, P1, R160, R4, RZ ;  /* 0x00000004a09e7210 */ /* 0x001fe40007f3e0ff */
[----:B------:R0:W-:Y:S03]  /*80fd0*/  STL.64 [R1+0x1840], R162 ;  /* 0x001840a201007387 */ /* 0x0001e60000100a00 */
[----:B------:R-:W-:-:S05]  /*80fe0*/  IMAD.X R159, R16, 0x1, R3, P1 ;  /* 0x00000001109f7824 */ /* 0x000fca00008e0603 */
[----:B------:R1:W-:Y:S01]  /*80ff0*/  STL.64 [R1+0x1838], R158 ;  /* 0x0018389e01007387 */ /* 0x0003e20000100a00 */
[----:B0-----:R-:W-:-:S05]  /*81000*/  IADD3 R162, P2, R160, R6, RZ ;  /* 0x00000006a0a27210 */ /* 0x001fca0007f5e0ff */
[----:B------:R-:W-:Y:S01]  /*81010*/  IMAD.X R163, R16, 0x1, R5, P2 ;  /* 0x0000000110a37824 */ /* 0x000fe200010e0605 */
[----:B-1----:R-:W-:-:S04]  /*81020*/  IADD3 R158, P1, R160, R0, RZ ;  /* 0x00000000a09e7210 */ /* 0x002fc80007f3e0ff */
        /* <DEDUP_REMOVED lines=16> */
[----:B0-----:R-:W-:Y:S02]  /*81130*/  IADD3 R160, P2, R157, R2, RZ ;  /* 0x000000029da07210 */ /* 0x001fe40007f5e0ff */
[----:B-1----:R-:W-:-:S05]  /*81140*/  IADD3 R158, P1, R14, R0, RZ ;  /* 0x000000000e9e7210 */ /* 0x002fca0007f3e0ff */
[----:B------:R-:W-:Y:S01]  /*81150*/  IMAD.X R159, R15, 0x1, R7, P1 ;  /* 0x000000010f9f7824 */ /* 0x000fe200008e0607 */
[----:B------:R-:W-:Y:S01]  /*81160*/  SHF.R.S32.HI R16, RZ, 0x1f, R155 ;  /* 0x0000001fff107819 */ /* 0x000fe2000001149b */
[----:B------:R-:W-:-:S03]  /*81170*/  IMAD.X R161, R17, 0x1, R13, P2 ;  /* 0x0000000111a17824 */ /* 0x000fc600010e060d */
[----:B------:R0:W-:Y:S04]  /*81180*/  STL.64 [R1+0x37c0], R158 ;  /* 0x0037c09e01007387 */ /* 0x0001e80000100a00 */
        /* <DEDUP_REMOVED lines=8> */
[C---:B------:R-:W-:Y:S01]  /*81210*/  IMAD.X R159, R16.reuse, 0x1, R7, P2 ;  /* 0x00000001109f7824 */ /* 0x040fe200010e0607 */
[----:B-1----:R-:W-:Y:S02]  /*81220*/  IADD3 R160, P1, R155, R2, RZ ;  /* 0x000000029ba07210 */ /* 0x002fe40007f3e0ff */
[----:B------:R-:W-:Y:S02]  /*81230*/  SHF.R.S32.HI R17, RZ, 0x1f, R154 ;  /* 0x0000001fff117819 */ /* 0x000fe4000001149a */
        /* <DEDUP_REMOVED lines=8> */
[----:B------:R-:W-:Y:S02]  /*812c0*/  LOP3.LUT R153, R153, 0xbfffffff, RZ, 0xc0, !PT ;  /* 0xbfffffff99997812 */ /* 0x000fe400078ec0ff */
[C---:B0-----:R-:W-:Y:S02]  /*812d0*/  IADD3 R158, P2, R154.reuse, R0, RZ ;  /* 0x000000009a9e7210 */ /* 0x041fe40007f5e0ff */
[----:B------:R-:W-:-:S03]  /*812e0*/  IADD3 R154, P1, R154, R2, RZ ;  /* 0x000000029a9a7210 */ /* 0x000fc60007f3e0ff */
[C---:B------:R-:W-:Y:S02]  /*812f0*/  IMAD.X R159, R17.reuse, 0x1, R7, P2 ;  /* 0x00000001119f7824 */ /* 0x040fe400010e0607 */
[----:B------:R-:W-:Y:S01]  /*81300*/  IMAD.X R155, R17, 0x1, R13, P1 ;  /* 0x00000001119b7824 */ /* 0x000fe200008e060d */
[----:B------:R-:W-:Y:S02]  /*81310*/  @P4 LOP3.LUT R153, R153, 0x40000000, RZ, 0xfc, !PT ;  /* 0x4000000099994812 */ /* 0x000fe400078efcff */
[----:B------:R0:W-:Y:S04]  /*81320*/  STL.64 [R1+0x1648], R158 ;  /* 0x0016489e01007387 */ /* 0x0001e80000100a00 */
[----:B------:R-:W-:Y:S01]  /*81330*/  STL.64 [R1+0x1640], R160 ;  /* 0x001640a001007387 */ /* 0x000fe20000100a00 */
[----:B------:R-:W-:-:S03]  /*81340*/  LOP3.LUT R153, R153, 0xdfffffff, RZ, 0xc0, !PT ;  /* 0xdfffffff99997812 */ /* 0x000fc600078ec0ff */
[----:B------:R1:W-:Y:S04]  /*81350*/  STL.64 [R1+0x1638], R154 ;  /* 0x0016389a01007387 */ /* 0x0003e80000100a00 */
[----:B------:R-:W2:Y:S01]  /*81360*/  LDL.LU R16, [R1+0x1628] ;  /* 0x0016280001107983 */ /* 0x000ea20000300800 */
[----:B------:R-:W-:Y:S02]  /*81370*/  @P3 LOP3.LUT R153, R153, 0x20000000, RZ, 0xfc, !PT ;  /* 0x2000000099993812 */ /* 0x000fe400078efcff */
[----:B------:R-:W-:Y:S02]  /*81380*/  ISETP.LT.AND P3, PT, R10, UR19, !P0 ;  /* 0x000000130a007c0c */ /* 0x000fe4000c761270 */
[----:B0-----:R-:W-:Y:S02]  /*81390*/  IADD3 R158, P2, R14, R6, RZ ;  /* 0x000000060e9e7210 */ /* 0x001fe40007f5e0ff */
[----:B------:R-:W-:-:S03]  /*813a0*/  LOP3.LUT R153, R153, 0xefffffff, RZ, 0xc0, !PT ;  /* 0xefffffff99997812 */ /* 0x000fc600078ec0ff */
[----:B------:R-:W-:Y:S01]  /*813b0*/  IMAD.X R159, R15, 0x1, R5, P2 ;  /* 0x000000010f9f7824 */ /* 0x000fe200010e0605 */
[----:B------:R-:W-:Y:S01]  /*813c0*/  ISETP.LT.AND P2, PT, R11, UR18, !P0 ;  /* 0x000000120b007c0c */ /* 0x000fe2000c741270 */
[----:B------:R-:W-:Y:S01]  /*813d0*/  ULDC.64 UR18, c[0x0][0x228] ;  /* 0x00008a0000127ab9 */ /* 0x000fe20000000a00 */
[----:B-1----:R-:W-:-:S03]  /*813e0*/  IADD3 R154, P1, R14, R4, RZ ;  /* 0x000000040e9a7210 */ /* 0x002fc60007f3e0ff */
[----:B------:R-:W-:Y:S02]  /*813f0*/  @P3 LOP3.LUT R153, R153, 0x10000000, RZ, 0xfc, !PT ;  /* 0x1000000099993812 */ /* 0x000fe400078efcff */
[----:B------:R-:W-:Y:S01]  /*81400*/  IMAD.X R155, R15, 0x1, R3, P1 ;  /* 0x000000010f9b7824 */ /* 0x000fe200008e0603 */
[----:B------:R-:W-:Y:S02]  /*81410*/  ISETP.LT.AND P1, PT, R12, UR14, !P0 ;  /* 0x0000000e0c007c0c */ /* 0x000fe4000c721270 */
[----:B------:R-:W-:-:S04]  /*81420*/  LOP3.LUT R153, R153, 0xf7ffffff, RZ, 0xc0, !PT ;  /* 0xf7ffffff99997812 */ /* 0x000fc800078ec0ff */
[----:B------:R-:W-:Y:S02]  /*81430*/  @P2 LOP3.LUT R153, R153, 0x8000000, RZ, 0xfc, !PT ;  /* 0x0800000099992812 */ /* 0x000fe400078efcff */
[----:B------:R-:W-:Y:S01]  /*81440*/  ISETP.LT.AND P0, PT, R9, UR15, !P0 ;  /* 0x0000000f09007c0c */ /* 0x000fe2000c701270 */
[----:B------:R-:W-:Y:S01]  /*81450*/  VIADD R15, R8, 0x1a9 ;  /* 0x000001a9080f7836 */ /* 0x000fe20000000000 */
[----:B------:R-:W-:Y:S01]  /*81460*/  LOP3.LUT R153, R153, 0xfbffffff, RZ, 0xc0, !PT ;  /* 0xfbffffff99997812 */ /* 0x000fe200078ec0ff */
[----:B------:R-:W-:-:S03]  /*81470*/  ULDC.64 UR14, c[0x0][0x228] ;  /* 0x00008a00000e7ab9 */ /* 0x000fc60000000a00 */
[----:B------:R-:W-:-:S04]  /*81480*/  @P1 LOP3.LUT R153, R153, 0x4000000, RZ, 0xfc, !PT ;  /* 0x0400000099991812 */ /* 0x000fc800078efcff */
[----:B------:R-:W-:-:S04]  /*81490*/  LOP3.LUT R153, R153, 0xfdffffff, RZ, 0xc0, !PT ;  /* 0xfdffffff99997812 */ /* 0x000fc800078ec0ff */
[----:B------:R-:W-:Y:S02]  /*814a0*/  @P0 LOP3.LUT R153, R153, 0x2000000, RZ, 0xfc, !PT ;  /* 0x0200000099990812 */ /* 0x000fe400078efcff */
[----:B------:R-:W-:Y:S02]  /*814b0*/  ISETP.GE.AND P0, PT, R15, UR9, PT ;  /* 0x000000090f007c0c */ /* 0x000fe4000bf06270 */
[----:B------:R-:W-:Y:S01]  /*814c0*/  LOP3.LUT R153, R153, 0xfeffffff, RZ, 0xc0, !PT ;  /* 0xfeffffff99997812 */ /* 0x000fe200078ec0ff */
[----:B------:R-:W-:Y:S01]  /*814d0*/  VIADD R15, R8, 0x1a8 ;  /* 0x000001a8080f7836 */ /* 0x000fe20000000000 */
[----:B------:R-:W-:Y:S01]  /*814e0*/  ISETP.LT.AND P1, PT, R10, UR14, !P0 ;  /* 0x0000000e0a007c0c */ /* 0x000fe2000c721270 */
[----:B------:R-:W-:Y:S01]  /*814f0*/  ULDC.64 UR8, c[0x0][0x228] ;  /* 0x00008a0000087ab9 */ /* 0x000fe20000000a00 */
[----:B------:R-:W-:Y:S01]  /*81500*/  ISETP.LT.AND P3, PT, R11, UR56, !P0 ;  /* 0x000000380b007c0c */ /* 0x000fe2000c761270 */
[----:B------:R-:W-:Y:S01]  /*81510*/  STL.64 [R1+0x37a0], R158 ;  /* 0x0037a09e01007387 */ /* 0x000fe20000100a00 */
[----:B------:R-:W-:Y:S01]  /*81520*/  ISETP.LT.AND P2, PT, R12, UR61, !P0 ;  /* 0x0000003d0c007c0c */ /* 0x000fe2000c741270 */
[----:B------:R-:W-:Y:S01]  /*81530*/  ULDC UR61, c[0x0][0x228] ;  /* 0x00008a00003d7ab9 */ /* 0x000fe20000000800 */
[----:B------:R-:W-:-:S07]  /*81540*/  ULDC UR56, c[0x0][0x228] ;  /* 0x00008a0000387ab9 */ /* 0x000fce0000000800 */
[----:B------:R-:W-:-:S04]  /*81550*/  @P1 LOP3.LUT R153, R153, 0x1000000, RZ, 0xfc, !PT ;  /* 0x0100000099991812 */ /* 0x000fc800078efcff */
[----:B------:R-:W-:-:S04]  /*81560*/  LOP3.LUT R153, R153, 0xff7fffff, RZ, 0xc0, !PT ;  /* 0xff7fffff99997812 */ /* 0x000fc800078ec0ff */
[----:B------:R-:W-:Y:S02]  /*81570*/  @P3 LOP3.LUT R153, R153, 0x800000, RZ, 0xfc, !PT ;  /* 0x0080000099993812 */ /* 0x000fe400078efcff */
[----:B------:R-:W-:Y:S02]  /*81580*/  ISETP.LT.AND P1, PT, R9, UR18, !P0 ;  /* 0x0000001209007c0c */ /* 0x000fe4000c721270 */
[----:B------:R-:W-:Y:S02]  /*81590*/  LOP3.LUT R153, R153, 0xffbfffff, RZ, 0xc0, !PT ;  /* 0xffbfffff99997812 */ /* 0x000fe400078ec0ff */
[----:B------:R-:W-:Y:S02]  /*815a0*/  ISETP.GE.AND P0, PT, R15, UR13, PT ;  /* 0x0000000d0f007c0c */ /* 0x000fe4000bf06270 */
[----:B------:R-:W-:Y:S01]  /*815b0*/  @P2 LOP3.LUT R153, R153, 0x400000, RZ, 0xfc, !PT ;  /* 0x0040000099992812 */ /* 0x000fe200078efcff */
[----:B------:R-:W-:Y:S01]  /*815c0*/  VIADD R15, R8, 0x1a7 ;  /* 0x000001a7080f7836 */ /* 0x000fe20000000000 */
[----:B------:R-:W-:Y:S01]  /*815d0*/  ISETP.LT.AND P3, PT, R10, UR59, !P0 ;  /* 0x0000003b0a007c0c */ /* 0x000fe2000c761270 */
[----:B------:R-:W-:Y:S01]  /*815e0*/  ULDC.64 UR12, c[0x0][0x228] ;  /* 0x00008a00000c7ab9 */ /* 0x000fe20000000a00 */
[----:B------:R-:W-:Y:S01]  /*815f0*/  LOP3.LUT R153, R153, 0xffdfffff, RZ, 0xc0, !PT ;  /* 0xffdfffff99997812 */ /* 0x000fe200078ec0ff */
[----:B------:R-:W-:Y:S01]  /*81600*/  STL.64 [R1+0x3798], R154 ;  /* 0x0037989a01007387 */ /* 0x000fe20000100a00 */
[----:B------:R-:W-:Y:S01]  /*81610*/  ISETP.LT.AND P2, PT, R11, UR58, !P0 ;  /* 0x0000003a0b007c0c */ /* 0x000fe2000c741270 */
[----:B------:R-:W-:Y:S01]  /*81620*/  ULDC UR58, c[0x0][0x228] ;  /* 0x00008a00003a7ab9 */ /* 0x000fe20000000800 */
[----:B------:R-:W-:Y:S01]  /*81630*/  @P1 LOP3.LUT R153, R153, 0x200000, RZ, 0xfc, !PT ;  /* 0x0020000099991812 */ /* 0x000fe200078efcff */
[----:B------:R-:W-:-:S03]  /*81640*/  ULDC UR59, c[0x0][0x228] ;  /* 0x00008a00003b7ab9 */ /* 0x000fc60000000800 */
[----:B------:R-:W-:-:S04]  /*81650*/  LOP3.LUT R153, R153, 0xffefffff, RZ, 0xc0, !PT ;  /* 0xffefffff99997812 */ /* 0x000fc800078ec0ff */
[----:B------:R-:W-:Y:S02]  /*81660*/  @P3 LOP3.LUT R153, R153, 0x100000, RZ, 0xfc, !PT ;  /* 0x0010000099993812 */ /* 0x000fe400078efcff */
[----:B------:R-:W-:Y:S01]  /*81670*/  ISETP.LT.AND P1, PT, R12, UR57, !P0 ;  /* 0x000000390c007c0c */ /* 0x000fe2000c721270 */
[----:B------:R-:W-:Y:S01]  /*81680*/  ULDC UR57, c[0x0][0x228] ;  /* 0x00008a0000397ab9 */ /* 0x000fe20000000800 */
[----:B------:R-:W-:-:S04]  /*81690*/  LOP3.LUT R153, R153, 0xfff7ffff, RZ, 0xc0, !PT ;  /* 0xfff7ffff99997812 */ /* 0x000fc800078ec0ff */
[----:B------:R-:W-:Y:S02]  /*816a0*/  @P2 LOP3.LUT R153, R153, 0x80000, RZ, 0xfc, !PT ;  /* 0x0008000099992812 */ /* 0x000fe400078efcff */
[----:B------:R-:W-:Y:S01]  /*816b0*/  ISETP.LT.AND P0, PT, R9, UR60, !P0 ;  /* 0x0000003c09007c0c */ /* 0x000fe2000c701270 */
[----:B------:R-:W-:Y:S01]  /*816c0*/  ULDC UR60, c[0x0][0x228] ;  /* 0x00008a00003c7ab9 */ /* 0x000fe20000000800 */
[----:B------:R-:W-:-:S04]  /*816d0*/  LOP3.LUT R153, R153, 0xfffbffff, RZ, 0xc0, !PT ;  /* 0xfffbffff99997812 */ /* 0x000fc800078ec0ff */
        /* <DEDUP_REMOVED lines=9> */
[----:B------:R-:W-:Y:S01]  /*81770*/  ULDC UR46, c[0x0][0x228] ;  /* 0x00008a00002e7ab9 */ /* 0x000fe20000000800 */
[----:B------:R-:W-:Y:S01]  /*81780*/  ISETP.LT.AND P1, PT, R12, UR47, !P0 ;  /* 0x0000002f0c007c0c */ /* 0x000fe2000c721270 */
[----:B------:R-:W-:-:S08]  /*81790*/  ULDC UR47, c[0x0][0x228] ;  /* 0x00008a00002f7ab9 */ /* 0x000fd00000000800 */
[----:B------:R-:W-:-:S04]  /*817a0*/  @P3 LOP3.LUT R153, R153, 0x10000, RZ, 0xfc, !PT ;  /* 0x0001000099993812 */ /* 0x000fc800078efcff */
[----:B------:R-:W-:-:S04]  /*817b0*/  LOP3.LUT R153, R153, 0xffff7fff, RZ, 0xc0, !PT ;  /* 0xffff7fff99997812 */ /* 0x000fc800078ec0ff */
[----:B------:R-:W-:Y:S02]  /*817c0*/  @P2 LOP3.LUT R153, R153, 0x8000, RZ, 0xfc, !PT ;  /* 0x0000800099992812 */ /* 0x000fe400078efcff */
[----:B------:R-:W-:Y:S02]  /*817d0*/  ISETP.LT.AND P0, PT, R9, UR8, !P0 ;  /* 0x0000000809007c0c */ /* 0x000fe4000c701270 */
        /* <DEDUP_REMOVED lines=12> */
[----:B------:R-:W-:Y:S01]  /*818a0*/  ULDC UR54, c[0x0][0x228] ;  /* 0x00008a0000367ab9 */ /* 0x000fe20000000800 */
[----:B------:R-:W-:-:S07]  /*818b0*/  ULDC UR52, c[0x0][0x228] ;  /* 0x00008a0000347ab9 */ /* 0x000fce0000000800 */
[----:B------:R-:W-:-:S04]  /*818c0*/  @P3 LOP3.LUT R153, R153, 0x1000, RZ, 0xfc, !PT ;  /* 0x0000100099993812 */ /* 0x000fc800078efcff */
        /* <DEDUP_REMOVED lines=34> */
[----:B------:R-:W-:Y:S01]  /*81af0*/  @P3 LOP3.LUT R153, R153, 0x10, RZ, 0xfc, !PT ;  /* 0x0000001099993812 */ /* 0x000fe200078efcff */
[----:B------:R-:W-:-:S03]  /*81b00*/  ULDC UR43, c[0x0][0x228] ;  /* 0x00008a00002b7ab9 */ /* 0x000fc60000000800 */
        /* <DEDUP_REMOVED lines=9> */
[----:B--2---:R-:W-:Y:S01]  /*81ba0*/  LOP3.LUT R16, R16, 0x7fffffff, RZ, 0xc0, !PT ;  /* 0x7fffffff10107812 */ /* 0x004fe200078ec0ff */
[----:B------:R-:W-:Y:S01]  /*81bb0*/  VIADD R15, R8, 0x1a2 ;  /* 0x000001a2080f7836 */ /* 0x000fe20000000000 */
[----:B------:R-:W-:Y:S01]  /*81bc0*/  ISETP.LT.AND P2, PT, R11, UR35, !P0 ;  /* 0x000000230b007c0c */ /* 0x000fe2000c741270 */
[----:B------:R-:W-:Y:S01]  /*81bd0*/  ULDC.64 UR8, c[0x0][0x228] ;  /* 0x00008a0000087ab9 */ /* 0x000fe20000000a00 */
[----:B------:R-:W-:Y:S01]  /*81be0*/  ISETP.LT.AND P1, PT, R12, UR37, !P0 ;  /* 0x000000250c007c0c */ /* 0x000fe2000c721270 */
[----:B------:R-:W-:Y:S01]  /*81bf0*/  ULDC UR35, c[0x0][0x228] ;  /* 0x00008a0000237ab9 */ /* 0x000fe20000000800 */
[----:B------:R-:W-:Y:S01]  /*81c00*/  ISETP.LT.AND P3, PT, R10, UR12, !P0 ;  /* 0x0000000c0a007c0c */ /* 0x000fe2000c761270 */
[----:B------:R-:W-:Y:S01]  /*81c10*/  ULDC UR37, c[0x0][0x228] ;  /* 0x00008a0000257ab9 */ /* 0x000fe20000000800 */
[----:B------:R-:W-:Y:S01]  /*81c20*/  ISETP.LT.AND P0, PT, R9, UR18, !P0 ;  /* 0x0000001209007c0c */ /* 0x000fe2000c701270 */
[----:B------:R-:W-:-:S06]  /*81c30*/  ULDC UR18, c[0x0][0x228] ;  /* 0x00008a0000127ab9 */ /* 0x000fcc0000000800 */
[----:B------:R-:W-:-:S04]  /*81c40*/  @P2 LOP3.LUT R16, R16, 0x80000000, RZ, 0xfc, !PT ;  /* 0x8000000010102812 */ /* 0x000fc800078efcff */
[----:B------:R-:W-:-:S04]  /*81c50*/  LOP3.LUT R16, R16, 0xbfffffff, RZ, 0xc0, !PT ;  /* 0xbfffffff10107812 */ /* 0x000fc800078ec0ff */
[----:B------:R-:W-:Y:S02]  /*81c60*/  @P1 LOP3.LUT R16, R16, 0x40000000, RZ, 0xfc, !PT ;  /* 0x4000000010101812 */ /* 0x000fe400078efcff */
[----:B------:R-:W-:Y:S02]  /*81c70*/  LOP3.LUT R153, R153, 0xfffffffe, RZ, 0xc0, !PT ;  /* 0xfffffffe99997812 */ /* 0x000fe400078ec0ff */
[----:B------:R-:W-:Y:S02]  /*81c80*/  LOP3.LUT R16, R16, 0xdfffffff, RZ, 0xc0, !PT ;  /* 0xdfffffff10107812 */ /* 0x000fe400078ec0ff */
[----:B------:R-:W-:Y:S02]  /*81c90*/  @P3 LOP3.LUT R153, R153, 0x1, RZ, 0xfc, !PT ;  /* 0x0000000199993812 */ /* 0x000fe400078efcff */
[----:B------:R-:W-:Y:S02]  /*81ca0*/  @P0 LOP3.LUT R16, R16, 0x20000000, RZ, 0xfc, !PT ;  /* 0x2000000010100812 */ /* 0x000fe400078efcff */
[----:B------:R-:W-:Y:S01]  /*81cb0*/  ISETP.GE.AND P0, PT, R15, UR7, PT ;  /* 0x000000070f007c0c */ /* 0x000fe2000bf06270 */
[----:B------:R0:W-:Y:S01]  /*81cc0*/  STL [R1+0x162c], R153 ;  /* 0x00162c9901007387 */ /* 0x0001e20000100800 */
        /* <DEDUP_REMOVED lines=8> */
[----:B------:R-:W-:Y:S01]  /*81d50*/  ULDC UR49, c[0x0][0x228] ;  /* 0x00008a0000317ab9 */ /* 0x000fe20000000800 */
[----:B0-----:R-:W2:Y:S06]  /*81d60*/  LDL.LU R153, [R1+0x1624] ;  /* 0x0016240001997983 */ /* 0x001eac0000300800 */
        /* <DEDUP_REMOVED lines=36> */
[----:B------:R-:W-:-:S08]  /*81fb0*/  ULDC.64 UR40, c[0x0][0x228] ;  /* 0x00008a0000287ab9 */ /* 0x000fd00000000a00 */
        /* <DEDUP_REMOVED lines=13> */
[----:B------:R-:W-:Y:S01]  /*82090*/  ULDC UR19, c[0x0][0x228] ;  /* 0x00008a0000137ab9 */ /* 0x000fe20000000800 */
[----:B------:R-:W-:Y:S01]  /*820a0*/  ISETP.LT.AND P2, PT, R11, UR17, !P0 ;  /* 0x000000110b007c0c */ /* 0x000fe2000c741270 */
[----:B------:R-:W-:Y:S01]  /*820b0*/  ULDC UR17, c[0x0][0x228] ;  /* 0x00008a0000117ab9 */ /* 0x000fe20000000800 */
[----:B------:R-:W-:Y:S01]  /*820c0*/  ISETP.LT.AND P1, PT, R12, UR39, !P0 ;  /* 0x000000270c007c0c */ /* 0x000fe2000c721270 */
[----:B------:R-:W-:-:S08]  /*820d0*/  ULDC UR14, c[0x0][0x228] ;  /* 0x00008a00000e7ab9 */ /* 0x000fd00000000800 */
        /* <DEDUP_REMOVED lines=15> */
[----:B------:R-:W-:Y:S01]  /*821d0*/  ULDC.64 UR32, c[0x0][0x228] ;  /* 0x00008a0000207ab9 */ /* 0x000fe20000000a00 */
[----:B------:R-:W-:-:S09]  /*821e0*/  ISETP.LT.AND P1, PT, R12, UR29, !P0 ;  /* 0x0000001d0c007c0c */ /* 0x000fd2000c721270 */
[----:B------:R-:W-:-:S04]  /*821f0*/  @P3 LOP3.LUT R16, R16, 0x1000, RZ, 0xfc, !PT ;  /* 0x0000100010103812 */ /* 0x000fc800078efcff */
[----:B------:R-:W-:-:S04]  /*82200*/  LOP3.LUT R16, R16, 0xfffff7ff, RZ, 0xc0, !PT ;  /* 0xfffff7ff10107812 */ /* 0x000fc800078ec0ff */
[----:B------:R-:W-:Y:S02]  /*82210*/  @P2 LOP3.LUT R16, R16, 0x800, RZ, 0xfc, !PT ;  /* 0x0000080010102812 */ /* 0x000fe400078efcff */
[----:B------:R-:W-:Y:S01]  /*82220*/  ISETP.LT.AND P0, PT, R9, UR28, !P0 ;  /* 0x0000001c09007c0c */ /* 0x000fe2000c701270 */
[----:B------:R-:W-:Y:S01]  /*82230*/  ULDC.64 UR28, c[0x0][0x228] ;  /* 0x00008a00001c7ab9 */ /* 0x000fe20000000a00 */
        /* <DEDUP_REMOVED lines=41> */
[----:B--2---:R-:W-:Y:S02]  /*824d0*/  LOP3.LUT R153, R153, 0x7fffffff, RZ, 0xc0, !PT ;  /* 0x7fffffff99997812 */ /* 0x004fe400078ec0ff */
[----:B------:R-:W-:Y:S01]  /*824e0*/  LOP3.LUT R16, R16, 0xfffffffe, RZ, 0xc0, !PT ;  /* 0xfffffffe10107812 */ /* 0x000fe200078ec0ff */
[----:B------:R-:W-:Y:S01]  /*824f0*/  VIADD R15, R8, 0x19a ;  /* 0x0000019a080f7836 */ /* 0x000fe20000000000 */
[----:B------:R-:W-:Y:S01]  /*82500*/  ISETP.LT.AND P2, PT, R11, UR58, !P0 ;  /* 0x0000003a0b007c0c */ /* 0x000fe2000c741270 */
[----:B------:R-:W-:Y:S01]  /*82510*/  ULDC UR58, c[0x0][0x228] ;  /* 0x00008a00003a7ab9 */ /* 0x000fe20000000800 */
[----:B------:R-:W-:Y:S01]  /*82520*/  ISETP.LT.AND P1, PT, R12, UR16, !P0 ;  /* 0x000000100c007c0c */ /* 0x000fe2000c721270 */
[----:B------:R-:W-:Y:S01]  /*82530*/  ULDC UR16, c[0x0][0x228] ;  /* 0x00008a0000107ab9 */ /* 0x000fe20000000800 */
[----:B------:R-:W-:Y:S01]  /*82540*/  ISETP.LT.AND P3, PT, R10, UR40, !P0 ;  /* 0x000000280a007c0c */ /* 0x000fe2000c761270 */
[----:B------:R-:W-:Y:S01]  /*82550*/  ULDC UR40, c[0x0][0x228] ;  /* 0x00008a0000287ab9 */ /* 0x000fe20000000800 */
[----:B------:R-:W-:Y:S01]  /*82560*/  ISETP.LT.AND P0, PT, R9, UR30, !P0 ;  /* 0x0000001e09007c0c */ /* 0x000fe2000c701270 */
[----:B------:R-:W-:Y:S01]  /*82570*/  ULDC UR30, c[0x0][0x228] ;  /* 0x00008a00001e7ab9 */ /* 0x000fe20000000800 */
[----:B------:R-:W-:-:S05]  /*82580*/  ULDC UR13, c[0x0][0x228] ;  /* 0x00008a00000d7ab9 */ /* 0x000fca0000000800 */
[----:B------:R-:W-:-:S04]  /*82590*/  @P2 LOP3.LUT R153, R153, 0x80000000, RZ, 0xfc, !PT ;  /* 0x8000000099992812 */ /* 0x000fc800078efcff */
[----:B------:R-:W-:Y:S02]  /*825a0*/  LOP3.LUT R153, R153, 0xbfffffff, RZ, 0xc0, !PT ;  /* 0xbfffffff99997812 */ /* 0x000fe400078ec0ff */
[----:B------:R-:W-:Y:S02]  /*825b0*/  @P3 LOP3.LUT R16, R16, 0x1, RZ, 0xfc, !PT ;  /* 0x0000000110103812 */ /* 0x000fe400078efcff */
[----:B------:R-:W-:-:S04]  /*825c0*/  @P1 LOP3.LUT R153, R153, 0x40000000, RZ, 0xfc, !PT ;  /* 0x4000000099991812 */ /* 0x000fc800078efcff */
[----:B------:R-:W-:Y:S01]  /*825d0*/  LOP3.LUT R153, R153, 0xdfffffff, RZ, 0xc0, !PT ;  /* 0xdfffffff99997812 */ /* 0x000fe200078ec0ff */
[----:B------:R0:W-:Y:S03]  /*825e0*/  STL [R1+0x1628], R16 ;  /* 0x0016281001007387 */ /* 0x0001e60000100800 */
[----:B------:R-:W-:Y:S02]  /*825f0*/  @P0 LOP3.LUT R153, R153, 0x20000000, RZ, 0xfc, !PT ;  /* 0x2000000099990812 */ /* 0x000fe400078efcff */
[----:B------:R-:W-:Y:S01]  /*82600*/  ISETP.GE.AND P0, PT, R15, UR33, PT ;  /* 0x000000210f007c0c */ /* 0x000fe2000bf06270 */
[----:B0-----:R-:W2:Y:S03]  /*82610*/  LDL.LU R16, [R1+0x1620] ;  /* 0x0016200001107983 */ /* 0x001ea60000300800 */
[----:B------:R-:W-:-:S02]  /*82620*/  ISETP.LT.AND P3, PT, R10, UR54, !P0 ;  /* 0x000000360a007c0c */ /* 0x000fc4000c761270 */
[----:B------:R-:W-:Y:S01]  /*82630*/  LOP3.LUT R153, R153, 0xefffffff, RZ, 0xc0, !PT ;  /* 0xefffffff99997812 */ /* 0x000fe200078ec0ff */
[----:B------:R-:W-:Y:S01]  /*82640*/  VIADD R15, R8, 0x199 ;  /* 0x00000199080f7836 */ /* 0x000fe20000000000 */
[----:B------:R-:W-:Y:S01]  /*82650*/  ISETP.LT.AND P2, PT, R11, UR53, !P0 ;  /* 0x000000350b007c0c */ /* 0x000fe2000c741270 */
[----:B------:R-:W-:Y:S01]  /*82660*/  ULDC.64 UR32, c[0x0][0x228] ;  /* 0x00008a0000207ab9 */ /* 0x000fe20000000a00 */
[----:B------:R-:W-:Y:S01]  /*82670*/  ISETP.LT.AND P1, PT, R12, UR60, !P0 ;  /* 0x0000003c0c007c0c */ /* 0x000fe2000c721270 */
[----:B------:R-:W-:Y:S01]  /*82680*/  ULDC UR60, c[0x0][0x228] ;  /* 0x00008a00003c7ab9 */ /* 0x000fe20000000800 */
[----:B------:R-:W-:-:S05]  /*82690*/  ULDC UR54, c[0x0][0x228] ;  /* 0x00008a0000367ab9 */ /* 0x000fca0000000800 */
        /* <DEDUP_REMOVED lines=10> */
[----:B------:R-:W-:-:S04]  /*82740*/  ISETP.GE.AND P0, PT, R15, UR29, PT ;  /* 0x0000001d0f007c0c */ /* 0x000fc8000bf06270 */
[----:B------:R-:W-:Y:S02]  /*82750*/  ISETP.LT.AND P3, PT, R10, UR38, !P0 ;  /* 0x000000260a007c0c */ /* 0x000fe4000c761270 */
[----:B------:R-:W-:Y:S02]  /*82760*/  ISETP.LT.AND P2, PT, R11, UR60, !P0 ;  /* 0x0000003c0b007c0c */ /* 0x000fe4000c741270 */
[----:B------:R-:W-:Y:S01]  /*82770*/  LOP3.LUT R153, R153, 0xfeffffff, RZ, 0xc0, !PT ;  /* 0xfeffffff99997812 */ /* 0x000fe200078ec0ff */
[----:B------:R-:W-:Y:S01]  /*82780*/  VIADD R15, R8, 0x198 ;  /* 0x00000198080f7836 */ /* 0x000fe20000000000 */
[----:B------:R-:W-:Y:S01]  /*82790*/  ISETP.LT.AND P1, PT, R12, UR58, !P0 ;  /* 0x0000003a0c007c0c */ /* 0x000fe2000c721270 */
[----:B------:R-:W-:-:S06]  /*827a0*/  ULDC UR60, c[0x0][0x228] ;  /* 0x00008a00003c7ab9 */ /* 0x000fcc0000000800 */
        /* <DEDUP_REMOVED lines=12> */
[----:B------:R-:W-:Y:S01]  /*82870*/  LOP3.LUT R153, R153, 0xffefffff, RZ, 0xc0, !PT ;  /* 0xffefffff99997812 */ /* 0x000fe200078ec0ff */
[----:B------:R-:W-:Y:S01]  /*82880*/  VIADD R15, R8, 0x197 ;  /* 0x00000197080f7836 */ /* 0x000fe20000000000 */
[----:B------:R-:W-:Y:S01]  /*82890*/  ISETP.LT.AND P2, PT, R11, UR28, !P0 ;  /* 0x0000001c0b007c0c */ /* 0x000fe2000c741270 */
[----:B------:R-:W-:Y:S01]  /*828a0*/  ULDC.64 UR40, c[0x0][0x228] ;  /* 0x00008a0000287ab9 */ /* 0x000fe20000000a00 */
[----:B------:R-:W-:Y:S01]  /*828b0*/  ISETP.LT.AND P1, PT, R12, UR60, !P0 ;  /* 0x0000003c0c007c0c */ /* 0x000fe2000c721270 */
[----:B------:R-:W-:-:S06]  /*828c0*/  ULDC UR60, c[0x0][0x228] ;  /* 0x00008a00003c7ab9 */ /* 0x000fcc0000000800 */
[----:B------:R-:W-:Y:S01]  /*828d0*/  @P3 LOP3.LUT R153, R153, 0x100000, RZ, 0xfc, !PT ;  /* 0x0010000099993812 */ /* 0x000fe200078efcff */
[----:B------:R-:W-:-:S03]  /*828e0*/  ULDC.64 UR28, c[0x0][0x228] ;  /* 0x00008a00001c7ab9 */ /* 0x000fc60000000a00 */
        /* <DEDUP_REMOVED lines=31> */
[----:B------:R-:W-:Y:S01]  /*82ae0*/  ULDC.64 UR30, c[0x0][0x228] ;  /* 0x00008a00001e7ab9 */ /* 0x000fe20000000a00 */
        /* <DEDUP_REMOVED lines=18> */
[----:B------:R-:W-:Y:S01]  /*82c10*/  ULDC.64 UR32, c[0x0][0x228] ;  /* 0x00008a0000207ab9 */ /* 0x000fe20000000a00 */
[----:B------:R-:W-:-:S05]  /*82c20*/  ULDC UR52, c[0x0][0x228] ;  /* 0x00008a0000347ab9 */ /* 0x000fca0000000800 */
        /* <DEDUP_REMOVED lines=11> */
[----:B------:R-:W-:-:S03]  /*82ce0*/  ULDC UR45, c[0x0][0x228] ;  /* 0x00008a00002d7ab9 */ /* 0x000fc60000000800 */
        /* <DEDUP_REMOVED lines=18> */
[----:B------:R-:W-:Y:S02]  /*82e10*/  LOP3.LUT R153, R153, 0xfffffffe, RZ, 0xc0, !PT ;  /* 0xfffffffe99997812 */ /* 0x000fe400078ec0ff */
[----:B--2---:R-:W-:Y:S01]  /*82e20*/  LOP3.LUT R16, R16, 0x7fffffff, RZ, 0xc0, !PT ;  /* 0x7fffffff10107812 */ /* 0x004fe200078ec0ff */
[----:B------:R-:W-:Y:S01]  /*82e30*/  VIADD R15, R8, 0x192 ;  /* 0x00000192080f7836 */ /* 0x000fe20000000000 */
[----:B------:R-:W-:Y:S01]  /*82e40*/  ISETP.LT.AND P2, PT, R12, UR50, !P0 ;  /* 0x000000320c007c0c */ /* 0x000fe2000c741270 */
[----:B------:R-:W-:-:S04]  /*82e50*/  ULDC.64 UR28, c[0x0][0x228] ;  /* 0x00008a00001c7ab9 */ /* 0x000fc80000000a00 */
[----:B------:R-:W-:Y:S01]  /*82e60*/  @P1 LOP3.LUT R153, R153, 0x1, RZ, 0xfc, !PT ;  /* 0x0000000199991812 */ /* 0x000fe200078efcff */
[----:B------:R-:W-:Y:S01]  /*82e70*/  ULDC UR50, c[0x0][0x228] ;  /* 0x00008a0000327ab9 */ /* 0x000fe20000000800 */
[----:B------:R-:W-:Y:S02]  /*82e80*/  @P3 LOP3.LUT R16, R16, 0x80000000, RZ, 0xfc, !PT ;  /* 0x8000000010103812 */ /* 0x000fe400078efcff */
[----:B------:R-:W-:Y:S01]  /*82e90*/  ISETP.LT.AND P1, PT, R9, UR32, !P0 ;  /* 0x0000002009007c0c */ /* 0x000fe2000c721270 */
[----:B------:R0:W-:Y:S01]  /*82ea0*/  STL [R1+0x1624], R153 ;  /* 0x0016249901007387 */ /* 0x0001e20000100800 */
[----:B------:R-:W-:Y:S02]  /*82eb0*/  LOP3.LUT R16, R16, 0xbfffffff, RZ, 0xc0, !PT ;  /* 0xbfffffff10107812 */ /* 0x000fe400078ec0ff */
[----:B------:R-:W-:Y:S02]  /*82ec0*/  ISETP.GE.AND P0, PT, R15, UR39, PT ;  /* 0x000000270f007c0c */ /* 0x000fe4000bf06270 */
[----:B------:R-:W-:Y:S01]  /*82ed0*/  @P2 LOP3.LUT R16, R16, 0x40000000, RZ, 0xfc, !PT ;  /* 0x4000000010102812 */ /* 0x000fe200078efcff */
[----:B0-----:R-:W2:Y:S01]  /*82ee0*/  LDL.LU R153, [R1+0x161c] ;  /* 0x00161c0001997983 */ /* 0x001ea20000300800 */
[----:B------:R-:W-:Y:S01]  /*82ef0*/  ISETP.LT.AND P3, PT, R10, UR35, !P0 ;  /* 0x000000230a007c0c */ /* 0x000fe2000c761270 */
[----:B------:R-:W-:Y:S01]  /*82f00*/  VIADD R15, R8, 0x191 ;  /* 0x00000191080f7836 */ /* 0x000fe20000000000 */
[----:B------:R-:W-:Y:S01]  /*82f10*/  LOP3.LUT R16, R16, 0xdfffffff, RZ, 0xc0, !PT ;  /* 0xdfffffff10107812 */ /* 0x000fe200078ec0ff */
[----:B------:R-:W-:Y:S01]  /*82f20*/  ULDC.64 UR38, c[0x0][0x228] ;  /* 0x00008a0000267ab9 */ /* 0x000fe20000000a00 */
        /* <DEDUP_REMOVED lines=35> */
[----:B------:R-:W-:-:S04]  /*83160*/  LOP3.LUT R16, R16, 0xffdfffff, RZ, 0xc0, !PT ;  /* 0xffdfffff10107812 */ /* 0x000fc800078ec0ff */
[----:B------:R-:W-:Y:S02]  /*83170*/  @P1 LOP3.LUT R16, R16, 0x200000, RZ, 0xfc, !PT ;  /* 0x0020000010101812 */ /* 0x000fe400078efcff */
[----:B------:R-:W-:Y:S01]  /*83180*/  ISETP.LT.AND P2, PT, R11, UR26, !P0 ;  /* 0x0000001a0b007c0c */ /* 0x000fe2000c741270 */
[----:B------:R-:W-:Y:S01]  /*83190*/  ULDC.64 UR26, c[0x0][0x228] ;  /* 0x00008a00001a7ab9 */ /* 0x000fe20000000a00 */
        /* <DEDUP_REMOVED lines=19> */
[----:B------:R-:W-:-:S09]  /*832d0*/  ISETP.LT.AND P1, PT, R12, UR21, !P0 ;  /* 0x000000150c007c0c */ /* 0x000fd2000c721270 */
        /* <DEDUP_REMOVED lines=92> */
[----:B0-----:R-:W2:Y:S07]  /*838a0*/  LDL.LU R16, [R1+0x1618] ;  /* 0x0016180001107983 */ /* 0x001eae0000300800 */
        /* <DEDUP_REMOVED lines=89> */
[----:B------:R-:W-:Y:S01]  /*83e40*/  ULDC UR30, c[0x0][0x228] ;  /* 0x00008a00001e7ab9 */ /* 0x000fe20000000800 */
        /* <DEDUP_REMOVED lines=20> */
[----:B------:R-:W-:Y:S01]  /*83f90*/  ULDC.64 UR38, c[0x0][0x228] ;  /* 0x00008a0000267ab9 */ /* 0x000fe20000000a00 */
        /* <DEDUP_REMOVED lines=21> */
[----:B------:R-:W-:Y:S01]  /*840f0*/  LOP3.LUT R153, R153, 0xfffffffe, RZ, 0xc0, !PT ;  /* 0xfffffffe99997812 */ /* 0x000fe200078ec0ff */
[----:B------:R-:W-:-:S04]  /*84100*/  ULDC UR47, c[0x0][0x228] ;  /* 0x00008a00002f7ab9 */ /* 0x000fc80000000800 */
[----:B------:R-:W-:-:S04]  /*84110*/  @P2 LOP3.LUT R16, R16, 0x80000000, RZ, 0xfc, !PT ;  /* 0x8000000010102812 */ /* 0x000fc800078efcff */
[----:B------:R-:W-:-:S04]  /*84120*/  LOP3.LUT R16, R16, 0xbfffffff, RZ, 0xc0, !PT ;  /* 0xbfffffff10107812 */ /* 0x000fc800078ec0ff */
[----:B------:R-:W-:-:S04]  /*84130*/  @P1 LOP3.LUT R16, R16, 0x40000000, RZ, 0xfc, !PT ;  /* 0x4000000010101812 */ /* 0x000fc800078efcff */
        /* <DEDUP_REMOVED lines=119> */
[----:B------:R-:W-:-:S07]  /*848b0*/  ISETP.LT.AND P1, PT, R12, UR9, !P0 ;  /* 0x000000090c007c0c */ /* 0x000fce000c721270 */
        /* <DEDUP_REMOVED lines=15> */
[----:B------:R-:W-:Y:S01]  /*849b0*/  ULDC.64 UR6, c[0x0][0x228] ;  /* 0x00008a0000067ab9 */ /* 0x000fe20000000a00 */
[----:B------:R-:W-:-:S02]  /*849c0*/  ISETP.LT.AND P3, PT, R10, UR8, !P0 ;  /* 0x000000080a007c0c */ /* 0x000fc4000c761270 */
        /* <DEDUP_REMOVED lines=17> */
[----:B0-----:R-:W2:Y:S01]  /*84ae0*/  LDL.LU R16, [R1+0x1610] ;  /* 0x0016100001107983 */ /* 0x001ea20000300800 */
[----:B------:R-:W-:Y:S01]  /*84af0*/  ISETP.LT.AND P1, PT, R12, UR51, !P0 ;  /* 0x000000330c007c0c */ /* 0x000fe2000c721270 */
        /* <DEDUP_REMOVED lines=418> */
[----:B--2---:R-:W-:Y:S01]  /*86520*/  LOP3.LUT R16, R16, 0x7fffffff, RZ, 0xc0, !PT ;  /* 0x7fffffff10107812 */ /* 0x004fe200078ec0ff */
[----:B------:R-:W-:Y:S01]  /*86530*/  VIADD R15, R8, 0x162 ;  /* 0x00000162080f7836 */ /* 0x000fe20000000000 */
[----:B------:R-:W-:Y:S01]  /*86540*/  ISETP.LT.AND P3, PT, R10, UR30, !P0 ;  /* 0x0000001e0a007c0c */ /* 0x000fe2000c761270 */
[----:B------:R-:W-:Y:S01]  /*86550*/  ULDC UR5, c[0x0][0x228] ;  /* 0x00008a0000057ab9 */ /* 0x000fe20000000800 */
[----:B------:R-:W-:Y:S01]  /*86560*/  ISETP.LT.AND P0, PT, R9, UR6, !P0 ;  /* 0x0000000609007c0c */ /* 0x000fe2000c701270 */
[----:B------:R-:W-:-:S04]  /*86570*/  ULDC.64 UR6, c[0x0][0x228] ;  /* 0x00008a0000067ab9 */ /* 0x000fc80000000a00 */
        /* <DEDUP_REMOVED lines=14> */
[----:B0-----:R-:W2:Y:S01]  /*86660*/  LDL.LU R153, [R1+0x1604] ;  /* 0x0016040001997983 */ /* 0x001ea20000300800 */
        /* <DEDUP_REMOVED lines=87> */
[----:B------:R-:W-:Y:S01]  /*86be0*/  ULDC.64 UR18, c[0x0][0x228] ;  /* 0x00008a0000127ab9 */ /* 0x000fe20000000a00 */
[----:B------:R-:W-:Y:S01]  /*86bf0*/  LOP3.LUT R248, R248, 0x7fffffff, RZ, 0xc0, !PT ;  /* 0x7ffffffff8f87812 */ /* 0x000fe200078ec0ff */
[----:B------:R-:W-:-:S06]  /*86c00*/  ULDC UR13, c[0x0][0x228] ;  /* 0x00008a00000d7ab9 */ /* 0x000fcc0000000800 */
        /* <DEDUP_REMOVED lines=37> */
[----:B------:R-:W-:-:S06]  /*86e60*/  ULDC.64 UR38, c[0x0][0x228] ;  /* 0x00008a0000267ab9 */ /* 0x000fcc0000000a00 */
        /* <DEDUP_REMOVED lines=149> */
[----:B------:R-:W-:-:S04]  /*877c0*/  @P1 LOP3.LUT R16, R16, 0x40000000, RZ, 0xfc, !PT ;  /* 0x4000000010101812 */ /* 0x000fc800078efcff */
[----:B------:R-:W-:Y:S02]  /*877d0*/  LOP3.LUT R16, R16, 0xdfffffff, RZ, 0xc0, !PT ;  /* 0xdfffffff10107812 */ /* 0x000fe400078ec0ff */
[----:B------:R-:W-:Y:S02]  /*877e0*/  LOP3.LUT R153, R153, 0xfffffffe, RZ, 0xc0, !PT ;  /* 0xfffffffe99997812 */ /* 0x000fe400078ec0ff */
[----:B------:R-:W-:Y:S02]  /*877f0*/  @P0 LOP3.LUT R16, R16, 0x20000000, RZ, 0xfc, !PT ;  /* 0x2000000010100812 */ /* 0x000fe400078efcff */
[----:B------:R-:W-:Y:S02]  /*87800*/  ISETP.GE.AND P0, PT, R15, UR33, PT ;  /* 0x000000210f007c0c */ /* 0x000fe4000bf06270 */
[----:B------:R-:W-:Y:S02]  /*87810*/  @P3 LOP3.LUT R153, R153, 0x1, RZ, 0xfc, !PT ;  /* 0x0000000199993812 */ /* 0x000fe400078efcff */
        /* <DEDUP_REMOVED lines=62> */
[----:B------:R-:W-:Y:S02]  /*87c00*/  ISETP.LT.AND P2, PT, R11, UR40, !P0 ;  /* 0x000000280b007c0c */ /* 0x000fe4000c741270 */
        /* <DEDUP_REMOVED lines=51> */
[----:B------:R-:W-:Y:S02]  /*87f40*/  ISETP.LT.AND P2, PT, R11, UR58, !P0 ;  /* 0x0000003a0b007c0c */ /* 0x000fe4000c741270 */
[----:B------:R-:W-:-:S02]  /*87f50*/  LOP3.LUT R246, R246, 0x7fffffff, RZ, 0xc0, !PT ;  /* 0x7ffffffff6f67812 */ /* 0x000fc400078ec0ff */
[----:B------:R-:W-:Y:S01]  /*87f60*/  LOP3.LUT R245, R245, 0x7fffffff, RZ, 0xc0, !PT ;  /* 0x7ffffffff5f57812 */ /* 0x000fe200078ec0ff */
[----:B------:R-:W-:Y:S01]  /*87f70*/  STL [R1+0x1604], R153 ;  /* 0x0016049901007387 */ /* 0x000fe20000100800 */
[----:B------:R-:W-:Y:S01]  /*87f80*/  ISETP.LT.AND P1, PT, R12, UR57, !P0 ;  /* 0x000000390c007c0c */ /* 0x000fe2000c721270 */
[----:B------:R-:W-:-:S04]  /*87f90*/  ULDC UR57, c[0x0][0x228] ;  /* 0x00008a0000397ab9 */ /* 0x000fc80000000800 */
        /* <DEDUP_REMOVED lines=9> */
[----:B------:R-:W-:Y:S01]  /*88030*/  ISETP.GE.AND P0, PT, R15, UR41, PT ;  /* 0x000000290f007c0c */ /* 0x000fe2000bf06270 */
[----:B------:R-:W-:Y:S01]  /*88040*/  VIADD R15, R8, 0x14a ;  /* 0x0000014a080f7836 */ /* 0x000fe20000000000 */
[----:B------:R-:W-:Y:S01]  /*88050*/  LOP3.LUT R16, R16, 0xfffffffe, RZ, 0xc0, !PT ;  /* 0xfffffffe10107812 */ /* 0x000fe200078ec0ff */
[----:B------:R-:W-:Y:S01]  /*88060*/  ULDC UR41, c[0x0][0x228] ;  /* 0x00008a0000297ab9 */ /* 0x000fe20000000800 */
        /* <DEDUP_REMOVED lines=10> */
[----:B------:R-:W-:-:S04]  /*88110*/  @P1 LOP3.LUT R248, R248, 0x40000000, RZ, 0xfc, !PT ;  /* 0x40000000f8f81812 */ /* 0x000fc800078efcff */
[----:B------:R-:W-:-:S04]  /*88120*/  LOP3.LUT R248, R248, 0xdfffffff, RZ, 0xc0, !PT ;  /* 0xdffffffff8f87812 */ /* 0x000fc800078ec0ff */
        /* <DEDUP_REMOVED lines=114> */
[----:B------:R0:W-:Y:S01]  /*88850*/  STL [R1+0x1600], R16 ;  /* 0x0016001001007387 */ /* 0x0001e20000100800 */
        /* <DEDUP_REMOVED lines=14> */
[----:B------:R-:W-:Y:S01]  /*88940*/  ULDC.64 UR8, c[0x0][0x228] ;  /* 0x00008a0000087ab9 */ /* 0x000fe20000000a00 */
[----:B------:R-:W-:Y:S01]  /*88950*/  ISETP.LT.AND P2, PT, R11, UR60, !P0 ;  /* 0x0000003c0b007c0c */ /* 0x000fe2000c741270 */
[----:B------:R-:W-:Y:S01]  /*88960*/  ULDC UR60, c[0x0][0x228] ;  /* 0x00008a00003c7ab9 */ /* 0x000fe20000000800 */
[----:B------:R-:W-:Y:S01]  /*88970*/  ISETP.LT.AND P1, PT, R12, UR52, !P0 ;  /* 0x000000340c007c0c */ /* 0x000fe2000c721270 */
[----:B0-----:R-:W-:Y:S01]  /*88980*/  VIADD R16, R8, 0x12c ;  /* 0x0000012c08107836 */ /* 0x001fe20000000000 */
[----:B------:R-:W-:Y:S01]  /*88990*/  ISETP.LT.AND P3, PT, R10, UR12, !P0 ;  /* 0x0000000c0a007c0c */ /* 0x000fe2000c761270 */
[----:B------:R-:W-:Y:S01]  /*889a0*/  ULDC UR52, c[0x0][0x228] ;  /* 0x00008a0000347ab9 */ /* 0x000fe20000000800 */
[----:B------:R-:W-:Y:S01]  /*889b0*/  ISETP.LT.AND P0, PT, R9, UR51, !P0 ;  /* 0x0000003309007c0c */ /* 0x000fe2000c701270 */
[----:B------:R-:W-:-:S06]  /*889c0*/  ULDC UR51, c[0x0][0x228] ;  /* 0x00008a0000337ab9 */ /* 0x000fcc0000000800 */
        /* <DEDUP_REMOVED lines=92> */
[----:B------:R-:W0:Y:S01]  /*88f90*/  S2R R152, SR_TID.X ;  /* 0x0000000000987919 */ /* 0x000e220000002100 */
[----:B------:R-:W-:Y:S01]  /*88fa0*/  LOP3.LUT R247, R247, 0xfffffbff, RZ, 0xc0, !PT ;  /* 0xfffffbfff7f77812 */ /* 0x000fe200078ec0ff */
[----:B------:R-:W-:-:S03]  /*88fb0*/  ULDC UR5, c[0x0][0x228] ;  /* 0x00008a0000057ab9 */ /* 0x000fc60000000800 */
        /* <DEDUP_REMOVED lines=184> */
[----:B------:R-:W-:Y:S02]  /*89b40*/  ISETP.LT.AND P1, PT, R12, UR20, !P0 ;  /* 0x000000140c007c0c */ /* 0x000fe4000c721270 */
        /* <DEDUP_REMOVED lines=70> */
[----:B------:R-:W-:-:S06]  /*89fb0*/  ULDC.64 UR28, c[0x0][0x228] ;  /* 0x00008a00001c7ab9 */ /* 0x000fcc0000000a00 */
        /* <DEDUP_REMOVED lines=31> */
[----:B------:R-:W-:-:S07]  /*8a1b0*/  ISETP.LT.AND P1, PT, R12, UR18, !P0 ;  /* 0x000000120c007c0c */ /* 0x000fce000c721270 */
        /* <DEDUP_REMOVED lines=17> */
[----:B------:R-:W-:Y:S02]  /*8a2d0*/  ISETP.LT.AND P1, PT, R9, UR59, !P0 ;  /* 0x0000003b09007c0c */ /* 0x000fe4000c721270 */
[----:B------:R-:W-:Y:S01]  /*8a2e0*/  LOP3.LUT R245, R245, 0xfffffffb, RZ, 0xc0, !PT ;  /* 0xfffffffbf5f57812 */ /* 0x000fe200078ec0ff */
[----:B------:R-:W-:-:S03]  /*8a2f0*/  VIADD R15, R8, 0x12b ;  /* 0x0000012b080f7836 */ /* 0x000fc60000000000 */
[----:B------:R-:W-:Y:S02]  /*8a300*/  @P2 LOP3.LUT R245, R245, 0x4, RZ, 0xfc, !PT ;  /* 0x00000004f5f52812 */ /* 0x000fe400078efcff */
[----:B------:R-:W-:Y:S02]  /*8a310*/  ISETP.GE.AND P0, PT, R15, UR23, PT ;  /* 0x000000170f007c0c */ /* 0x000fe4000bf06270 */
[----:B------:R-:W-:Y:S02]  /*8a320*/  LOP3.LUT R245, R245, 0xfffffffd, RZ, 0xc0, !PT ;  /* 0xfffffffdf5f57812 */ /* 0x000fe400078ec0ff */
[----:B------:R-:W-:Y:S02]  /*8a330*/  ISETP.LT.AND P3, PT, R11, UR58, !P0 ;  /* 0x0000003a0b007c0c */ /* 0x000fe4000c761270 */
[----:B------:R-:W-:Y:S02]  /*8a340*/  @P1 LOP3.LUT R245, R245, 0x2, RZ, 0xfc, !PT ;  /* 0x00000002f5f51812 */ /* 0x000fe400078efcff */
[----:B------:R-:W-:-:S02]  /*8a350*/  ISETP.LT.AND P1, PT, R10, UR42, !P0 ;  /* 0x0000002a0a007c0c */ /* 0x000fc4000c721270 */
[----:B------:R-:W-:Y:S02]  /*8a360*/  ISETP.LT.AND P2, PT, R12, UR57, !P0 ;  /* 0x000000390c007c0c */ /* 0x000fe4000c741270 */
[----:B------:R-:W-:-:S05]  /*8a370*/  LOP3.LUT R245, R245, 0xfffffffe, RZ, 0xc0, !PT ;  /* 0xfffffffef5f57812 */ /* 0x000fca00078ec0ff */
[----:B------:R-:W-:-:S04]  /*8a380*/  @P3 LOP3.LUT R244, R244, 0x80000000, RZ, 0xfc, !PT ;  /* 0x80000000f4f43812 */ /* 0x000fc800078efcff */
[----:B------:R-:W-:Y:S02]  /*8a390*/  @P1 LOP3.LUT R245, R245, 0x1, RZ, 0xfc, !PT ;  /* 0x00000001f5f51812 */ /* 0x000fe400078efcff */
[----:B------:R-:W-:Y:S02]  /*8a3a0*/  ISETP.LT.AND P1, PT, R9, UR56, !P0 ;  /* 0x0000003809007c0c */ /* 0x000fe4000c721270 */
[----:B------:R-:W-:Y:S01]  /*8a3b0*/  LOP3.LUT R244, R244, 0xbfffffff, RZ, 0xc0, !PT ;  /* 0xbffffffff4f47812 */ /* 0x000fe200078ec0ff */
[----:B------:R-:W-:-:S03]  /*8a3c0*/  VIADD R16, R8, 0x12a ;  /* 0x0000012a08107836 */ /* 0x000fc60000000000 */
[----:B------:R-:W-:Y:S02]  /*8a3d0*/  @P2 LOP3.LUT R244, R244, 0x40000000, RZ, 0xfc, !PT ;  /* 0x40000000f4f42812 */ /* 0x000fe400078efcff */
[----:B------:R-:W-:Y:S02]  /*8a3e0*/  ISETP.GE.AND P0, PT, R16, UR47, PT ;  /* 0x0000002f10007c0c */ /* 0x000fe4000bf06270 */
[----:B------:R-:W-:-:S04]  /*8a3f0*/  LOP3.LUT R244, R244, 0xdfffffff, RZ, 0xc0, !PT ;  /* 0xdffffffff4f47812 */ /* 0x000fc800078ec0ff */
[----:B------:R-:W-:Y:S02]  /*8a400*/  @P1 LOP3.LUT R244, R244, 0x20000000, RZ, 0xfc, !PT ;  /* 0x20000000f4f41812 */ /* 0x000fe400078efcff */
        /* <DEDUP_REMOVED lines=61> */
[----:B------:R-:W-:Y:S01]  /*8a7e0*/  LOP3.LUT R244, R244, 0xfffffdff, RZ, 0xc0, !PT ;  /* 0xfffffdfff4f47812 */ /* 0x000fe200078ec0ff */
[----:B------:R-:W-:-:S03]  /*8a7f0*/  VIADD R15, R8, 0x125 ;  /* 0x00000125080f7836 */ /* 0x000fc60000000000 */
[----:B------:R-:W-:Y:S02]  /*8a800*/  @P3 LOP3.LUT R244, R244, 0x200, RZ, 0xfc, !PT ;  /* 0x00000200f4f43812 */ /* 0x000fe400078efcff */
[----:B------:R-:W-:Y:S02]  /*8a810*/  ISETP.LT.AND P1, PT, R9, UR9, !P0 ;  /* 0x0000000909007c0c */ /* 0x000fe4000c721270 */
[----:B------:R-:W-:Y:S02]  /*8a820*/  LOP3.LUT R244, R244, 0xfffffeff, RZ, 0xc0, !PT ;  /* 0xfffffefff4f47812 */ /* 0x000fe400078ec0ff */
[----:B------:R-:W-:Y:S02]  /*8a830*/  ISETP.GE.AND P0, PT, R15, UR33, PT ;  /* 0x000000210f007c0c */ /* 0x000fe4000bf06270 */
[----:B------:R-:W-:Y:S02]  /*8a840*/  @P2 LOP3.LUT R244, R244, 0x100, RZ, 0xfc, !PT ;  /* 0x00000100f4f42812 */ /* 0x000fe400078efcff */
[----:B------:R-:W-:-:S02]  /*8a850*/  ISETP.LT.AND P3, PT, R10, UR26, !P0 ;  /* 0x0000001a0a007c0c */ /* 0x000fc4000c761270 */
[----:B------:R-:W-:-:S04]  /*8a860*/  LOP3.LUT R244, R244, 0xffffff7f, RZ, 0xc0, !PT ;  /* 0xffffff7ff4f47812 */ /* 0x000fc800078ec0ff */
[----:B------:R-:W-:Y:S02]  /*8a870*/  @P1 LOP3.LUT R244, R244, 0x80, RZ, 0xfc, !PT ;  /* 0x00000080f4f41812 */ /* 0x000fe400078efcff */
[----:B------:R-:W-:Y:S02]  /*8a880*/  ISETP.LT.AND P2, PT, R11, UR8, !P0 ;  /* 0x000000080b007c0c */ /* 0x000fe4000c741270 */
[----:B------:R-:W-:-:S04]  /*8a890*/  LOP3.LUT R244, R244, 0xffffffbf, RZ, 0xc0, !PT ;  /* 0xffffffbff4f47812 */ /* 0x000fc800078ec0ff */
[----:B------:R-:W-:Y:S02]  /*8a8a0*/  @P3 LOP3.LUT R244, R244, 0x40, RZ, 0xfc, !PT ;  /* 0x00000040f4f43812 */ /* 0x000fe400078efcff */
[----:B------:R-:W-:Y:S02]  /*8a8b0*/  ISETP.LT.AND P1, PT, R12, UR7, !P0 ;  /* 0x000000070c007c0c */ /* 0x000fe4000c721270 */
[----:B------:R-:W-:-:S04]  /*8a8c0*/  LOP3.LUT R244, R244, 0xffffffdf, RZ, 0xc0, !PT ;  /* 0xffffffdff4f47812 */ /* 0x000fc800078ec0ff */
[----:B------:R-:W-:Y:S02]  /*8a8d0*/  @P2 LOP3.LUT R244, R244, 0x20, RZ, 0xfc, !PT ;  /* 0x00000020f4f42812 */ /* 0x000fe400078efcff */
[----:B------:R-:W-:Y:S02]  /*8a8e0*/  ISETP.LT.AND P0, PT, R9, UR6, !P0 ;  /* 0x0000000609007c0c */ /* 0x000fe4000c701270 */
[----:B------:R-:W-:-:S04]  /*8a8f0*/  LOP3.LUT R244, R244, 0xffffffef, RZ, 0xc0, !PT ;  /* 0xffffffeff4f47812 */ /* 0x000fc800078ec0ff */
[----:B------:R-:W-:Y:S01]  /*8a900*/  @P1 LOP3.LUT R244, R244, 0x10, RZ, 0xfc, !PT ;  /* 0x00000010f4f41812 */ /* 0x000fe200078efcff */
[----:B------:R-:W-:-:S03]  /*8a910*/  VIADD R16, R8, 0x1ac ;  /* 0x000001ac08107836 */ /* 0x000fc60000000000 */
[----:B------:R-:W-:-:S04]  /*8a920*/  LOP3.LUT R244, R244, 0xfffffff7, RZ, 0xc0, !PT ;  /* 0xfffffff7f4f47812 */ /* 0x000fc800078ec0ff */
[----:B------:R-:W-:Y:S02]  /*8a930*/  @P0 LOP3.LUT R244, R244, 0x8, RZ, 0xfc, !PT ;  /* 0x00000008f4f40812 */ /* 0x000fe400078efcff */
[----:B------:R-:W-:-:S04]  /*8a940*/  ISETP.GE.AND P0, PT, R16, UR25, PT ;  /* 0x0000001910007c0c */ /* 0x000fc8000bf06270 */
[----:B------:R-:W-:Y:S02]  /*8a950*/  ISETP.LT.AND P3, PT, R12, UR36, !P0 ;  /* 0x000000240c007c0c */ /* 0x000fe4000c761270 */
[----:B------:R-:W-:Y:S02]  /*8a960*/  ISETP.LT.AND P5, PT, R9, UR34, !P0 ;  /* 0x0000002209007c0c */ /* 0x000fe4000c7a1270 */
[----:B------:R-:W-:Y:S01]  /*8a970*/  LOP3.LUT R244, R244, 0xfffff7ff, RZ, 0xc0, !PT ;  /* 0xfffff7fff4f47812 */ /* 0x000fe200078ec0ff */
[----:B------:R-:W-:-:S05]  /*8a980*/  VIADD R15, R8, 0x124 ;  /* 0x00000124080f7836 */ /* 0x000fca0000000000 */
[----:B------:R-:W-:-:S03]  /*8a990*/  ISETP.GE.AND P2, PT, R15, UR31, PT ;  /* 0x0000001f0f007c0c */ /* 0x000fc6000bf46270 */
[----:B------:R-:W-:-:S04]  /*8a9a0*/  @P3 LOP3.LUT R244, R244, 0x800, RZ, 0xfc, !PT ;  /* 0x00000800f4f43812 */ /* 0x000fc800078efcff */
[----:B------:R-:W-:Y:S02]  /*8a9b0*/  LOP3.LUT R244, R244, 0xfffffbff, RZ, 0xc0, !PT ;  /* 0xfffffbfff4f47812 */ /* 0x000fe400078ec0ff */
[----:B------:R-:W-:Y:S02]  /*8a9c0*/  ISETP.LT.AND P4, PT, R10, UR48, !P2 ;  /* 0x000000300a007c0c */ /* 0x000fe4000d781270 */
[----:B------:R-:W-:Y:S02]  /*8a9d0*/  @P5 LOP3.LUT R244, R244, 0x400, RZ, 0xfc, !PT ;  /* 0x00000400f4f45812 */ /* 0x000fe400078efcff */
[----:B------:R-:W-:Y:S02]  /*8a9e0*/  ISETP.LT.AND P3, PT, R11, UR5, !P2 ;  /* 0x000000050b007c0c */ /* 0x000fe4000d761270 */
[----:B------:R-:W-:-:S04]  /*8a9f0*/  LOP3.LUT R244, R244, 0xfffffffd, RZ, 0xc0, !PT ;  /* 0xfffffffdf4f47812 */ /* 0x000fc800078ec0ff */
[----:B------:R-:W-:-:S04]  /*8aa00*/  LOP3.LUT R244, R244, 0xfffffffb, RZ, 0xc0, !PT ;  /* 0xfffffffbf4f47812 */ /* 0x000fc800078ec0ff */
[----:B------:R-:W-:Y:S02]  /*8aa10*/  @P4 LOP3.LUT R244, R244, 0x4, RZ, 0xfc, !PT ;  /* 0x00000004f4f44812 */ /* 0x000fe400078efcff */
[----:B0-----:R-:W-:Y:S02]  /*8aa20*/  LOP3.LUT R152, R152, 0x7f, RZ, 0xc0, !PT ;  /* 0x0000007f98987812 */ /* 0x001fe400078ec0ff */
[C---:B------:R-:W-:Y:S02]  /*8aa30*/  ISETP.GE.AND P1, PT, R9.reuse, UR24, PT ;  /* 0x0000001809007c0c */ /* 0x040fe4000bf26270 */
[----:B------:R-:W-:Y:S01]  /*8aa40*/  @P3 LOP3.LUT R244, R244, 0x2, RZ, 0xfc, !PT ;  /* 0x00000002f4f43812 */ /* 0x000fe200078efcff */
[----:B------:R-:W-:Y:S01]  /*8aa50*/  ULDC UR6, c[0x0][0x228] ;  /* 0x00008a0000067ab9 */ /* 0x000fe20000000800 */
[----:B------:R-:W-:Y:S01]  /*8aa60*/  ULDC UR7, c[0x0][0x228] ;  /* 0x00008a0000077ab9 */ /* 0x000fe20000000800 */
[----:B------:R-:W-:Y:S01]  /*8aa70*/  ISETP.LT.AND P3, PT, R12, UR6, !P2 ;  /* 0x000000060c007c0c */ /* 0x000fe2000d761270 */
[----:B------:R-:W-:Y:S01]  /*8aa80*/  VIADD R15, R8, 0x123 ;  /* 0x00000123080f7836 */ /* 0x000fe20000000000 */
[----:B------:R-:W-:Y:S01]  /*8aa90*/  ISETP.LT.AND P2, PT, R9, UR7, !P2 ;  /* 0x0000000709007c0c */ /* 0x000fe2000d741270 */
[----:B------:R-:W-:Y:S01]  /*8aaa0*/  ULDC.64 UR6, c[0x0][0x228] ;  /* 0x00008a0000067ab9 */ /* 0x000fe20000000a00 */
[----:B------:R-:W-:Y:S01]  /*8aab0*/  LOP3.LUT R243, R243, 0x7fffffff, RZ, 0xc0, !PT ;  /* 0x7ffffffff3f37812 */ /* 0x000fe200078ec0ff */
[----:B------:R-:W-:Y:S01]  /*8aac0*/  ULDC UR8, c[0x0][0x228] ;  /* 0x00008a0000087ab9 */ /* 0x000fe20000000800 */
[----:B------:R-:W-:Y:S01]  /*8aad0*/  LOP3.LUT R244, R244, 0xfffffffe, RZ, 0xc0, !PT ;  /* 0xfffffffef4f47812 */ /* 0x000fe200078ec0ff */
[----:B------:R-:W-:Y:S01]  /*8aae0*/  ULDC UR9, c[0x0][0x228] ;  /* 0x00008a0000097ab9 */ /* 0x000fe20000000800 */
[----:B------:R-:W-:Y:S01]  /*8aaf0*/  ULDC UR42, c[0x0][0x228] ;  /* 0x00008a00002a7ab9 */ /* 0x000fe20000000800 */
[----:B------:R-:W-:Y:S01]  /*8ab00*/  ULDC UR12, c[0x0][0x228] ;  /* 0x00008a00000c7ab9 */ /* 0x000fe20000000800 */
[----:B------:R-:W-:Y:S01]  /*8ab10*/  ULDC UR61, c[0x0][0x228] ;  /* 0x00008a00003d7ab9 */ /* 0x000fe20000000800 */
[----:B------:R-:W-:Y:S01]  /*8ab20*/  ULDC UR13, c[0x0][0x228] ;  /* 0x00008a00000d7ab9 */ /* 0x000fe20000000800 */
[----:B------:R-:W-:Y:S01]  /*8ab30*/  ULDC UR14, c[0x0][0x228] ;  /* 0x00008a00000e7ab9 */ /* 0x000fe20000000800 */
[----:B------:R-:W-:Y:S01]  /*8ab40*/  @P3 LOP3.LUT R244, R244, 0x1, RZ, 0xfc, !PT ;  /* 0x00000001f4f43812 */ /* 0x000fe200078efcff */
[----:B------:R-:W-:Y:S01]  /*8ab50*/  ULDC UR60, c[0x0][0x228] ;  /* 0x00008a00003c7ab9 */ /* 0x000fe20000000800 */
[----:B------:R-:W-:Y:S01]  /*8ab60*/  @P2 LOP3.LUT R243, R243, 0x80000000, RZ, 0xfc, !PT ;  /* 0x80000000f3f32812 */ /* 0x000fe200078efcff */
[----:B------:R-:W-:Y:S01]  /*8ab70*/  ULDC UR15, c[0x0][0x228] ;  /* 0x00008a00000f7ab9 */ /* 0x000fe20000000800 */
        /* <DEDUP_REMOVED lines=9> */
[----:B------:R-:W-:Y:S01]  /*8ac10*/  ULDC.64 UR8, c[0x0][0x228] ;  /* 0x00008a0000087ab9 */ /* 0x000fe20000000a00 */
[----:B------:R-:W-:Y:S01]  /*8ac20*/  ISETP.LT.AND P2, PT, R9, UR42, !P2 ;  /* 0x0000002a09007c0c */ /* 0x000fe2000d741270 */
        /* <DEDUP_REMOVED lines=8> */
[----:B------:R-:W-:Y:S01]  /*8acb0*/  ULDC UR31, c[0x0][0x228] ;  /* 0x00008a00001f7ab9 */ /* 0x000fe20000000800 */
[----:B------:R-:W-:Y:S01]  /*8acc0*/  ULDC UR38, c[0x0][0x228] ;  /* 0x00008a0000267ab9 */ /* 0x000fe20000000800 */
[----:B------:R-:W-:Y:S01]  /*8acd0*/  LOP3.LUT R243, R243, 0xdfffffff, RZ, 0xc0, !PT ;  /* 0xdffffffff3f37812 */ /* 0x000fe200078ec0ff */
[----:B------:R-:W-:Y:S01]  /*8ace0*/  ULDC UR24, c[0x0][0x228] ;  /* 0x00008a0000187ab9 */ /* 0x000fe20000000800 */
[----:B------:R-:W-:Y:S01]  /*8acf0*/  ULDC UR52, c[0x0][0x228] ;  /* 0x00008a0000347ab9 */ /* 0x000fe20000000800 */
[----:B------:R-:W-:Y:S01]  /*8ad00*/  ULDC UR53, c[0x0][0x228] ;  /* 0x00008a0000357ab9 */ /* 0x000fe20000000800 */
[----:B------:R-:W-:Y:S01]  /*8ad10*/  @P4 LOP3.LUT R243, R243, 0x20000000, RZ, 0xfc, !PT ;  /* 0x20000000f3f34812 */ /* 0x000fe200078efcff */
[----:B------:R-:W-:Y:S01]  /*8ad20*/  ULDC UR23, c[0x0][0x228] ;  /* 0x00008a0000177ab9 */ /* 0x000fe20000000800 */
[----:B------:R-:W-:Y:S01]  /*8ad30*/  LOP3.LUT R242, R242, 0x7fffffff, RZ, 0xc0, !PT ;  /* 0x7ffffffff2f27812 */ /* 0x000fe200078ec0ff */
[----:B------:R-:W-:Y:S01]  /*8ad40*/  ULDC UR51, c[0x0][0x228] ;  /* 0x00008a0000337ab9 */ /* 0x000fe20000000800 */
[----:B------:R-:W-:Y:S01]  /*8ad50*/  LOP3.LUT R243, R243, 0xefffffff, RZ, 0xc0, !PT ;  /* 0xeffffffff3f37812 */ /* 0x000fe200078ec0ff */
        /* <DEDUP_REMOVED lines=24> */
[----:B------:R-:W-:Y:S01]  /*8aee0*/  ULDC.64 UR12, c[0x0][0x228] ;  /* 0x00008a00000c7ab9 */ /* 0x000fe20000000a00 */
        /* <DEDUP_REMOVED lines=11> */
[----:B------:R-:W-:Y:S01]  /*8afa0*/  LOP3.LUT R241, R241, 0x7fffffff, RZ, 0xc0, !PT ;  /* 0x7ffffffff1f17812 */ /* 0x000fe200078ec0ff */
[----:B------:R-:W-:Y:S01]  /*8afb0*/  ULDC UR44, c[0x0][0x228] ;  /* 0x00008a00002c7ab9 */ /* 0x000fe20000000800 */
[----:B------:R-:W-:Y:S01]  /*8afc0*/  @P4 LOP3.LUT R243, R243, 0x2000000, RZ, 0xfc, !PT ;  /* 0x02000000f3f34812 */ /* 0x000fe200078efcff */
[----:B------:R-:W-:Y:S01]  /*8afd0*/  ULDC UR42, c[0x0][0x228] ;  /* 0x00008a00002a7ab9 */ /* 0x000fe20000000800 */
[----:B------:R-:W-:Y:S01]  /*8afe0*/  ULDC UR61, c[0x0][0x228] ;  /* 0x00008a00003d7ab9 */ /* 0x000fe20000000800 */
[----:B------:R-:W-:Y:S01]  /*8aff0*/  LOP3.LUT R240, R240, 0x7fffffff, RZ, 0xc0, !PT ;  /* 0x7ffffffff0f07812 */ /* 0x000fe200078ec0ff */
[----:B------:R-:W-:Y:S01]  /*8b000*/  ULDC UR27, c[0x0][0x228] ;  /* 0x00008a00001b7ab9 */ /* 0x000fe20000000800 */
[----:B------:R-:W-:Y:S01]  /*8b010*/  LOP3.LUT R243, R243, 0xfeffffff, RZ, 0xc0, !PT ;  /* 0xfefffffff3f37812 */ /* 0x000fe200078ec0ff */
[----:B------:R-:W-:Y:S01]  /*8b020*/  ULDC UR29, c[0x0][0x228] ;  /* 0x00008a00001d7ab9 */ /* 0x000fe20000000800 */
[----:B------:R-:W-:Y:S01]  /*8b030*/  LOP3.LUT R239, R239, 0x7fffffff, RZ, 0xc0, !PT ;  /* 0x7fffffffefef7812 */ /* 0x000fe200078ec0ff */
[----:B------:R-:W-:Y:S01]  /*8b040*/  VIADD R16, R8, 0x8b ;  /* 0x0000008b08107836 */ /* 0x000fe20000000000 */
[----:B------:R-:W-:-:S02]  /*8b050*/  @P3 LOP3.LUT R243, R243, 0x1000000, RZ, 0xfc, !PT ;  /* 0x01000000f3f33812 */ /* 0x000fc400078efcff */
[----:B------:R-:W-:Y:S02]  /*8b060*/  LOP3.LUT R238, R238, 0x7fffffff, RZ, 0xc0, !PT ;  /* 0x7fffffffeeee7812 */ /* 0x000fe400078ec0ff */
[----:B------:R-:W-:Y:S02]  /*8b070*/  LOP3.LUT R243, R243, 0xff7fffff, RZ, 0xc0, !PT ;  /* 0xff7ffffff3f37812 */ /* 0x000fe400078ec0ff */
[----:B------:R-:W-:Y:S02]  /*8b080*/  LOP3.LUT R237, R237, 0x7fffffff, RZ, 0xc0, !PT ;  /* 0x7fffffffeded7812 */ /* 0x000fe400078ec0ff */
[----:B------:R-:W-:Y:S02]  /*8b090*/  @P2 LOP3.LUT R243, R243, 0x800000, RZ, 0xfc, !PT ;  /* 0x00800000f3f32812 */ /* 0x000fe400078efcff */
[----:B------:R-:W-:Y:S01]  /*8b0a0*/  ISETP.GE.AND P2, PT, R15, UR49, PT ;  /* 0x000000310f007c0c */ /* 0x000fe2000bf46270 */
[----:B------:R-:W-:Y:S01]  /*8b0b0*/  VIADD R15, R8, 0x120 ;  /* 0x00000120080f7836 */ /* 0x000fe20000000000 */
[----:B------:R-:W-:Y:S01]  /*8b0c0*/  LOP3.LUT R243, R243, 0xffbfffff, RZ, 0xc0, !PT ;  /* 0xffbffffff3f37812 */ /* 0x000fe200078ec0ff */
[----:B------:R-:W-:Y:S01]  /*8b0d0*/  ULDC UR49, c[0x0][0x228] ;  /* 0x00008a0000317ab9 */ /* 0x000fe20000000800 */
[----:B------:R-:W-:-:S02]  /*8b0e0*/  ISETP.LT.AND P5, PT, R10, UR12, !P2 ;  /* 0x0000000c0a007c0c */ /* 0x000fc4000d7a1270 */
[----:B------:R-:W-:Y:S02]  /*8b0f0*/  ISETP.LT.AND P4, PT, R11, UR14, !P2 ;  /* 0x0000000e0b007c0c */ /* 0x000fe4000d781270 */
[----:B------:R-:W-:Y:S01]  /*8b100*/  ISETP.LT.AND P3, PT, R12, UR60, !P2 ;  /* 0x0000003c0c007c0c */ /* 0x000fe2000d761270 */
[----:B------:R-:W-:Y:S01]  /*8b110*/  ULDC UR60, c[0x0][0x228] ;  /* 0x00008a00003c7ab9 */ /* 0x000fe20000000800 */
[----:B------:R-:W-:Y:S01]  /*8b120*/  ISETP.LT.AND P2, PT, R9, UR15, !P2 ;  /* 0x0000000f09007c0c */ /* 0x000fe2000d741270 */
[----:B------:R-:W-:Y:S01]  /*8b130*/  ULDC.64 UR14, c[0x0][0x228] ;  /* 0x00008a00000e7ab9 */ /* 0x000fe20000000a00 */
[----:B------:R-:W-:Y:S02]  /*8b140*/  LOP3.LUT R236, R236, 0x7fffffff, RZ, 0xc0, !PT ;  /* 0x7fffffffecec7812 */ /* 0x000fe400078ec0ff */
[----:B------:R-:W-:Y:S02]  /*8b150*/  LOP3.LUT R235, R235, 0x7fffffff, RZ, 0xc0, !PT ;  /* 0x7fffffffebeb7812 */ /* 0x000fe400078ec0ff */
[----:B------:R-:W-:-:S02]  /*8b160*/  LOP3.LUT R234, R234, 0x7fffffff, RZ, 0xc0, !PT ;  /* 0x7fffffffeaea7812 */ /* 0x000fc400078ec0ff */
[----:B------:R-:W-:Y:S02]  /*8b170*/  @P5 LOP3.LUT R243, R243, 0x400000, RZ, 0xfc, !PT ;  /* 0x00400000f3f35812 */ /* 0x000fe400078efcff */
[----:B------:R-:W-:Y:S02]  /*8b180*/  LOP3.LUT R233, R233, 0x7fffffff, RZ, 0xc0, !PT ;  /* 0x7fffffffe9e97812 */ /* 0x000fe400078ec0ff */
[----:B------:R-:W-:Y:S02]  /*8b190*/  LOP3.LUT R243, R243, 0xffdfffff, RZ, 0xc0, !PT ;  /* 0xffdffffff3f37812 */ /* 0x000fe400078ec0ff */
[----:B------:R-:W-:Y:S02]  /*8b1a0*/  LOP3.LUT R232, R232, 0x7fffffff, RZ, 0xc0, !PT ;  /* 0x7fffffffe8e87812 */ /* 0x000fe400078ec0ff */
[----:B------:R-:W-:Y:S02]  /*8b1b0*/  @P4 LOP3.LUT R243, R243, 0x200000, RZ, 0xfc, !PT ;  /* 0x00200000f3f34812 */ /* 0x000fe400078efcff */
[----:B------:R-:W-:-:S02]  /*8b1c0*/  LOP3.LUT R231, R231, 0x7fffffff, RZ, 0xc0, !PT ;  /* 0x7fffffffe7e77812 */ /* 0x000fc400078ec0ff */
[----:B------:R-:W-:Y:S02]  /*8b1d0*/  LOP3.LUT R243, R243, 0xffefffff, RZ, 0xc0, !PT ;  /* 0xffeffffff3f37812 */ /* 0x000fe400078ec0ff */
[----:B------:R-:W-:Y:S02]  /*8b1e0*/  LOP3.LUT R230, R230, 0x7fffffff, RZ, 0xc0, !PT ;  /* 0x7fffffffe6e67812 */ /* 0x000fe400078ec0ff */
[----:B------:R-:W-:Y:S02]  /*8b1f0*/  @P3 LOP3.LUT R243, R243, 0x100000, RZ, 0xfc, !PT ;  /* 0x00100000f3f33812 */ /* 0x000fe400078efcff */
[----:B------:R-:W-:Y:S02]  /*8b200*/  LOP3.LUT R229, R229, 0x7fffffff, RZ, 0xc0, !PT ;  /* 0x7fffffffe5e57812 */ /* 0x000fe400078ec0ff */
[----:B------:R-:W-:Y:S02]  /*8b210*/  LOP3.LUT R243, R243, 0xfff7ffff, RZ, 0xc0, !PT ;  /* 0xfff7fffff3f37812 */ /* 0x000fe400078ec0ff */
[----:B------:R-:W-:-:S02]  /*8b220*/  LOP3.LUT R228, R228, 0x7fffffff, RZ, 0xc0, !PT ;  /* 0x7fffffffe4e47812 */ /* 0x000fc400078ec0ff */
[----:B------:R-:W-:Y:S02]  /*8b230*/  @P2 LOP3.LUT R243, R243, 0x80000, RZ, 0xfc, !PT ;  /* 0x00080000f3f32812 */ /* 0x000fe400078efcff */
[----:B------:R-:W-:Y:S01]  /*8b240*/  ISETP.GE.AND P2, PT, R15, UR7, PT ;  /* 0x000000070f007c0c */ /* 0x000fe2000bf46270 */
[----:B------:R-:W-:Y:S01]  /*8b250*/  VIADD R15, R8, 0x11f ;  /* 0x0000011f080f7836 */ /* 0x000fe20000000000 */
[----:B------:R-:W-:Y:S01]  /*8b260*/  LOP3.LUT R243, R243, 0xfffbffff, RZ, 0xc0, !PT ;  /* 0xfffbfffff3f37812 */ /* 0x000fe200078ec0ff */
[----:B------:R-:W-:Y:S01]  /*8b270*/  ULDC.64 UR6, c[0x0][0x228] ;  /* 0x00008a0000067ab9 */ /* 0x000fe20000000a00 */
[----:B------:R-:W-:Y:S02]  /*8b280*/  ISETP.LT.AND P5, PT, R10, UR14, !P2 ;  /* 0x0000000e0a007c0c */ /* 0x000fe4000d7a1270 */
[----:B------:R-:W-:Y:S01]  /*8b290*/  ISETP.LT.AND P4, PT, R11, UR39, !P2 ;  /* 0x000000270b007c0c */ /* 0x000fe2000d781270 */
[----:B------:R-:W-:Y:S01]  /*8b2a0*/  ULDC UR39, c[0x0][0x228] ;  /* 0x00008a0000277ab9 */ /* 0x000fe20000000800 */
[----:B------:R-:W-:Y:S01]  /*8b2b0*/  ISETP.LT.AND P3, PT, R12, UR40, !P2 ;  /* 0x000000280c007c0c */ /* 0x000fe2000d761270 */
[----:B------:R-:W-:Y:S01]  /*8b2c0*/  ULDC UR40, c[0x0][0x228] ;  /* 0x00008a0000287ab9 */ /* 0x000fe20000000800 */
[----:B------:R-:W-:Y:S01]  /*8b2d0*/  ISETP.LT.AND P2, PT, R9, UR41, !P2 ;  /* 0x0000002909007c0c */ /* 0x000fe2000d741270 */
[----:B------:R-:W-:Y:S01]  /*8b2e0*/  ULDC UR41, c[0x0][0x228] ;  /* 0x00008a0000297ab9 */ /* 0x000fe20000000800 */
[----:B------:R-:W-:-:S02]  /*8b2f0*/  LOP3.LUT R227, R227, 0x7fffffff, RZ, 0xc0, !PT ;  /* 0x7fffffffe3e37812 */ /* 0x000fc400078ec0ff */
[----:B------:R-:W-:Y:S02]  /*8b300*/  LOP3.LUT R226, R226, 0x7fffffff, RZ, 0xc0, !PT ;  /* 0x7fffffffe2e27812 */ /* 0x000fe400078ec0ff */
[----:B------:R-:W-:Y:S02]  /*8b310*/  LOP3.LUT R225, R225, 0x7fffffff, RZ, 0xc0, !PT ;  /* 0x7fffffffe1e17812 */ /* 0x000fe400078ec0ff */
[----:B------:R-:W-:Y:S02]  /*8b320*/  @P5 LOP3.LUT R243, R243, 0x40000, RZ, 0xfc, !PT ;  /* 0x00040000f3f35812 */ /* 0x000fe400078efcff */
[----:B------:R-:W-:Y:S02]  /*8b330*/  LOP3.LUT R224, R224, 0x7fffffff, RZ, 0xc0, !PT ;  /* 0x7fffffffe0e07812 */ /* 0x000fe400078ec0ff */
[----:B------:R-:W-:Y:S02]  /*8b340*/  LOP3.LUT R243, R243, 0xfffdffff, RZ, 0xc0, !PT ;  /* 0xfffdfffff3f37812 */ /* 0x000fe400078ec0ff */
[----:B------:R-:W-:-:S02]  /*8b350*/  LOP3.LUT R223, R223, 0x7fffffff, RZ, 0xc0, !PT ;  /* 0x7fffffffdfdf7812 */ /* 0x000fc400078ec0ff */
[----:B------:R-:W-:-:S04]  /*8b360*/  @P4 LOP3.LUT R243, R243, 0x20000, RZ, 0xfc, !PT ;  /* 0x00020000f3f34812 */ /* 0x000fc800078efcff */
        /* <DEDUP_REMOVED lines=70> */
[----:B------:R-:W-:Y:S02]  /*8b7d0*/  LOP3.LUT R243, R243, 0xfffffffd, RZ, 0xc0, !PT ;  /* 0xfffffffdf3f37812 */ /* 0x000fe400078ec0ff */
[----:B------:R-:W-:Y:S02]  /*8b7e0*/  @P2 LOP3.LUT R242, R242, 0x80000000, RZ, 0xfc, !PT ;  /* 0x80000000f2f22812 */ /* 0x000fe400078efcff */
[----:B------:R-:W-:Y:S01]  /*8b7f0*/  ISETP.GE.AND P2, PT, R15, UR9, PT ;  /* 0x000000090f007c0c */ /* 0x000fe2000bf46270 */
[----:B------:R-:W-:Y:S01]  /*8b800*/  VIADD R15, R8, 0x11a ;  /* 0x0000011a080f7836 */ /* 0x000fe20000000000 */
[----:B------:R-:W-:Y:S01]  /*8b810*/  @P4 LOP3.LUT R243, R243, 0x2, RZ, 0xfc, !PT ;  /* 0x00000002f3f34812 */ /* 0x000fe200078efcff */
[----:B------:R-:W-:Y:S01]  /*8b820*/  ULDC.64 UR8, c[0x0][0x228] ;  /* 0x00008a0000087ab9 */ /* 0x000fe20000000a00 */
[----:B------:R-:W-:Y:S02]  /*8b830*/  ISETP.LT.AND P5, PT, R10, UR6, !P2 ;  /* 0x000000060a007c0c */ /* 0x000fe4000d7a1270 */
[----:B------:R-:W-:Y:S01]  /*8b840*/  ISETP.LT.AND P4, PT, R11, UR23, !P2 ;  /* 0x000000170b007c0c */ /* 0x000fe2000d781270 */
[----:B------:R-:W-:Y:S01]  /*8b850*/  ULDC UR23, c[0x0][0x228] ;  /* 0x00008a0000177ab9 */ /* 0x000fe20000000800 */
[----:B------:R-:W-:-:S02]  /*8b860*/  LOP3.LUT R242, R242, 0xbfffffff, RZ, 0xc0, !PT ;  /* 0xbffffffff2f27812 */ /* 0x000fc400078ec0ff */
[----:B------:R-:W-:-:S04]  /*8b870*/  LOP3.LUT R243, R243, 0xfffffffe, RZ, 0xc0, !PT ;  /* 0xfffffffef3f37812 */ /* 0x000fc800078ec0ff */
[----:B------:R-:W-:Y:S02]  /*8b880*/  @P3 LOP3.LUT R243, R243, 0x1, RZ, 0xfc, !PT ;  /* 0x00000001f3f33812 */ /* 0x000fe400078efcff */
[----:B------:R-:W-:Y:S01]  /*8b890*/  ISETP.LT.AND P3, PT, R12, UR51, !P2 ;  /* 0x000000330c007c0c */ /* 0x000fe2000d761270 */
[----:B------:R-:W-:Y:S01]  /*8b8a0*/  ULDC UR51, c[0x0][0x228] ;  /* 0x00008a0000337ab9 */ /* 0x000fe20000000800 */
[----:B------:R-:W-:Y:S02]  /*8b8b0*/  @P5 LOP3.LUT R242, R242, 0x40000000, RZ, 0xfc, !PT ;  /* 0x40000000f2f25812 */ /* 0x000fe400078efcff */
[----:B------:R-:W-:Y:S01]  /*8b8c0*/  ISETP.LT.AND P2, PT, R9, UR50, !P2 ;  /* 0x0000003209007c0c */ /* 0x000fe2000d741270 */
[----:B------:R-:W-:Y:S01]  /*8b8d0*/  ULDC UR50, c[0x0][0x228] ;  /* 0x00008a0000327ab9 */ /* 0x000fe20000000800 */
        /* <DEDUP_REMOVED lines=132> */
[----:B------:R-:W-:Y:S01]  /*8c120*/  ISETP.LT.AND P5, PT, R10, UR6, !P2 ;  /* 0x000000060a007c0c */ /* 0x000fe2000d7a1270 */
[----:B------:R-:W-:Y:S01]  /*8c130*/  ULDC UR6, c[0x0][0x228] ;  /* 0x00008a0000067ab9 */ /* 0x000fe20000000800 */
        /* <DEDUP_REMOVED lines=54> */
[----:B------:R-:W-:Y:S02]  /*8c4a0*/  LOP3.LUT R241, R241, 0xfffbffff, RZ, 0xc0, !PT ;  /* 0xfffbfffff1f17812 */ /* 0x000fe400078ec0ff */
[----:B------:R-:W-:Y:S02]  /*8c4b0*/  ISETP.LT.AND P5, PT, R10, UR14, !P2 ;  /* 0x0000000e0a007c0c */ /* 0x000fe4000d7a1270 */
[----:B------:R-:W-:Y:S01]  /*8c4c0*/  ISETP.LT.AND P4, PT, R11, UR6, !P2 ;  /* 0x000000060b007c0c */ /* 0x000fe2000d781270 */
[----:B------:R-:W-:Y:S01]  /*8c4d0*/  ULDC.64 UR6, c[0x0][0x228] ;  /* 0x00008a0000067ab9 */ /* 0x000fe20000000a00 */
        /* <DEDUP_REMOVED lines=201> */
[----:B------:R-:W-:-:S02]  /*8d170*/  ISETP.LT.AND P3, PT, R12, UR32, !P2 ;  /* 0x000000200c007c0c */ /* 0x000fc4000d761270 */
[----:B------:R-:W-:Y:S01]  /*8d180*/  ISETP.LT.AND P2, PT, R9, UR33, !P2 ;  /* 0x0000002109007c0c */ /* 0x000fe2000d741270 */
[----:B------:R-:W-:-:S06]  /*8d190*/  ULDC.64 UR32, c[0x0][0x228] ;  /* 0x00008a0000207ab9 */ /* 0x000fcc0000000a00 */
        /* <DEDUP_REMOVED lines=11> */
[----:B------:R-:W-:Y:S02]  /*8d250*/  ISETP.LT.AND P5, PT, R10, UR32, !P2 ;  /* 0x000000200a007c0c */ /* 0x000fe4000d7a1270 */
[----:B------:R-:W-:Y:S01]  /*8d260*/  ISETP.LT.AND P4, PT, R11, UR19, !P2 ;  /* 0x000000130b007c0c */ /* 0x000fe2000d781270 */
[----:B------:R-:W-:Y:S01]  /*8d270*/  ULDC UR19, c[0x0][0x228] ;  /* 0x00008a0000137ab9 */ /* 0x000fe20000000800 */
[----:B------:R-:W-:-:S02]  /*8d280*/  ISETP.LT.AND P3, PT, R12, UR28, !P2 ;  /* 0x0000001c0c007c0c */ /* 0x000fc4000d761270 */
[----:B------:R-:W-:Y:S01]  /*8d290*/  ISETP.LT.AND P2, PT, R9, UR29, !P2 ;  /* 0x0000001d09007c0c */ /* 0x000fe2000d741270 */
[----:B------:R-:W-:-:S06]  /*8d2a0*/  ULDC.64 UR28, c[0x0][0x228] ;  /* 0x00008a00001c7ab9 */ /* 0x000fcc0000000a00 */
[----:B------:R-:W-:-:S04]  /*8d2b0*/  @P5 LOP3.LUT R240, R240, 0x4, RZ, 0xfc, !PT ;  /* 0x00000004f0f05812 */ /* 0x000fc800078efcff */
[----:B------:R-:W-:Y:S02]  /*8d2c0*/  LOP3.LUT R240, R240, 0xfffffffd, RZ, 0xc0, !PT ;  /* 0xfffffffdf0f07812 */ /* 0x000fe400078ec0ff */
[----:B------:R-:W-:Y:S02]  /*8d2d0*/  @P2 LOP3.LUT R239, R239, 0x80000000, RZ, 0xfc, !PT ;  /* 0x80000000efef2812 */ /* 0x000fe400078efcff */
[----:B------:R-:W-:Y:S01]  /*8d2e0*/  ISETP.GE.AND P2, PT, R15, UR9, PT ;  /* 0x000000090f007c0c */ /* 0x000fe2000bf46270 */
[----:B------:R-:W-:Y:S01]  /*8d2f0*/  VIADD R15, R8, 0x102 ;  /* 0x00000102080f7836 */ /* 0x000fe20000000000 */
[----:B------:R-:W-:Y:S01]  /*8d300*/  @P4 LOP3.LUT R240, R240, 0x2, RZ, 0xfc, !PT ;  /* 0x00000002f0f04812 */ /* 0x000fe200078efcff */
[----:B------:R-:W-:Y:S01]  /*8d310*/  ULDC UR9, c[0x0][0x228] ;  /* 0x00008a0000097ab9 */ /* 0x000fe20000000800 */
[----:B------:R-:W-:Y:S02]  /*8d320*/  ISETP.LT.AND P5, PT, R10, UR28, !P2 ;  /* 0x0000001c0a007c0c */ /* 0x000fe4000d7a1270 */
[----:B------:R-:W-:Y:S01]  /*8d330*/  ISETP.LT.AND P4, PT, R11, UR18, !P2 ;  /* 0x000000120b007c0c */ /* 0x000fe2000d781270 */
[----:B------:R-:W-:Y:S01]  /*8d340*/  ULDC UR18, c[0x0][0x228] ;  /* 0x00008a0000127ab9 */ /* 0x000fe20000000800 */
[----:B------:R-:W-:-:S02]  /*8d350*/  LOP3.LUT R239, R239, 0xbfffffff, RZ, 0xc0, !PT ;  /* 0xbfffffffefef7812 */ /* 0x000fc400078ec0ff */
[----:B------:R-:W-:-:S04]  /*8d360*/  LOP3.LUT R240, R240, 0xfffffffe, RZ, 0xc0, !PT ;  /* 0xfffffffef0f07812 */ /* 0x000fc800078ec0ff */
[----:B------:R-:W-:Y:S02]  /*8d370*/  @P3 LOP3.LUT R240, R240, 0x1, RZ, 0xfc, !PT ;  /* 0x00000001f0f03812 */ /* 0x000fe400078efcff */
[----:B------:R-:W-:Y:S02]  /*8d380*/  ISETP.LT.AND P3, PT, R12, UR36, !P2 ;  /* 0x000000240c007c0c */ /* 0x000fe4000d761270 */
[----:B------:R-:W-:Y:S02]  /*8d390*/  @P5 LOP3.LUT R239, R239, 0x40000000, RZ, 0xfc, !PT ;  /* 0x40000000efef5812 */ /* 0x000fe400078efcff */
[----:B------:R-:W-:Y:S01]  /*8d3a0*/  ISETP.LT.AND P2, PT, R9, UR37, !P2 ;  /* 0x0000002509007c0c */ /* 0x000fe2000d741270 */
[----:B------:R-:W-:Y:S01]  /*8d3b0*/  ULDC.64 UR36, c[0x0][0x228] ;  /* 0x00008a0000247ab9 */ /* 0x000fe20000000a00 */
        /* <DEDUP_REMOVED lines=211> */
[----:B------:R-:W-:Y:S02]  /*8e0f0*/  ISETP.LT.AND P4, PT, R11, UR25, !P2 ;  /* 0x000000190b007c0c */ /* 0x000fe4000d781270 */
[----:B------:R-:W-:Y:S01]  /*8e100*/  ISETP.LT.AND P3, PT, R12, UR24, !P2 ;  /* 0x000000180c007c0c */ /* 0x000fe2000d761270 */
[----:B------:R-:W-:Y:S01]  /*8e110*/  ULDC.64 UR24, c[0x0][0x228] ;  /* 0x00008a0000187ab9 */ /* 0x000fe20000000a00 */
[----:B------:R-:W-:-:S07]  /*8e120*/  ISETP.LT.AND P2, PT, R9, UR31, !P2 ;  /* 0x0000001f09007c0c */ /* 0x000fce000d741270 */
        /* <DEDUP_REMOVED lines=28> */
[----:B------:R-:W-:Y:S01]  /*8e2f0*/  ISETP.LT.AND P5, PT, R10, UR22, !P2 ;  /* 0x000000160a007c0c */ /* 0x000fe2000d7a1270 */
[----:B------:R-:W-:Y:S01]  /*8e300*/  ULDC UR22, c[0x0][0x228] ;  /* 0x00008a0000167ab9 */ /* 0x000fe20000000800 */
[----:B------:R-:W-:Y:S02]  /*8e310*/  ISETP.LT.AND P4, PT, R11, UR26, !P2 ;  /* 0x0000001a0b007c0c */ /* 0x000fe4000d781270 */
[----:B------:R-:W-:Y:S01]  /*8e320*/  ISETP.LT.AND P3, PT, R12, UR27, !P2 ;  /* 0x0000001b0c007c0c */ /* 0x000fe2000d761270 */
[----:B------:R-:W-:Y:S01]  /*8e330*/  ULDC.64 UR26, c[0x0][0x228] ;  /* 0x00008a00001a7ab9 */ /* 0x000fe20000000a00 */
        /* <DEDUP_REMOVED lines=26> */
[----:B------:R-:W-:Y:S01]  /*8e4e0*/  ULDC UR25, c[0x0][0x228] ;  /* 0x00008a0000197ab9 */ /* 0x000fe20000000800 */
[----:B------:R-:W-:Y:S01]  /*8e4f0*/  ISETP.LT.AND P5, PT, R10, UR16, !P2 ;  /* 0x000000100a007c0c */ /* 0x000fe2000d7a1270 */
[----:B------:R-:W-:Y:S01]  /*8e500*/  ULDC UR16, c[0x0][0x228] ;  /* 0x00008a0000107ab9 */ /* 0x000fe20000000800 */
[----:B------:R-:W-:-:S02]  /*8e510*/  ISETP.LT.AND P4, PT, R11, UR15, !P2 ;  /* 0x0000000f0b007c0c */ /* 0x000fc4000d781270 */
[----:B------:R-:W-:Y:S02]  /*8e520*/  LOP3.LUT R237, R237, 0xbfffffff, RZ, 0xc0, !PT ;  /* 0xbfffffffeded7812 */ /* 0x000fe400078ec0ff */
[----:B------:R-:W-:-:S04]  /*8e530*/  LOP3.LUT R238, R238, 0xfffffffe, RZ, 0xc0, !PT ;  /* 0xfffffffeeeee7812 */ /* 0x000fc800078ec0ff */
[----:B------:R-:W-:Y:S02]  /*8e540*/  @P3 LOP3.LUT R238, R238, 0x1, RZ, 0xfc, !PT ;  /* 0x00000001eeee3812 */ /* 0x000fe400078efcff */
[----:B------:R-:W-:Y:S01]  /*8e550*/  ISETP.LT.AND P3, PT, R12, UR14, !P2 ;  /* 0x0000000e0c007c0c */ /* 0x000fe2000d761270 */
[----:B------:R-:W-:Y:S01]  /*8e560*/  ULDC.64 UR14, c[0x0][0x228] ;  /* 0x00008a00000e7ab9 */ /* 0x000fe20000000a00 */
        /* <DEDUP_REMOVED lines=14> */
[----:B------:R-:W-:Y:S02]  /*8e650*/  ISETP.LT.AND P4, PT, R11, UR7, !P2 ;  /* 0x000000070b007c0c */ /* 0x000fe4000d781270 */
[----:B------:R-:W-:Y:S01]  /*8e660*/  ISETP.LT.AND P3, PT, R12, UR6, !P2 ;  /* 0x000000060c007c0c */ /* 0x000fe2000d761270 */
[----:B------:R-:W-:Y:S01]  /*8e670*/  ULDC.64 UR6, c[0x0][0x228] ;  /* 0x00008a0000067ab9 */ /* 0x000fe20000000a00 */
        /* <DEDUP_REMOVED lines=120> */
[----:B------:R-:W-:Y:S01]  /*8ee00*/  ISETP.LT.AND P4, PT, R11, UR32, !P2 ;  /* 0x000000200b007c0c */ /* 0x000fe2000d781270 */
[----:B------:R-:W-:Y:S01]  /*8ee10*/  ULDC.64 UR32, c[0x0][0x228] ;  /* 0x00008a0000207ab9 */ /* 0x000fe20000000a00 */
        /* <DEDUP_REMOVED lines=283> */
[----:B------:R-:W-:-:S02]  /*8ffd0*/  ISETP.LT.AND P4, PT, R11, UR16, !P2 ;  /* 0x000000100b007c0c */ /* 0x000fc4000d781270 */
[----:B------:R-:W-:Y:S02]  /*8ffe0*/  LOP3.LUT R234, R234, 0xbfffffff, RZ, 0xc0, !PT ;  /* 0xbfffffffeaea7812 */ /* 0x000fe400078ec0ff */
[----:B------:R-:W-:-:S04]  /*8fff0*/  LOP3.LUT R235, R235, 0xfffffffe, RZ, 0xc0, !PT ;  /* 0xfffffffeebeb7812 */ /* 0x000fc800078ec0ff */
[----:B------:R-:W-:Y:S02]  /*90000*/  @P3 LOP3.LUT R235, R235, 0x1, RZ, 0xfc, !PT ;  /* 0x00000001ebeb3812 */ /* 0x000fe400078efcff */
[----:B------:R-:W-:Y:S01]  /*90010*/  ISETP.LT.AND P3, PT, R12, UR17, !P2 ;  /* 0x000000110c007c0c */ /* 0x000fe2000d761270 */
[----:B------:R-:W-:Y:S01]  /*90020*/  ULDC.64 UR16, c[0x0][0x228] ;  /* 0x00008a0000107ab9 */ /* 0x000fe20000000a00 */
[----:B------:R-:W-:Y:S02]  /*90030*/  @P5 LOP3.LUT R234, R234, 0x40000000, RZ, 0xfc, !PT ;  /* 0x40000000eaea5812 */ /* 0x000fe400078efcff */
[----:B------:R-:W-:Y:S02]  /*90040*/  ISETP.LT.AND P2, PT, R9, UR18, !P2 ;  /* 0x0000001209007c0c */ /* 0x000fe4000d741270 */
        /* <DEDUP_REMOVED lines=104> */
[----:B------:R-:W-:-:S02]  /*906d0*/  ISETP.LT.AND P3, PT, R12, UR33, !P2 ;  /* 0x000000210c007c0c */ /* 0x000fc4000d761270 */
        /* <DEDUP_REMOVED lines=317> */
[----:B------:R-:W-:-:S02]  /*91ab0*/  ISETP.LT.AND P4, PT, R11, UR21, !P2 ;  /* 0x000000150b007c0c */ /* 0x000fc4000d781270 */
[----:B------:R-:W-:Y:S02]  /*91ac0*/  LOP3.LUT R231, R231, 0xbfffffff, RZ, 0xc0, !PT ;  /* 0xbfffffffe7e77812 */ /* 0x000fe400078ec0ff */
[----:B------:R-:W-:-:S04]  /*91ad0*/  LOP3.LUT R232, R232, 0xfffffffe, RZ, 0xc0, !PT ;  /* 0xfffffffee8e87812 */ /* 0x000fc800078ec0ff */
[----:B------:R-:W-:Y:S02]  /*91ae0*/  @P3 LOP3.LUT R232, R232, 0x1, RZ, 0xfc, !PT ;  /* 0x00000001e8e83812 */ /* 0x000fe400078efcff */
[----:B------:R-:W-:Y:S01]  /*91af0*/  ISETP.LT.AND P3, PT, R12, UR26, !P2 ;  /* 0x0000001a0c007c0c */ /* 0x000fe2000d761270 */
[----:B------:R-:W-:Y:S01]  /*91b00*/  ULDC UR26, c[0x0][0x228] ;  /* 0x00008a00001a7ab9 */ /* 0x000fe20000000800 */
        /* <DEDUP_REMOVED lines=121> */
[----:B------:R-:W-:Y:S01]  /*922a0*/  ULDC.64 UR22, c[0x0][0x228] ;  /* 0x00008a0000167ab9 */ /* 0x000fe20000000a00 */
        /* <DEDUP_REMOVED lines=849> */
[----:B------:R-:W-:Y:S01]  /*957c0*/  ULDC UR22, c[0x0][0x228] ;  /* 0x00008a0000167ab9 */ /* 0x000fe20000000800 */
[----:B------:R-:W-:Y:S01]  /*957d0*/  ISETP.LT.AND P4, PT, R12, UR20, !P2 ;  /* 0x000000140c007c0c */ /* 0x000fe2000d781270 */
[----:B------:R-:W-:-:S08]  /*957e0*/  ULDC UR20, c[0x0][0x228] ;  /* 0x00008a0000147ab9 */ /* 0x000fd00000000800 */
[----:B------:R-:W-:Y:S02]  /*957f0*/  @P3 LOP3.LUT R225, R225, 0x4, RZ, 0xfc, !PT ;  /* 0x00000004e1e13812 */ /* 0x000fe400078efcff */
[----:B------:R-:W-:Y:S01]  /*95800*/  ISETP.LT.AND P3, PT, R9, UR61, !P2 ;  /* 0x0000003d09007c0c */ /* 0x000fe2000d761270 */
[----:B------:R-:W-:Y:S01]  /*95810*/  ULDC UR61, c[0x0][0x228] ;  /* 0x00008a00003d7ab9 */ /* 0x000fe20000000800 */
[----:B------:R-:W-:Y:S01]  /*95820*/  ISETP.GE.AND P2, PT, R16, UR23, PT ;  /* 0x0000001710007c0c */ /* 0x000fe2000bf46270 */
[----:B------:R-:W-:Y:S01]  /*95830*/  VIADD R16, R8, 0x89 ;  /* 0x0000008908107836 */ /* 0x000fe20000000000 */
[----:B------:R-:W-:-:S04]  /*95840*/  LOP3.LUT R225, R225, 0xfffffffd, RZ, 0xc0, !PT ;  /* 0xfffffffde1e17812 */ /* 0x000fc800078ec0ff */
[----:B------:R-:W-:Y:S02]  /*95850*/  @P5 LOP3.LUT R225, R225, 0x2, RZ, 0xfc, !PT ;  /* 0x00000002e1e15812 */ /* 0x000fe400078efcff */
[----:B------:R-:W-:Y:S02]  /*95860*/  ISETP.LT.AND P5, PT, R11, UR22, !P2 ;  /* 0x000000160b007c0c */ /* 0x000fe4000d7a1270 */
[----:B------:R-:W-:Y:S02]  /*95870*/  LOP3.LUT R225, R225, 0xfffffffe, RZ, 0xc0, !PT ;  /* 0xfffffffee1e17812 */ /* 0x000fe400078ec0ff */
[----:B------:R-:W-:Y:S02]  /*95880*/  @P3 LOP3.LUT R224, R224, 0x80000000, RZ, 0xfc, !PT ;  /* 0x80000000e0e03812 */ /* 0x000fe400078efcff */
[----:B------:R-:W-:Y:S02]  /*95890*/  ISETP.LT.AND P3, PT, R10, UR28, !P2 ;  /* 0x0000001c0a007c0c */ /* 0x000fe4000d761270 */
[----:B------:R-:W-:-:S02]  /*958a0*/  LOP3.LUT R224, R224, 0xbfffffff, RZ, 0xc0, !PT ;  /* 0xbfffffffe0e07812 */ /* 0x000fc400078ec0ff */
[----:B------:R-:W-:Y:S02]  /*958b0*/  @P4 LOP3.LUT R225, R225, 0x1, RZ, 0xfc, !PT ;  /* 0x00000001e1e14812 */ /* 0x000fe400078efcff */
[----:B------:R-:W-:-:S07]  /*958c0*/  ISETP.LT.AND P4, PT, R12, UR20, !P2 ;  /* 0x000000140c007c0c */ /* 0x000fce000d781270 */
[----:B------:R-:W-:Y:S02]  /*958d0*/  @P3 LOP3.LUT R224, R224, 0x40000000, RZ, 0xfc, !PT ;  /* 0x40000000e0e03812 */ /* 0x000fe400078efcff */
[----:B------:R-:W-:Y:S02]  /*958e0*/  ISETP.LT.AND P3, PT, R9, UR61, !P2 ;  /* 0x0000003d09007c0c */ /* 0x000fe4000d761270 */
[----:B------:R-:W-:Y:S02]  /*958f0*/  LOP3.LUT R224, R224, 0xdfffffff, RZ, 0xc0, !PT ;  /* 0xdfffffffe0e07812 */ /* 0x000fe400078ec0ff */
[----:B------:R-:W-:Y:S01]  /*95900*/  ISETP.GE.AND P2, PT, R15, UR25, PT ;  /* 0x000000190f007c0c */ /* 0x000fe2000bf46270 */
[----:B------:R-:W-:Y:S01]  /*95910*/  VIADD R15, R8, 0x88 ;  /* 0x00000088080f7836 */ /* 0x000fe20000000000 */
        /* <DEDUP_REMOVED lines=8> */
[----:B------:R-:W-:-:S11]  /*959a0*/  LOP3.LUT R224, R224, 0xfbffffff, RZ, 0xc0, !PT ;  /* 0xfbffffffe0e07812 */ /* 0x000fd600078ec0ff */
        /* <DEDUP_REMOVED lines=86> */
[----:B------:R-:W-:Y:S02]  /*95f10*/  ISETP.GE.AND P2, PT, R16, UR39, PT ;  /* 0x0000002710007c0c */ /* 0x000fe4000bf46270 */
        /* <DEDUP_REMOVED lines=22> */
[----:B------:R-:W-:-:S04]  /*96080*/  @P5 LOP3.LUT R223, R223, 0x4000000, RZ, 0xfc, !PT ;  /* 0x04000000dfdf5812 */ /* 0x000fc800078efcff */
[----:B------:R-:W-:-:S04]  /*96090*/  LOP3.LUT R223, R223, 0xfeffffff, RZ, 0xc0, !PT ;  /* 0xfeffffffdfdf7812 */ /* 0x000fc800078ec0ff */
[----:B------:R-:W-:-:S04]  /*960a0*/  LOP3.LUT R223, R223, 0xfdffffff, RZ, 0xc0, !PT ;  /* 0xfdffffffdfdf7812 */ /* 0x000fc800078ec0ff */
[----:B------:R-:W-:-:S04]  /*960b0*/  @P4 LOP3.LUT R223, R223, 0x2000000, RZ, 0xfc, !PT ;  /* 0x02000000dfdf4812 */ /* 0x000fc800078efcff */
[----:B------:R-:W-:Y:S01]  /*960c0*/  @P3 LOP3.LUT R223, R223, 0x1000000, RZ, 0xfc, !PT ;  /* 0x01000000dfdf3812 */ /* 0x000fe200078efcff */
[----:B------:R-:W2:Y:S01]  /*960d0*/  LDL.LU R186, [R1+0x1678] ;  /* 0x0016780001ba7983 */ /* 0x000ea20000300800 */
[----:B------:R-:W-:Y:S01]  /*960e0*/  ULDC UR5, c[0x0][0x248] ;  /* 0x0000920000057ab9 */ /* 0x000fe20000000800 */
[----:B------:R-:W-:Y:S01]  /*960f0*/  ULDC UR14, c[0x0][0x228] ;  /* 0x00008a00000e7ab9 */ /* 0x000fe20000000800 */
[----:B------:R-:W-:Y:S01]  /*96100*/  ULDC UR18, c[0x0][0x228] ;  /* 0x00008a0000127ab9 */ /* 0x000fe20000000800 */
        /* <DEDUP_REMOVED lines=79> */
[----:B------:R-:W-:Y:S01]  /*96600*/  VIADD R153, R14, UR5 ;  /* 0x000000050e997c36 */ /* 0x000fe20008000000 */
[----:B------:R-:W-:-:S02]  /*96610*/  ULDC UR5, c[0x0][0x248] ;  /* 0x0000920000057ab9 */ /* 0x000fc40000000800 */
[----:B------:R-:W-:Y:S04]  /*96620*/  STL [R1+0x51e4], R29 ;  /* 0x0051e41d01007387 */ /* 0x000fe80000100800 */
[----:B---3--:R-:W-:Y:S04]  /*96630*/  STL [R1+0x51e0], R28 ;  /* 0x0051e01c01007387 */ /* 0x008fe80000100800 */
[----:B----4-:R-:W-:Y:S04]  /*96640*/  STL [R1+0x51dc], R27 ;  /* 0x0051dc1b01007387 */ /* 0x010fe80000100800 */
[----:B------:R-:W-:Y:S04]  /*96650*/  STL [R1+0x51d8], R26 ;  /* 0x0051d81a01007387 */ /* 0x000fe80000100800 */
[----:B------:R-:W-:Y:S04]  /*96660*/  STL [R1+0x51d4], R25 ;  /* 0x0051d41901007387 */ /* 0x000fe80000100800 */
[----:B------:R2:W-:Y:S02]  /*96670*/  STL [R1+0x51d0], R24 ;  /* 0x0051d01801007387 */ /* 0x0005e40000100800 */
[----:B--2---:R-:W-:Y:S01]  /*96680*/  F2FP.SATFINITE.E5M2.F32.PACK_AB_MERGE_C R24, R185, R186, RZ ;  /* 0x000000bab918723e */ /* 0x004fe200048060ff */
[----:B------:R-:W-:-:S04]  /*96690*/  IMAD.MOV.U32 R185, RZ, RZ, R184 ;  /* 0x000000ffffb97224 */ /* 0x000fc800078e00b8 */
[----:B------:R0:W-:Y:S01]  /*966a0*/  STL [R1+0x4cbc], R24 ;  /* 0x004cbc1801007387 */ /* 0x0001e20000100800 */
        /* <DEDUP_REMOVED lines=20> */
[----:B------:R-:W-:-:S05]  /*967f0*/  SHF.R.S32.HI R154, RZ, 0x1f, R153 ;  /* 0x0000001fff9a7819 */ /* 0x000fca0000011499 */
[----:B------:R-:W-:-:S05]  /*96800*/  IMAD.X R25, R154, 0x1, R13, P3 ;  /* 0x000000019a197824 */ /* 0x000fca00018e060d */
[----:B------:R0:W-:Y:S04]  /*96810*/  STL.64 [R1+0x3190], R24 ;  /* 0x0031901801007387 */ /* 0x0001e80000100a00 */
[----:B------:R-:W0:Y:S04]  /*96820*/  LDL.LU R187, [R1+0x1680] ;  /* 0x0016800001bb7983 */ /* 0x000e280000300800 */
[----:B------:R-:W0:Y:S02]  /*96830*/  LDL.LU R186, [R1+0x1684] ;  /* 0x0016840001ba7983 */ /* 0x000e240000300800 */
[----:B0-----:R-:W-:-:S05]  /*96840*/  F2FP.SATFINITE.E5M2.F32.PACK_AB_MERGE_C R24, R186, R187, RZ ;  /* 0x000000bbba18723e */ /* 0x001fca00048060ff */
[----:B------:R0:W-:Y:S04]  /*96850*/  STL [R1+0x4c34], R24 ;  /* 0x004c341801007387 */ /* 0x0001e80000100800 */
[----:B------:R-:W0:Y:S04]  /*96860*/  LDL.LU R187, [R1+0x1688] ;  /* 0x0016880001bb7983 */ /* 0x000e280000300800 */
[----:B------:R-:W0:Y:S02]  /*96870*/  LDL.LU R186, [R1+0x168c] ;  /* 0x00168c0001ba7983 */ /* 0x000e240000300800 */
[----:B0-----:R-:W-:-:S05]  /*96880*/  F2FP.SATFINITE.E5M2.F32.PACK_AB_MERGE_C R24, R186, R187, RZ ;  /* 0x000000bbba18723e */ /* 0x001fca00048060ff */
[----:B------:R0:W-:Y:S02]  /*96890*/  STL [R1+0x4c50], R24 ;  /* 0x004c501801007387 */ /* 0x0001e40000100800 */
[----:B0-----:R-:W-:-:S05]  /*968a0*/  IADD3 R24, P3, R153, R0, RZ ;  /* 0x0000000099187210 */ /* 0x001fca0007f7e0ff */
        /* <DEDUP_REMOVED lines=25> */
[----:B------:R-:W0:Y:S01]  /*96a40*/  LDL.LU R186, [R1+0x16b4] ;  /* 0x0016b40001ba7983 */ /* 0x000e220000300800 */
[----:B------:R-:W-:Y:S01]  /*96a50*/  VIADD R153, R153, UR5 ;  /* 0x0000000599997c36 */ /* 0x000fe20008000000 */
[----:B------:R-:W-:-:S04]  /*96a60*/  ULDC UR5, c[0x0][0x248] ;  /* 0x0000920000057ab9 */ /* 0x000fc80000000800 */
[----:B------:R-:W-:Y:S02]  /*96a70*/  SHF.R.S32.HI R154, RZ, 0x1f, R153 ;  /* 0x0000001fff9a7819 */ /* 0x000fe40000011499 */
[----:B0-----:R-:W-:Y:S01]  /*96a80*/  F2FP.SATFINITE.E5M2.F32.PACK_AB_MERGE_C R24, R186, R187, RZ ;  /* 0x000000bbba18723e */ /* 0x001fe200048060ff */
[----:B------:R-:W-:Y:S02]  /*96a90*/  IMAD.MOV.U32 R187, RZ, RZ, R185 ;  /* 0x000000ffffbb7224 */ /* 0x000fe400078e00b9 */
[----:B------:R-:W-:Y:S02]  /*96aa0*/  IMAD.MOV.U32 R186, RZ, RZ, R184 ;  /* 0x000000ffffba7224 */ /* 0x000fe400078e00b8 */
[----:B------:R-:W-:Y:S01]  /*96ab0*/  IMAD.MOV.U32 R185, RZ, RZ, R183 ;  /* 0x000000ffffb97224 */ /* 0x000fe200078e00b7 */
[----:B------:R0:W-:Y:S01]  /*96ac0*/  STL [R1+0x4b58], R24 ;  /* 0x004b581801007387 */ /* 0x0001e20000100800 */
[----:B------:R-:W-:Y:S02]  /*96ad0*/  IMAD.MOV.U32 R184, RZ, RZ, R182 ;  /* 0x000000ffffb87224 */ /* 0x000fe400078e00b6 */
[----:B------:R-:W-:-:S02]  /*96ae0*/  IMAD.MOV.U32 R183, RZ, RZ, R181 ;  /* 0x000000ffffb77224 */ /* 0x000fc400078e00b5 */
[----:B------:R-:W-:Y:S02]  /*96af0*/  IMAD.MOV.U32 R182, RZ, RZ, R180 ;  /* 0x000000ffffb67224 */ /* 0x000fe400078e00b4 */
[----:B------:R-:W-:Y:S02]  /*96b00*/  IMAD.MOV.U32 R181, RZ, RZ, R179 ;  /* 0x000000ffffb57224 */ /* 0x000fe400078e00b3 */
[----:B------:R-:W-:Y:S02]  /*96b10*/  IMAD.MOV.U32 R180, RZ, RZ, R178 ;  /* 0x000000ffffb47224 */ /* 0x000fe400078e00b2 */
[----:B------:R-:W-:Y:S02]  /*96b20*/  IMAD.MOV.U32 R179, RZ, RZ, R177 ;  /* 0x000000ffffb37224 */ /* 0x000fe400078e00b1 */
[----:B------:R-:W-:Y:S02]  /*96b30*/  IMAD.MOV.U32 R178, RZ, RZ, R176 ;  /* 0x000000ffffb27224 */ /* 0x000fe400078e00b0 */
[----:B------:R-:W-:Y:S01]  /*96b40*/  IMAD.MOV.U32 R177, RZ, RZ, R173 ;  /* 0x000000ffffb17224 */ /* 0x000fe200078e00ad */
[----:B0-----:R-:W-:Y:S01]  /*96b50*/  F2FP.SATFINITE.E5M2.F32.PACK_AB_MERGE_C R24, R186, R187, RZ ;  /* 0x000000bbba18723e */ /* 0x001fe200048060ff */
        /* <DEDUP_REMOVED lines=9> */
[----:B------:R-:W2:Y:S04]  /*96bf0*/  LDL.LU R165, [R1+0x17c0] ;  /* 0x0017c00001a57983 */ /* 0x000ea80000300800 */
[----:B------:R-:W3:Y:S04]  /*96c00*/  LDL.LU R163, [R1+0x17c4] ;  /* 0x0017c40001a37983 */ /* 0x000ee80000300800 */
        /* <DEDUP_REMOVED lines=51> */
[----:B------:R-:W-:Y:S01]  /*96f40*/  IMAD.MOV.U32 R180, RZ, RZ, R170 ;  /* 0x000000ffffb47224 */ /* 0x000fe200078e00aa */
[----:B0-----:R-:W-:Y:S01]  /*96f50*/  F2FP.SATFINITE.E5M2.F32.PACK_AB_MERGE_C R24, R186, R187, RZ ;  /* 0x000000bbba18723e */ /* 0x001fe200048060ff */
[----:B------:R-:W-:Y:S02]  /*96f60*/  IMAD.MOV.U32 R171, RZ, RZ, R169 ;  /* 0x000000ffffab7224 */ /* 0x000fe400078e00a9 */
[----:B------:R-:W-:Y:S02]  /*96f70*/  IMAD.MOV.U32 R170, RZ, RZ, R168 ;  /* 0x000000ffffaa7224 */ /* 0x000fe400078e00a8 */
[----:B------:R-:W-:-:S02]  /*96f80*/  IMAD.MOV.U32 R169, RZ, RZ, R167 ;  /* 0x000000ffffa97224 */ /* 0x000fc400078e00a7 */
[----:B------:R-:W-:Y:S02]  /*96f90*/  IMAD.MOV.U32 R168, RZ, RZ, R166 ;  /* 0x000000ffffa87224 */ /* 0x000fe400078e00a6 */
[----:B--2---:R-:W-:Y:S02]  /*96fa0*/  IMAD.MOV.U32 R167, RZ, RZ, R165 ;  /* 0x000000ffffa77224 */ /* 0x004fe400078e00a5 */
[----:B---3--:R-:W-:Y:S01]  /*96fb0*/  IMAD.MOV.U32 R166, RZ, RZ, R163 ;  /* 0x000000ffffa67224 */ /* 0x008fe200078e00a3 */
        /* <DEDUP_REMOVED lines=30> */
[----:B0-----:R-:W-:Y:S01]  /*971a0*/  F2FP.SATFINITE.E5M2.F32.PACK_AB_MERGE_C R24, R186, R187, RZ ;  /* 0x000000bbba18723e */ /* 0x001fe200048060ff */
[----:B------:R-:W-:-:S02]  /*971b0*/  IMAD.MOV.U32 R187, RZ, RZ, R185 ;  /* 0x000000ffffbb7224 */ /* 0x000fc400078e00b9 */
[----:B------:R-:W-:Y:S02]  /*971c0*/  IMAD.MOV.U32 R186, RZ, RZ, R184 ;  /* 0x000000ffffba7224 */ /* 0x000fe400078e00b8 */
[----:B------:R0:W-:Y:S04]  /*971d0*/  STL [R1+0x4944], R24 ;  /* 0x0049441801007387 */ /* 0x0001e80000100800 */
[----:B------:R-:W4:Y:S04]  /*971e0*/  LDL.LU R185, [R1+0x1730] ;  /* 0x0017300001b97983 */ /* 0x000f280000300800 */
[----:B------:R-:W4:Y:S01]  /*971f0*/  LDL.LU R184, [R1+0x1734] ;  /* 0x0017340001b87983 */ /* 0x000f220000300800 */
[----:B0-----:R-:W-:-:S05]  /*97200*/  IADD3 R24, P3, R153, R4, RZ ;  /* 0x0000000499187210 */ /* 0x001fca0007f7e0ff */
[----:B------:R-:W-:-:S05]  /*97210*/  IMAD.X R25, R154, 0x1, R3, P3 ;  /* 0x000000019a197824 */ /* 0x000fca00018e0603 */
[----:B------:R0:W-:Y:S02]  /*97220*/  STL.64 [R1+0x30f0], R24 ;  /* 0x0030f01801007387 */ /* 0x0001e40000100a00 */
[----:B0-----:R-:W-:-:S05]  /*97230*/  F2FP.SATFINITE.E5M2.F32.PACK_AB_MERGE_C R24, R186, R187, RZ ;  /* 0x000000bbba18723e */ /* 0x001fca00048060ff */
[----:B------:R4:W-:Y:S02]  /*97240*/  STL [R1+0x4964], R24 ;  /* 0x0049641801007387 */ /* 0x0009e40000100800 */
[----:B----4-:R-:W-:Y:S02]  /*97250*/  F2FP.SATFINITE.E5M2.F32.PACK_AB_MERGE_C R24, R184, R185, RZ ;  /* 0x000000b9b818723e */ /* 0x010fe400048060ff */
[----:B------:R-:W4:Y:S04]  /*97260*/  LDL.LU R185, [R1+0x1738] ;  /* 0x0017380001b97983 */ /* 0x000f280000300800 */
[----:B------:R-:W4:Y:S01]  /*97270*/  LDL.LU R184, [R1+0x173c] ;  /* 0x00173c0001b87983 */ /* 0x000f220000300800 */
[----:B------:R-:W-:Y:S01]  /*97280*/  VIADD R153, R153, UR5 ;  /* 0x0000000599997c36 */ /* 0x000fe20008000000 */
[----:B------:R-:W-:-:S02]  /*97290*/  ULDC UR5, c[0x0][0x248] ;  /* 0x0000920000057ab9 */ /* 0x000fc40000000800 */
[----:B------:R4:W-:Y:S02]  /*972a0*/  STL [R1+0x48f4], R24 ;  /* 0x0048f41801007387 */ /* 0x0009e40000100800 */
[----:B------:R-:W-:Y:S02]  /*972b0*/  SHF.R.S32.HI R154, RZ, 0x1f, R153 ;  /* 0x0000001fff9a7819 */ /* 0x000fe40000011499 */
[----:B----4-:R-:W-:Y:S01]  /*972c0*/  F2FP.SATFINITE.E5M2.F32.PACK_AB_MERGE_C R24, R184, R185, RZ ;  /* 0x000000b9b818723e */ /* 0x010fe200048060ff */
[----:B------:R-:W-:Y:S02]  /*972d0*/  IMAD.MOV.U32 R185, RZ, RZ, R183 ;  /* 0x000000ffffb97224 */ /* 0x000fe400078e00b7 */
[----:B------:R-:W-:Y:S02]  /*972e0*/  IMAD.MOV.U32 R184, RZ, RZ, R182 ;  /* 0x000000ffffb87224 */ /* 0x000fe400078e00b6 */
[----:B------:R0:W-:Y:S01]  /*972f0*/  STL [R1+0x4910], R24 ;  /* 0x0049101801007387 */ /* 0x0001e20000100800 */
[----:B------:R-:W-:-:S02]  /*97300*/  IMAD.MOV.U32 R183, RZ, RZ, R181 ;  /* 0x000000ffffb77224 */ /* 0x000fc400078e00b5 */
[----:B------:R-:W-:Y:S01]  /*97310*/  IMAD.MOV.U32 R182, RZ, RZ, R180 ;  /* 0x000000ffffb67224 */ /* 0x000fe200078e00b4 */
[----:B------:R-:W4:Y:S04]  /*97320*/  LDL.LU R181, [R1+0x1758] ;  /* 0x0017580001b57983 */ /* 0x000f280000300800 */
[----:B------:R-:W4:Y:S01]  /*97330*/  LDL.LU R180, [R1+0x175c] ;  /* 0x00175c0001b47983 */ /* 0x000f220000300800 */
[----:B0-----:R-:W-:-:S05]  /*97340*/  IADD3 R24, P3, R153, R2, RZ ;  /* 0x0000000299187210 */ /* 0x001fca0007f7e0ff */
[----:B------:R-:W-:-:S05]  /*97350*/  IMAD.X R25, R154, 0x1, R13, P3 ;  /* 0x000000019a197824 */ /* 0x000fca00018e060d */
[----:B------:R0:W-:Y:S02]  /*97360*/  STL.64 [R1+0x30d0], R24 ;  /* 0x0030d01801007387 */ /* 0x0001e40000100a00 */
[----:B0-----:R-:W-:Y:S02]  /*97370*/  F2FP.SATFINITE.E5M2.F32.PACK_AB_MERGE_C R25, R184, R185, RZ ;  /* 0x000000b9b819723e */ /* 0x001fe400048060ff */
[----:B------:R-:W-:Y:S01]  /*97380*/  F2FP.SATFINITE.E5M2.F32.PACK_AB_MERGE_C R24, R178, R179, RZ ;  /* 0x000000b3b218723e */ /* 0x000fe200048060ff */
[----:B------:R-:W-:Y:S02]  /*97390*/  IMAD.MOV.U32 R179, RZ, RZ, R177 ;  /* 0x000000ffffb37224 */ /* 0x000fe400078e00b1 */
[----:B------:R-:W-:Y:S01]  /*973a0*/  IMAD.MOV.U32 R178, RZ, RZ, R176 ;  /* 0x000000ffffb27224 */ /* 0x000fe200078e00b0 */
[----:B------:R-:W-:Y:S01]  /*973b0*/  STL [R1+0x48c4], R25 ;  /* 0x0048c41901007387 */ /* 0x000fe20000100800 */
[----:B------:R-:W-:Y:S02]  /*973c0*/  IMAD.MOV.U32 R177, RZ, RZ, R173 ;  /* 0x000000ffffb17224 */ /* 0x000fe400078e00ad */
[----:B------:R-:W-:Y:S01]  /*973d0*/  IMAD.MOV.U32 R176, RZ, RZ, R172 ;  /* 0x000000ffffb07224 */ /* 0x000fe200078e00ac */
[----:B------:R0:W-:Y:S01]  /*973e0*/  STL [R1+0x48d0], R24 ;  /* 0x0048d01801007387 */ /* 0x0001e20000100800 */
[----:B------:R-:W-:-:S02]  /*973f0*/  IMAD.MOV.U32 R173, RZ, RZ, R161 ;  /* 0x000000ffffad7224 */ /* 0x000fc400078e00a1 */
[----:B------:R-:W-:Y:S02]  /*97400*/  IMAD.MOV.U32 R172, RZ, RZ, R160 ;  /* 0x000000ffffac7224 */ /* 0x000fe400078e00a0 */
[----:B------:R-:W-:Y:S02]  /*97410*/  IMAD.MOV.U32 R161, RZ, RZ, R159 ;  /* 0x000000ffffa17224 */ /* 0x000fe400078e009f */
[----:B------:R-:W-:Y:S02]  /*97420*/  IMAD.MOV.U32 R160, RZ, RZ, R158 ;  /* 0x000000ffffa07224 */ /* 0x000fe400078e009e */
[----:B------:R-:W-:Y:S02]  /*97430*/  IMAD.MOV.U32 R159, RZ, RZ, R157 ;  /* 0x000000ffff9f7224 */ /* 0x000fe400078e009d */
[----:B------:R-:W-:Y:S01]  /*97440*/  IMAD.MOV.U32 R158, RZ, RZ, R155 ;  /* 0x000000ffff9e7224 */ /* 0x000fe200078e009b */
[----:B------:R-:W2:Y:S04]  /*97450*/  LDL.LU R157, [R1+0x1778] ;  /* 0x00177800019d7983 */ /* 0x000ea80000300800 */
[----:B------:R-:W2:Y:S01]  /*97460*/  LDL.LU R155, [R1+0x177c] ;  /* 0x00177c00019b7983 */ /* 0x000ea20000300800 */
[----:B0-----:R-:W-:-:S05]  /*97470*/  IADD3 R24, P3, R153, R0, RZ ;  /* 0x0000000099187210 */ /* 0x001fca0007f7e0ff */
[----:B------:R-:W-:-:S05]  /*97480*/  IMAD.X R25, R154, 0x1, R7, P3 ;  /* 0x000000019a197824 */ /* 0x000fca00018e0607 */
[----:B------:R0:W-:Y:S02]  /*97490*/  STL.64 [R1+0x30c0], R24 ;  /* 0x0030c01801007387 */ /* 0x0001e40000100a00 */
[----:B0-----:R-:W-:-:S05]  /*974a0*/  F2FP.SATFINITE.E5M2.F32.PACK_AB_MERGE_C R25, R182, R183, RZ ;  /* 0x000000b7b619723e */ /* 0x001fca00048060ff */
[----:B------:R-:W-:Y:S01]  /*974b0*/  STL [R1+0x48b4], R25 ;  /* 0x0048b41901007387 */ /* 0x000fe20000100800 */
[----:B----4-:R-:W-:-:S05]  /*974c0*/  F2FP.SATFINITE.E5M2.F32.PACK_AB_MERGE_C R24, R180, R181, RZ ;  /* 0x000000b5b418723e */ /* 0x010fca00048060ff */
[----:B------:R0:W-:Y:S02]  /*974d0*/  STL [R1+0x48bc], R24 ;  /* 0x0048bc1801007387 */ /* 0x0001e40000100800 */
[----:B0-----:R-:W-:-:S05]  /*974e0*/  IADD3 R24, P3, R153, R6, RZ ;  /* 0x0000000699187210 */ /* 0x001fca0007f7e0ff */
[----:B------:R-:W-:-:S05]  /*974f0*/  IMAD.X R25, R154, 0x1, R5, P3 ;  /* 0x000000019a197824 */ /* 0x000fca00018e0605 */
[----:B------:R0:W-:Y:S02]  /*97500*/  STL.64 [R1+0x30b8], R24 ;  /* 0x0030b81801007387 */ /* 0x0001e40000100a00 */
[----:B0-----:R-:W-:Y:S01]  /*97510*/  F2FP.SATFINITE.E5M2.F32.PACK_AB_MERGE_C R24, R174, R175, RZ ;  /* 0x000000afae18723e */ /* 0x001fe200048060ff */
[----:B------:R-:W-:Y:S02]  /*97520*/  IMAD.MOV.U32 R175, RZ, RZ, R164 ;  /* 0x000000ffffaf7224 */ /* 0x000fe400078e00a4 */
[----:B------:R-:W-:Y:S02]  /*97530*/  IMAD.MOV.U32 R174, RZ, RZ, R162 ;  /* 0x000000ffffae7224 */ /* 0x000fe400078e00a2 */
[----:B------:R0:W-:Y:S04]  /*97540*/  STL [R1+0x4884], R24 ;  /* 0x0048841801007387 */ /* 0x0001e80000100800 */
[----:B------:R-:W4:Y:S04]  /*97550*/  LDL.LU R164, [R1+0x1798] ;  /* 0x0017980001a47983 */ /* 0x000f280000300800 */
[----:B------:R-:W4:Y:S01]  /*97560*/  LDL.LU R162, [R1+0x179c] ;  /* 0x00179c0001a27983 */ /* 0x000f220000300800 */
[C---:B0-----:R-:W-:Y:S01]  /*97570*/  IADD3 R24, P3, R153.reuse, R4, RZ ;  /* 0x0000000499187210 */ /* 0x041fe20007f7e0ff */
[----:B------:R-:W-:Y:S01]  /*97580*/  VIADD R153, R153, UR5 ;  /* 0x0000000599997c36 */ /* 0x000fe20008000000 */
[----:B------:R-:W-:Y:S01]  /*97590*/  F2FP.SATFINITE.E5M2.F32.PACK_AB_MERGE_C R26, R172, R173, RZ ;  /* 0x000000adac1a723e */ /* 0x000fe200048060ff */
[----:B------:R-:W-:-:S02]  /*975a0*/  ULDC UR5, c[0x0][0x248] ;  /* 0x0000920000057ab9 */ /* 0x000fc40000000800 */
[----:B------:R-:W-:-:S05]  /*975b0*/  IMAD.X R25, R154, 0x1, R3, P3 ;  /* 0x000000019a197824 */ /* 0x000fca00018e0603 */
[----:B------:R0:W-:Y:S02]  /*975c0*/  STL.64 [R1+0x30b0], R24 ;  /* 0x0030b01801007387 */ /* 0x0001e40000100a00 */
[----:B0-----:R-:W-:Y:S02]  /*975d0*/  F2FP.SATFINITE.E5M2.F32.PACK_AB_MERGE_C R25, R178, R179, RZ ;  /* 0x000000b3b219723e */ /* 0x001fe400048060ff */
[----:B------:R-:W-:-:S03]  /*975e0*/  F2FP.SATFINITE.E5M2.F32.PACK_AB_MERGE_C R24, R176, R177, RZ ;  /* 0x000000b1b018723e */ /* 0x000fc600048060ff */
[----:B------:R-:W-:Y:S04]  /*975f0*/  STL [R1+0x488c], R25 ;  /* 0x00488c1901007387 */ /* 0x000fe80000100800 */
[----:B------:R2:W-:Y:S02]  /*97600*/  STL [R1+0x4858], R24 ;  /* 0x0048581801007387 */ /* 0x0005e40000100800 */
[----:B--2---:R-:W-:Y:S02]  /*97610*/  F2FP.SATFINITE.E5M2.F32.PACK_AB_MERGE_C R24, R155, R157, RZ ;  /* 0x0000009d9b18723e */ /* 0x004fe400048060ff */
[----:B------:R-:W2:Y:S04]  /*97620*/  LDL.LU R157, [R1+0x17b8] ;  /* 0x0017b800019d7983 */ /* 0x000ea80000300800 */
[----:B------:R-:W2:Y:S01]  /*97630*/  LDL.LU R155, [R1+0x17bc] ;  /* 0x0017bc00019b7983 */ /* 0x000ea20000300800 */
[----:B------:R-:W-:-:S03]  /*97640*/  SHF.R.S32.HI R154, RZ, 0x1f, R153 ;  /* 0x0000001fff9a7819 */ /* 0x000fc60000011499 */
[----:B------:R0:W-:Y:S02]  /*97650*/  STL [R1+0x4868], R24 ;  /* 0x0048681801007387 */ /* 0x0001e40000100800 */
[----:B0-----:R-:W-:-:S05]  /*97660*/  IADD3 R24, P3, R153, R2, RZ ;  /* 0x0000000299187210 */ /* 0x001fca0007f7e0ff */
[----:B------:R-:W-:-:S05]  /*97670*/  IMAD.X R25, R154, 0x1, R13, P3 ;  /* 0x000000019a197824 */ /* 0x000fca00018e060d */
[----:B------:R0:W-:Y:S02]  /*97680*/  STL.64 [R1+0x3090], R24 ;  /* 0x0030901801007387 */ /* 0x0001e40000100a00 */
[----:B0-----:R-:W-:Y:S01]  /*97690*/  F2FP.SATFINITE.E5M2.F32.PACK_AB_MERGE_C R25, R170, R171, RZ ;  /* 0x000000abaa19723e */ /* 0x001fe200048060ff */
[----:B------:R-:W-:Y:S01]  /*976a0*/  IMAD.MOV.U32 R171, RZ, RZ, R167 ;  /* 0x000000ffffab7224 */ /* 0x000fe200078e00a7 */
[----:B------:R-:W-:Y:S01]  /*976b0*/  F2FP.SATFINITE.E5M2.F32.PACK_AB_MERGE_C R24, R168, R169, RZ ;  /* 0x000000a9a818723e */ /* 0x000fe200048060ff */
[----:B------:R-:W-:Y:S02]  /*976c0*/  IMAD.MOV.U32 R170, RZ, RZ, R166 ;  /* 0x000000ffffaa7224 */ /* 0x000fe400078e00a6 */
[----:B------:R-:W-:Y:S01]  /*976d0*/  STL [R1+0x483c], R25 ;  /* 0x00483c1901007387 */ /* 0x000fe20000100800 */
[----:B------:R-:W-:Y:S02]  /*976e0*/  IMAD.MOV.U32 R169, RZ, RZ, R165 ;  /* 0x000000ffffa97224 */ /* 0x000fe400078e00a5 */
[----:B---3--:R-:W-:Y:S01]  /*976f0*/  IMAD.MOV.U32 R168, RZ, RZ, R163 ;  /* 0x000000ffffa87224 */ /* 0x008fe200078e00a3 */
[----:B------:R0:W-:Y:S04]  /*97700*/  STL [R1+0x4844], R24 ;  /* 0x0048441801007387 */ /* 0x0001e80000100800 */
[----:B------:R-:W3:Y:S04]  /*97710*/  LDL.LU R167, [R1+0x17d0] ;  /* 0x0017d00001a77983 */ /* 0x000ee80000300800 */
[----:B------:R-:W3:Y:S01]  /*97720*/  LDL.LU R166, [R1+0x17d4] ;  /* 0x0017d40001a67983 */ /* 0x000ee20000300800 */
[----:B0-----:R-:W-:-:S03]  /*97730*/  IADD3 R24, P3, R153, R0, RZ ;  /* 0x0000000099187210 */ /* 0x001fc60007f7e0ff */
[----:B------:R-:W3:Y:S02]  /*97740*/  LDL.LU R165, [R1+0x17d8] ;  /* 0x0017d80001a57983 */ /* 0x000ee40000300800 */
[----:B------:R-:W-:Y:S02]  /*97750*/  IMAD.X R25, R154, 0x1, R7, P3 ;  /* 0x000000019a197824 */ /* 0x000fe400018e0607 */
[----:B------:R-:W3:Y:S04]  /*97760*/  LDL.LU R163, [R1+0x17dc] ;  /* 0x0017dc0001a37983 */ /* 0x000ee80000300800 */
[----:B------:R0:W-:Y:S02]  /*97770*/  STL.64 [R1+0x3080], R24 ;  /* 0x0030801801007387 */ /* 0x0001e40000100a00 */
[----:B0-----:R-:W-:-:S02]  /*97780*/  F2FP.SATFINITE.E5M2.F32.PACK_AB_MERGE_C R25, R174, R175, RZ ;  /* 0x000000afae19723e */ /* 0x001fc400048060ff */
[----:B----4-:R-:W-:Y:S02]  /*97790*/  F2FP.SATFINITE.E5M2.F32.PACK_AB_MERGE_C R24, R162, R164, RZ ;  /* 0x000000a4a218723e */ /* 0x010fe400048060ff */
[----:B------:R-:W4:Y:S04]  /*977a0*/  LDL.LU R164, [R1+0x17e0] ;  /* 0x0017e00001a47983 */ /* 0x000f280000300800 */
[----:B------:R-:W-:Y:S04]  /*977b0*/  STL [R1+0x480c], R25 ;  /* 0x00480c1901007387 */ /* 0x000fe80000100800 */
[----:B------:R-:W4:Y:S04]  /*977c0*/  LDL.LU R162, [R1+0x17e4] ;  /* 0x0017e40001a27983 */ /* 0x000f280000300800 */
[----:B------:R0:W-:Y:S02]  /*977d0*/  STL [R1+0x4818], R24 ;  /* 0x0048181801007387 */ /* 0x0001e40000100800 */
[----:B0-----:R-:W-:-:S05]  /*977e0*/  IADD3 R24, P3, R153, R6, RZ ;  /* 0x0000000699187210 */ /* 0x001fca0007f7e0ff */
[----:B------:R-:W-:-:S05]  /*977f0*/  IMAD.X R25, R154, 0x1, R5, P3 ;  /* 0x000000019a197824 */ /* 0x000fca00018e0605 */
[----:B------:R0:W-:Y:S04]  /*97800*/  STL.64 [R1+0x3078], R24 ;  /* 0x0030781801007387 */ /* 0x0001e80000100a00 */
[----:B------:R-:W-:Y:S01]  /*97810*/  STL [R1+0x47d8], R26 ;  /* 0x0047d81a01007387 */ /* 0x000fe20000100800 */
[----:B0-----:R-:W-:-:S05]  /*97820*/  IADD3 R24, P3, R153, R4, RZ ;  /* 0x0000000499187210 */ /* 0x001fca0007f7e0ff */
[----:B------:R-:W-:-:S05]  /*97830*/  IMAD.X R25, R154, 0x1, R3, P3 ;  /* 0x000000019a197824 */ /* 0x000fca00018e0603 */
[----:B------:R0:W-:Y:S02]  /*97840*/  STL.64 [R1+0x3070], R24 ;  /* 0x0030701801007387 */ /* 0x0001e40000100a00 */
[----:B0-----:R-:W-:Y:S02]  /*97850*/  F2FP.SATFINITE.E5M2.F32.PACK_AB_MERGE_C R25, R160, R161, RZ ;  /* 0x000000a1a019723e */ /* 0x001fe400048060ff */
[----:B------:R-:W-:Y:S01]  /*97860*/  F2FP.SATFINITE.E5M2.F32.PACK_AB_MERGE_C R24, R158, R159, RZ ;  /* 0x0000009f9e18723e */ /* 0x000fe200048060ff */
[----:B------:R-:W4:Y:S04]  /*97870*/  LDL.LU R161, [R1+0x17e8] ;  /* 0x0017e80001a17983 */ /* 0x000f280000300800 */
[----:B------:R-:W-:Y:S04]  /*97880*/  STL [R1+0x47e8], R25 ;  /* 0x0047e81901007387 */ /* 0x000fe80000100800 */
[----:B------:R-:W4:Y:S04]  /*97890*/  LDL.LU R160, [R1+0x17ec] ;  /* 0x0017ec0001a07983 */ /* 0x000f280000300800 */
[----:B------:R2:W-:Y:S04]  /*978a0*/  STL [R1+0x47d0], R24 ;  /* 0x0047d01801007387 */ /* 0x0005e80000100800 */
[----:B------:R-:W4:Y:S04]  /*978b0*/  LDL.LU R159, [R1+0x17f0] ;  /* 0x0017f000019f7983 */ /* 0x000f280000300800 */
[----:B------:R-:W4:Y:S01]  /*978c0*/  LDL.LU R158, [R1+0x17f4] ;  /* 0x0017f400019e7983 */ /* 0x000f220000300800 */
[----:B------:R-:W-:Y:S01]  /*978d0*/  VIADD R153, R153, UR5 ;  /* 0x0000000599997c36 */ /* 0x000fe20008000000 */
[----:B--2---:R-:W-:Y:S01]  /*978e0*/  F2FP.SATFINITE.E5M2.F32.PACK_AB_MERGE_C R24, R155, R157, RZ ;  /* 0x0000009d9b18723e */ /* 0x004fe200048060ff */
[----:B------:R-:W-:Y:S01]  /*978f0*/  ULDC UR5, c[0x0][0x248] ;  /* 0x0000920000057ab9 */ /* 0x000fe20000000800 */
[----:B------:R-:W2:Y:S04]  /*97900*/  LDL.LU R157, [R1+0x17f8] ;  /* 0x0017f800019d7983 */ /* 0x000ea80000300800 */
[----:B------:R-:W2:Y:S01]  /*97910*/  LDL.LU R155, [R1+0x17fc] ;  /* 0x0017fc00019b7983 */ /* 0x000ea20000300800 */
[----:B------:R-:W-:-:S02]  /*97920*/  SHF.R.S32.HI R154, RZ, 0x1f, R153 ;  /* 0x0000001fff9a7819 */ /* 0x000fc40000011499 */
[----:B------:R-:W-:Y:S01]  /*97930*/  F2FP.SATFINITE.E5M2.F32.PACK_AB_MERGE_C R27, R170, R171, RZ ;  /* 0x000000abaa1b723e */ /* 0x000fe200048060ff */
[----:B------:R0:W-:Y:S01]  /*97940*/  STL [R1+0x47d4], R24 ;  /* 0x0047d41801007387 */ /* 0x0001e20000100800 */
[----:B------:R-:W-:Y:S02]  /*97950*/  F2FP.SATFINITE.E5M2.F32.PACK_AB_MERGE_C R26, R168, R169, RZ ;  /* 0x000000a9a81a723e */ /* 0x000fe400048060ff */
[----:B0-----:R-:W-:-:S05]  /*97960*/  IADD3 R24, P3, R153, R2, RZ ;  /* 0x0000000299187210 */ /* 0x001fca0007f7e0ff */
[----:B------:R-:W-:-:S05]  /*97970*/  IMAD.X R25, R154, 0x1, R13, P3 ;  /* 0x000000019a197824 */ /* 0x000fca00018e060d */
[----:B------:R0:W-:Y:S04]  /*97980*/  STL.64 [R1+0x3050], R24 ;  /* 0x0030501801007387 */ /* 0x0001e80000100a00 */
[----:B------:R-:W-:Y:S04]  /*97990*/  STL [R1+0x47c8], R27 ;  /* 0x0047c81b01007387 */ /* 0x000fe80000100800 */
[----:B------:R-:W-:Y:S01]  /*979a0*/  STL [R1+0x47cc], R26 ;  /* 0x0047cc1a01007387 */ /* 0x000fe20000100800 */
[----:B0-----:R-:W-:-:S05]  /*979b0*/  IADD3 R24, P3, R153, R0, RZ ;  /* 0x0000000099187210 */ /* 0x001fca0007f7e0ff */
[----:B------:R-:W-:-:S05]  /*979c0*/  IMAD.X R25, R154, 0x1, R7, P3 ;  /* 0x000000019a197824 */ /* 0x000fca00018e0607 */
[----:B------:R3:W-:Y:S04]  /*979d0*/  STL.64 [R1+0x3040], R24 ;  /* 0x0030401801007387 */ /* 0x0007e80000100a00 */
[----:B------:R-:W2:Y:S01]  /*979e0*/  LDL.LU R169, [R1+0x1400] ;  /* 0x0014000001a97983 */ /* 0x000ea20000300800 */
[----:B---3--:R-:W-:Y:S02]  /*979f0*/  F2FP.SATFINITE.E5M2.F32.PACK_AB_MERGE_C R25, R166, R167, RZ ;  /* 0x000000a7a619723e */ /* 0x008fe400048060ff */
[----:B------:R-:W-:-:S03]  /*97a00*/  F2FP.SATFINITE.E5M2.F32.PACK_AB_MERGE_C R24, R163, R165, RZ ;  /* 0x000000a5a318723e */ /* 0x000fc600048060ff */
[----:B------:R-:W-:Y:S04]  /*97a10*/  STL [R1+0x47c0], R25 ;  /* 0x0047c01901007387 */ /* 0x000fe80000100800 */
[----:B------:R-:W3:Y:S04]  /*97a20*/  LDL.LU R165, [R1+0x1404] ;  /* 0x0014040001a57983 */ /* 0x000ee80000300800 */
[----:B------:R0:W-:Y:S04]  /*97a30*/  STL [R1+0x47c4], R24 ;  /* 0x0047c41801007387 */ /* 0x0001e80000100800 */
[----:B------:R-:W3:Y:S04]  /*97a40*/  LDL.LU R168, [R1+0x1408] ;  /* 0x0014080001a87983 */ /* 0x000ee80000300800 */
[----:B------:R-:W3:Y:S01]  /*97a50*/  LDL.LU R163, [R1+0x140c] ;  /* 0x00140c0001a37983 */ /* 0x000ee20000300800 */
[----:B0-----:R-:W-:-:S05]  /*97a60*/  IADD3 R24, P3, R153, R6, RZ ;  /* 0x0000000699187210 */ /* 0x001fca0007f7e0ff */
[----:B------:R-:W-:-:S05]  /*97a70*/  IMAD.X R25, R154, 0x1, R5, P3 ;  /* 0x000000019a197824 */ /* 0x000fca00018e0605 */
[----:B------:R4:W-:Y:S04]  /*97a80*/  STL.64 [R1+0x3038], R24 ;  /* 0x0030381801007387 */ /* 0x0009e80000100a00 */
[----:B------:R-:W3:Y:S04]  /*97a90*/  LDL.LU R177, [R1+0x1410] ;  /* 0x0014100001b17983 */ /* 0x000ee80000300800 */
[----:B------:R-:W3:Y:S01]  /*97aa0*/  LDL.LU R167, [R1+0x1414] ;  /* 0x0014140001a77983 */ /* 0x000ee20000300800 */
[----:B----4-:R-:W-:-:S05]  /*97ab0*/  F2FP.SATFINITE.E5M2.F32.PACK_AB_MERGE_C R24, R162, R164, RZ ;  /* 0x000000a4a218723e */ /* 0x010fca00048060ff */
[----:B------:R0:W-:Y:S04]  /*97ac0*/  STL [R1+0x47bc], R24 ;  /* 0x0047bc1801007387 */ /* 0x0001e80000100800 */
[----:B------:R-:W4:Y:S04]  /*97ad0*/  LDL.LU R176, [R1+0x1418] ;  /* 0x0014180001b07983 */ /* 0x000f280000300800 */
[----:B------:R-:W4:Y:S04]  /*97ae0*/  LDL.LU R166, [R1+0x141c] ;  /* 0x00141c0001a67983 */ /* 0x000f280000300800 */
[----:B------:R-:W4:Y:S04]  /*97af0*/  LDL.LU R164, [R1+0x1420] ;  /* 0x0014200001a47983 */ /* 0x000f280000300800 */
[----:B------:R-:W4:Y:S01]  /*97b00*/  LDL.LU R162, [R1+0x1424] ;  /* 0x0014240001a27983 */ /* 0x000f220000300800 */
[----:B0-----:R-:W-:-:S05]  /*97b10*/  IADD3 R24, P3, R153, R4, RZ ;  /* 0x0000000499187210 */ /* 0x001fca0007f7e0ff */
[----:B------:R-:W-:-:S05]  /*97b20*/  IMAD.X R25, R154, 0x1, R3, P3 ;  /* 0x000000019a197824 */ /* 0x000fca00018e0603 */
[----:B------:R0:W-:Y:S04]  /*97b30*/  STL.64 [R1+0x3030], R24 ;  /* 0x0030301801007387 */ /* 0x0001e80000100a00 */
[----:B------:R-:W4:Y:S01]  /*97b40*/  LDL.LU R173, [R1+0x1428] ;  /* 0x0014280001ad7983 */ /* 0x000f220000300800 */
[----:B------:R-:W-:Y:S01]  /*97b50*/  VIADD R153, R153, UR5 ;  /* 0x0000000599997c36 */ /* 0x000fe20008000000 */
[----:B------:R-:W-:Y:S01]  /*97b60*/  ULDC UR5, c[0x0][0x248] ;  /* 0x0000920000057ab9 */ /* 0x000fe20000000800 */
[----:B0-----:R-:W-:-:S05]  /*97b70*/  F2FP.SATFINITE.E5M2.F32.PACK_AB_MERGE_C R25, R160, R161, RZ ;  /* 0x000000a1a019723e */ /* 0x001fca00048060ff */
[----:B------:R-:W-:Y:S04]  /*97b80*/  STL [R1+0x47b8], R25 ;  /* 0x0047b81901007387 */ /* 0x000fe80000100800 */
[----:B------:R-:W4:Y:S01]  /*97b90*/  LDL.LU R172, [R1+0x142c] ;  /* 0x00142c0001ac7983 */ /* 0x000f220000300800 */
[----:B------:R-:W-:-:S05]  /*97ba0*/  F2FP.SATFINITE.E5M2.F32.PACK_AB_MERGE_C R24, R158, R159, RZ ;  /* 0x0000009f9e18723e */ /* 0x000fca00048060ff */
[----:B------:R2:W-:Y:S04]  /*97bb0*/  STL [R1+0x47b4], R24 ;  /* 0x0047b41801007387 */ /* 0x0005e80000100800 */
[----:B------:R-:W4:Y:S04]  /*97bc0*/  LDL.LU R161, [R1+0x1430] ;  /* 0x0014300001a17983 */ /* 0x000f280000300800 */
[----:B------:R-:W4:Y:S04]  /*97bd0*/  LDL.LU R160, [R1+0x1434] ;  /* 0x0014340001a07983 */ /* 0x000f280000300800 */
[----:B------:R-:W4:Y:S01]  /*97be0*/  LDL.LU R175, [R1+0x1438] ;  /* 0x0014380001af7983 */ /* 0x000f220000300800 */
[----:B--2---:R-:W-:-:S03]  /*97bf0*/  F2FP.SATFINITE.E5M2.F32.PACK_AB_MERGE_C R24, R155, R157, RZ ;  /* 0x0000009d9b18723e */ /* 0x004fc600048060ff */
[----:B------:R-:W2:Y:S01]  /*97c00*/  LDL.LU R174, [R1+0x143c] ;  /* 0x00143c0001ae7983 */ /* 0x000ea20000300800 */
[----:B------:R-:W-:-:S03]  /*97c10*/  SHF.R.S32.HI R154, RZ, 0x1f, R153 ;  /* 0x0000001fff9a7819 */ /* 0x000fc60000011499 */
[----:B------:R0:W-:Y:S04]  /*97c20*/  STL [R1+0x47b0], R24 ;  /* 0x0047b01801007387 */ /* 0x0001e80000100800 */
[----:B------:R-:W2:Y:S04]  /*97c30*/  LDL.LU R159, [R1+0x1440] ;  /* 0x00144000019f7983 */ /* 0x000ea80000300800 */
[----:B------:R-:W2:Y:S01]  /*97c40*/  LDL.LU R158, [R1+0x1444] ;  /* 0x00144400019e7983 */ /* 0x000ea20000300800 */
[----:B0-----:R-:W-:-:S03]  /*97c50*/  IADD3 R24, P3, R153, R2, RZ ;  /* 0x0000000299187210 */ /* 0x001fc60007f7e0ff */
[----:B------:R-:W2:Y:S02]  /*97c60*/  LDL.LU R157, [R1+0x1448] ;  /* 0x00144800019d7983 */ /* 0x000ea40000300800 */
[----:B------:R-:W-:-:S05]  /*97c70*/  IMAD.X R25, R154, 0x1, R13, P3 ;  /* 0x000000019a197824 */ /* 0x000fca00018e060d */
[----:B------:R0:W-:Y:S04]  /*97c80*/  STL.64 [R1+0x3010], R24 ;  /* 0x0030101801007387 */ /* 0x0001e80000100a00 */
[----:B------:R-:W2:Y:S04]  /*97c90*/  LDL.LU R155, [R1+0x144c] ;  /* 0x00144c00019b7983 */ /* 0x000ea80000300800 */
[----:B------:R-:W2:Y:S01]  /*97ca0*/  LDL.LU R171, [R1+0x1450] ;  /* 0x0014500001ab7983 */ /* 0x000ea20000300800 */
[----:B0-----:R-:W-:-:S03]  /*97cb0*/  IADD3 R24, P3, R153, R0, RZ ;  /* 0x0000000099187210 */ /* 0x001fc60007f7e0ff */
[----:B------:R-:W2:Y:S02]  /*97cc0*/  LDL.LU R170, [R1+0x1454] ;  /* 0x0014540001aa7983 */ /* 0x000ea40000300800 */
[----:B------:R-:W-:Y:S01]  /*97cd0*/  IMAD.X R25, R154, 0x1, R7, P3 ;  /* 0x000000019a197824 */ /* 0x000fe200018e0607 */
[----:B---3--:R-:W-:Y:S02]  /*97ce0*/  F2FP.SATFINITE.E5M2.F32.PACK_AB_MERGE_C R165, R165, R169, RZ ;  /* 0x000000a9a5a5723e */ /* 0x008fe400048060ff */
[----:B------:R-:W3:Y:S04]  /*97cf0*/  LDL.LU R169, [R1+0x1458] ;  /* 0x0014580001a97983 */ /* 0x000ee80000300800 */
[----:B------:R0:W-:Y:S01]  /*97d00*/  STL.64 [R1+0x3000], R24 ;  /* 0x0030001801007387 */ /* 0x0001e20000100a00 */
[----:B------:R-:W-:-:S03]  /*97d10*/  F2FP.SATFINITE.E5M2.F32.PACK_AB_MERGE_C R163, R163, R168, RZ ;  /* 0x000000a8a3a3723e */ /* 0x000fc600048060ff */
[----:B------:R-:W3:Y:S01]  /*97d20*/  LDL.LU R168, [R1+0x145c] ;  /* 0x00145c0001a87983 */ /* 0x000ee20000300800 */
[----:B0-----:R-:W-:-:S05]  /*97d30*/  IADD3 R24, P3, R153, R6, RZ ;  /* 0x0000000699187210 */ /* 0x001fca0007f7e0ff */
[----:B------:R-:W-:-:S05]  /*97d40*/  IMAD.X R25, R154, 0x1, R5, P3 ;  /* 0x000000019a197824 */ /* 0x000fca00018e0605 */
[----:B------:R0:W-:Y:S02]  /*97d50*/  STL.64 [R1+0x2ff8], R24 ;  /* 0x002ff81801007387 */ /* 0x0001e40000100a00 */
[----:B0-----:R-:W-:-:S05]  /*97d60*/  IADD3 R24, P3, R153, R4, RZ ;  /* 0x0000000499187210 */ /* 0x001fca0007f7e0ff */
[----:B------:R-:W-:Y:S02]  /*97d70*/  IMAD.X R25, R154, 0x1, R3, P3 ;  /* 0x000000019a197824 */ /* 0x000fe400018e0603 */
[----:B------:R-:W-:Y:S01]  /*97d80*/  VIADD R153, R153, UR5 ;  /* 0x0000000599997c36 */ /* 0x000fe20008000000 */
[----:B------:R-:W-:-:S04]  /*97d90*/  ULDC UR5, c[0x0][0x248] ;  /* 0x0000920000057ab9 */ /* 0x000fc80000000800 */
[----:B------:R-:W-:Y:S02]  /*97da0*/  SHF.R.S32.HI R154, RZ, 0x1f, R153 ;  /* 0x0000001fff9a7819 */ /* 0x000fe40000011499 */
[----:B----4-:R-:W-:-:S05]  /*97db0*/  F2FP.SATFINITE.E5M2.F32.PACK_AB_MERGE_C R26, R162, R164, RZ ;  /* 0x000000a4a21a723e */ /* 0x010fca00048060ff */
[----:B------:R-:W-:Y:S04]  /*97dc0*/  STL [R1+0x1404], R26 ;  /* 0x0014041a01007387 */ /* 0x000fe80000100800 */
[----:B------:R-:W4:Y:S04]  /*97dd0*/  LDL.LU R164, [R1+0x1460] ;  /* 0x0014600001a47983 */ /* 0x000f280000300800 */
[----:B------:R-:W4:Y:S04]  /*97de0*/  LDL.LU R162, [R1+0x1464] ;  /* 0x0014640001a27983 */ /* 0x000f280000300800 */
[----:B------:R0:W-:Y:S02]  /*97df0*/  STL.64 [R1+0x2ff0], R24 ;  /* 0x002ff01801007387 */ /* 0x0001e40000100a00 */
[----:B0-----:R-:W-:-:S02]  /*97e00*/  F2FP.SATFINITE.E5M2.F32.PACK_AB_MERGE_C R25, R172, R173, RZ ;  /* 0x000000adac19723e */ /* 0x001fc400048060ff */
[----:B------:R-:W4:Y:S04]  /*97e10*/  LDL.LU R173, [R1+0x1468] ;  /* 0x0014680001ad7983 */ /* 0x000f280000300800 */
[----:B------:R-:W-:Y:S04]  /*97e20*/  STL [R1+0x1400], R25 ;  /* 0x0014001901007387 */ /* 0x000fe80000100800 */
[----:B------:R-:W4:Y:S01]  /*97e30*/  LDL.LU R172, [R1+0x146c] ;  /* 0x00146c0001ac7983 */ /* 0x000f220000300800 */
[----:B------:R-:W-:-:S05]  /*97e40*/  F2FP.SATFINITE.E5M2.F32.PACK_AB_MERGE_C R24, R160, R161, RZ ;  /* 0x000000a1a018723e */ /* 0x000fca00048060ff */
[----:B------:R2:W-:Y:S04]  /*97e50*/  STL [R1+0x140c], R24 ;  /* 0x00140c1801007387 */ /* 0x0005e80000100800 */
[----:B------:R-:W4:Y:S04]  /*97e60*/  LDL.LU R161, [R1+0x1470] ;  /* 0x0014700001a17983 */ /* 0x000f280000300800 */
[----:B------:R-:W4:Y:S01]  /*97e70*/  LDL.LU R160, [R1+0x1474] ;  /* 0x0014740001a07983 */ /* 0x000f220000300800 */
[----:B--2---:R-:W-:-:S03]  /*97e80*/  F2FP.SATFINITE.E5M2.F32.PACK_AB_MERGE_C R24, R174, R175, RZ ;  /* 0x000000afae18723e */ /* 0x004fc600048060ff */
[----:B------:R-:W2:Y:S04]  /*97e90*/  LDL.LU R175, [R1+0x1478] ;  /* 0x0014780001af7983 */ /* 0x000ea80000300800 */
[----:B------:R-:W2:Y:S04]  /*97ea0*/  LDL.LU R174, [R1+0x147c] ;  /* 0x00147c0001ae7983 */ /* 0x000ea80000300800 */
[----:B------:R0:W-:Y:S02]  /*97eb0*/  STL [R1+0x1408], R24 ;  /* 0x0014081801007387 */ /* 0x0001e40000100800 */
[----:B0-----:R-:W-:-:S05]  /*97ec0*/  IADD3 R24, P3, R153, R2, RZ ;  /* 0x0000000299187210 */ /* 0x001fca0007f7e0ff */
[----:B------:R-:W-:-:S05]  /*97ed0*/  IMAD.X R25, R154, 0x1, R13, P3 ;  /* 0x000000019a197824 */ /* 0x000fca00018e060d */
[----:B------:R0:W-:Y:S02]  /*97ee0*/  STL.64 [R1+0x2fd0], R24 ;  /* 0x002fd01801007387 */ /* 0x0001e40000100a00 */
[----:B0-----:R-:W-:Y:S02]  /*97ef0*/  F2FP.SATFINITE.E5M2.F32.PACK_AB_MERGE_C R25, R158, R159, RZ ;  /* 0x0000009f9e19723e */ /* 0x001fe400048060ff */
[----:B------:R-:W-:Y:S01]  /*97f00*/  F2FP.SATFINITE.E5M2.F32.PACK_AB_MERGE_C R24, R155, R157, RZ ;  /* 0x0000009d9b18723e */ /* 0x000fe200048060ff */
[----:B------:R-:W2:Y:S04]  /*97f10*/  LDL.LU R159, [R1+0x1480] ;  /* 0x00148000019f7983 */ /* 0x000ea80000300800 */
[----:B------:R-:W-:Y:S04]  /*97f20*/  STL [R1+0x1414], R25 ;  /* 0x0014141901007387 */ /* 0x000fe80000100800 */
[----:B------:R-:W2:Y:S04]  /*97f30*/  LDL.LU R158, [R1+0x1484] ;  /* 0x00148400019e7983 */ /* 0x000ea80000300800 */
[----:B------:R0:W-:Y:S04]  /*97f40*/  STL [R1+0x1410], R24 ;  /* 0x0014101801007387 */ /* 0x0001e80000100800 */
[----:B------:R-:W2:Y:S04]  /*97f50*/  LDL.LU R157, [R1+0x1488] ;  /* 0x00148800019d7983 */ /* 0x000ea80000300800 */
[----:B------:R-:W2:Y:S01]  /*97f60*/  LDL.LU R155, [R1+0x148c] ;  /* 0x00148c00019b7983 */ /* 0x000ea20000300800 */
[----:B0-----:R-:W-:-:S05]  /*97f70*/  IADD3 R24, P3, R153, R0, RZ ;  /* 0x0000000099187210 */ /* 0x001fca0007f7e0ff */
[----:B------:R-:W-:-:S05]  /*97f80*/  IMAD.X R25, R154, 0x1, R7, P3 ;  /* 0x000000019a197824 */ /* 0x000fca00018e0607 */
[----:B------:R0:W-:Y:S02]  /*97f90*/  STL.64 [R1+0x2fc0], R24 ;  /* 0x002fc01801007387 */ /* 0x0001e40000100a00 */
[----:B0-----:R-:W-:Y:S02]  /*97fa0*/  F2FP.SATFINITE.E5M2.F32.PACK_AB_MERGE_C R25, R170, R171, RZ ;  /* 0x000000abaa19723e */ /* 0x001fe400048060ff */
[----:B---3--:R-:W-:Y:S01]  /*97fb0*/  F2FP.SATFINITE.E5M2.F32.PACK_AB_MERGE_C R24, R168, R169, RZ ;  /* 0x000000a9a818723e */ /* 0x008fe200048060ff */
[----:B------:R-:W3:Y:S04]  /*97fc0*/  LDL.LU R171, [R1+0x1490] ;  /* 0x0014900001ab7983 */ /* 0x000ee80000300800 */
[----:B------:R-:W-:Y:S04]  /*97fd0*/  STL [R1+0x141c], R25 ;  /* 0x00141c1901007387 */ /* 0x000fe80000100800 */
[----:B------:R-:W3:Y:S04]  /*97fe0*/  LDL.LU R170, [R1+0x1494] ;  /* 0x0014940001aa7983 */ /* 0x000ee80000300800 */
[----:B------:R0:W-:Y:S04]  /*97ff0*/  STL [R1+0x1418], R24 ;  /* 0x0014181801007387 */ /* 0x0001e80000100800 */
[----:B------:R-:W3:Y:S04]  /*98000*/  LDL.LU R169, [R1+0x1498] ;  /* 0x0014980001a97983 */ /* 0x000ee80000300800 */
        /* <DEDUP_REMOVED lines=30> */
[----:B------:R-:W2:Y:S04]  /*981f0*/  LDL.LU R159, [R1+0x14c0] ;  /* 0x0014c000019f7983 */ /* 0x000ea80000300800 */
[----:B------:R-:W-:Y:S01]  /*98200*/  STL [R1+0x4634], R25 ;  /* 0x0046341901007387 */ /* 0x000fe20000100800 */
[----:B------:R-:W-:-:S03]  /*98210*/  F2FP.SATFINITE.E5M2.F32.PACK_AB_MERGE_C R24, R155, R157, RZ ;  /* 0x0000009d9b18723e */ /* 0x000fc600048060ff */
[----:B------:R-:W2:Y:S04]  /*98220*/  LDL.LU R158, [R1+0x14c4] ;  /* 0x0014c400019e7983 */ /* 0x000ea80000300800 */
[----:B------:R0:W-:Y:S04]  /*98230*/  STL [R1+0x4630], R24 ;  /* 0x0046301801007387 */ /* 0x0001e80000100800 */
[----:B------:R-:W2:Y:S04]  /*98240*/  LDL.LU R157, [R1+0x14c8] ;  /* 0x0014c800019d7983 */ /* 0x000ea80000300800 */
[----:B------:R-:W2:Y:S01]  /*98250*/  LDL.LU R155, [R1+0x14cc] ;  /* 0x0014cc00019b7983 */ /* 0x000ea20000300800 */
[----:B0-----:R-:W-:-:S05]  /*98260*/  IADD3 R24, P3, R153, R0, RZ ;  /* 0x0000000099187210 */ /* 0x001fca0007f7e0ff */
[----:B------:R-:W-:-:S05]  /*98270*/  IMAD.X R25, R154, 0x1, R7, P3 ;  /* 0x000000019a197824 */ /* 0x000fca00018e0607 */
[----:B------:R3:W-:Y:S02]  /*98280*/  STL.64 [R1+0x2f80], R24 ;  /* 0x002f801801007387 */ /* 0x0007e40000100a00 */
[----:B---3--:R-:W-:Y:S02]  /*98290*/  F2FP.SATFINITE.E5M2.F32.PACK_AB_MERGE_C R25, R170, R171, RZ ;  /* 0x000000abaa19723e */ /* 0x008fe400048060ff */
[----:B------:R-:W3:Y:S04]  /*982a0*/  LDL.LU R171, [R1+0x14d0] ;  /* 0x0014d00001ab7983 */ /* 0x000ee80000300800 */
[----:B------:R-:W-:Y:S01]  /*982b0*/  STL [R1+0x4640], R25 ;  /* 0x0046401901007387 */ /* 0x000fe20000100800 */
[----:B------:R-:W-:-:S03]  /*982c0*/  F2FP.SATFINITE.E5M2.F32.PACK_AB_MERGE_C R24, R168, R169, RZ ;  /* 0x000000a9a818723e */ /* 0x000fc600048060ff */
        /* <DEDUP_REMOVED lines=222> */
[----:B------:R-:W2:Y:S04]  /*990b0*/  LDL.LU R158, [R1+0x1204] ;  /* 0x00120400019e7983 */ /* 0x000ea80000300800 */
[----:B------:R0:W-:Y:S02]  /*990c0*/  STL [R1+0x4e10], R24 ;  /* 0x004e101801007387 */ /* 0x0001e40000100800 */
[----:B0-----:R-:W-:-:S02]  /*990d0*/  F2FP.SATFINITE.E5M2.F32.PACK_AB_MERGE_C R24, R155, R157, RZ ;  /* 0x0000009d9b18723e */ /* 0x001fc400048060ff */
[----:B------:R-:W2:Y:S04]  /*990e0*/  LDL.LU R157, [R1+0x1208] ;  /* 0x00120800019d7983 */ /* 0x000ea80000300800 */
[----:B------:R-:W2:Y:S04]  /*990f0*/  LDL.LU R155, [R1+0x120c] ;  /* 0x00120c00019b7983 */ /* 0x000ea80000300800 */
[----:B------:R0:W-:Y:S02]  /*99100*/  STL [R1+0x4e1c], R24 ;  /* 0x004e1c1801007387 */ /* 0x0001e40000100800 */
[----:B0-----:R-:W-:-:S05]  /*99110*/  IADD3 R24, P3, R153, R0, RZ ;  /* 0x0000000099187210 */ /* 0x001fca0007f7e0ff */
[----:B------:R-:W-:-:S05]  /*99120*/  IMAD.X R25, R154, 0x1, R7, P3 ;  /* 0x000000019a197824 */ /* 0x000fca00018e0607 */
[----:B------:R3:W-:Y:S02]  /*99130*/  STL.64 [R1+0x2e48], R24 ;  /* 0x002e481801007387 */ /* 0x0007e40000100a00 */
[----:B---3--:R-:W-:Y:S02]  /*99140*/  F2FP.SATFINITE.E5M2.F32.PACK_AB_MERGE_C R25, R170, R171, RZ ;  /* 0x000000abaa19723e */ /* 0x008fe400048060ff */
[----:B------:R-:W-:Y:S01]  /*99150*/  F2FP.SATFINITE.E5M2.F32.PACK_AB_MERGE_C R24, R168, R169, RZ ;  /* 0x000000a9a818723e */ /* 0x000fe200048060ff */
        /* <DEDUP_REMOVED lines=12> */
[----:B------:R-:W-:Y:S01]  /*99220*/  F2FP.SATFINITE.E5M2.F32.PACK_AB_MERGE_C R167, R167, R177, RZ ;  /* 0x000000b1a7a7723e */ /* 0x000fe200048060ff */
[----:B------:R-:W-:-:S03]  /*99230*/  ULDC UR5, c[0x0][0x248] ;  /* 0x0000920000057ab9 */ /* 0x000fc60000000800 */
[----:B------:R-:W-:Y:S02]  /*99240*/  SHF.R.S32.HI R154, RZ, 0x1f, R153 ;  /* 0x0000001fff9a7819 */ /* 0x000fe40000011499 */
[----:B------:R-:W-:Y:S02]  /*99250*/  F2FP.SATFINITE.E5M2.F32.PACK_AB_MERGE_C R166, R166, R176, RZ ;  /* 0x000000b0a6a6723e */ /* 0x000fe400048060ff */
        /* <DEDUP_REMOVED lines=13> */
[----:B0-----:R-:W-:Y:S02]  /*99330*/  IADD3 R24, P3, R153, R2, RZ ;  /* 0x0000000299187210 */ /* 0x001fe40007f7e0ff */
[----:B--2---:R-:W-:-:S03]  /*99340*/  F2FP.SATFINITE.E5M2.F32.PACK_AB_MERGE_C R26, R174, R175, RZ ;  /* 0x000000afae1a723e */ /* 0x004fc600048060ff */
[----:B------:R-:W-:Y:S02]  /*99350*/  IMAD.X R25, R154, 0x1, R13, P3 ;  /* 0x000000019a197824 */ /* 0x000fe400018e060d */
[----:B------:R-:W-:Y:S04]  /*99360*/  STL [R1+0x4d90], R26 ;  /* 0x004d901a01007387 */ /* 0x000fe80000100800 */
[----:B------:R0:W-:Y:S04]  /*99370*/  STL.64 [R1+0x2e00], R24 ;  /* 0x002e001801007387 */ /* 0x0001e80000100a00 */
[----:B------:R-:W2:Y:S04]  /*99380*/  LDL.LU R177, [R1+0x1238] ;  /* 0x0012380001b17983 */ /* 0x000ea80000300800 */
[----:B------:R-:W2:Y:S01]  /*99390*/  LDL.LU R176, [R1+0x123c] ;  /* 0x00123c0001b07983 */ /* 0x000ea20000300800 */
[----:B0-----:R-:W-:-:S05]  /*993a0*/  F2FP.SATFINITE.E5M2.F32.PACK_AB_MERGE_C R24, R158, R159, RZ ;  /* 0x0000009f9e18723e */ /* 0x001fca00048060ff */
[----:B------:R0:W-:Y:S04]  /*993b0*/  STL [R1+0x4d48], R24 ;  /* 0x004d481801007387 */ /* 0x0001e80000100800 */
[----:B------:R-:W2:Y:S04]  /*993c0*/  LDL.LU R159, [R1+0x1240] ;  /* 0x00124000019f7983 */ /* 0x000ea80000300800 */
[----:B------:R-:W2:Y:S01]  /*993d0*/  LDL.LU R158, [R1+0x1244] ;  /* 0x00124400019e7983 */ /* 0x000ea20000300800 */
[----:B0-----:R-:W-:-:S05]  /*993e0*/  F2FP.SATFINITE.E5M2.F32.PACK_AB_MERGE_C R24, R155, R157, RZ ;  /* 0x0000009d9b18723e */ /* 0x001fca00048060ff */
        /* <DEDUP_REMOVED lines=8> */
[----:B------:R-:W-:Y:S04]  /*99470*/  STL [R1+0x4d00], R25 ;  /* 0x004d001901007387 */ /* 0x000fe80000100800 */
[----:B------:R-:W3:Y:S01]  /*99480*/  LDL.LU R170, [R1+0x1254] ;  /* 0x0012540001aa7983 */ /* 0x000ee20000300800 */
[----:B------:R-:W-:-:S05]  /*99490*/  F2FP.SATFINITE.E5M2.F32.PACK_AB_MERGE_C R24, R168, R169, RZ ;  /* 0x000000a9a818723e */ /* 0x000fca00048060ff */
        /* <DEDUP_REMOVED lines=15> */
[----:B------:R0:W-:Y:S04]  /*99590*/  STL.64 [R1+0x2dd0], R24 ;  /* 0x002dd01801007387 */ /* 0x0001e80000100a00 */
[----:B------:R-:W4:Y:S01]  /*995a0*/  LDL.LU R175, [R1+0x1268] ;  /* 0x0012680001af7983 */ /* 0x000f220000300800 */
[----:B0-----:R-:W-:-:S05]  /*995b0*/  F2FP.SATFINITE.E5M2.F32.PACK_AB_MERGE_C R25, R172, R173, RZ ;  /* 0x000000adac19723e */ /* 0x001fca00048060ff */
[----:B------:R-:W-:Y:S04]  /*995c0*/  STL [R1+0x4cb8], R25 ;  /* 0x004cb81901007387 */ /* 0x000fe80000100800 */
[----:B------:R-:W4:Y:S01]  /*995d0*/  LDL.LU R174, [R1+0x126c] ;  /* 0x00126c0001ae7983 */ /* 0x000f220000300800 */
[----:B------:R-:W-:-:S05]  /*995e0*/  F2FP.SATFINITE.E5M2.F32.PACK_AB_MERGE_C R24, R160, R161, RZ ;  /* 0x000000a1a018723e */ /* 0x000fca00048060ff */
[----:B------:R0:W-:Y:S04]  /*995f0*/  STL [R1+0x4c2c], R24 ;  /* 0x004c2c1801007387 */ /* 0x0001e80000100800 */
[----:B------:R-:W4:Y:S04]  /*99600*/  LDL.LU R173, [R1+0x1270] ;  /* 0x0012700001ad7983 */ /* 0x000f280000300800 */
[----:B------:R-:W4:Y:S04]  /*99610*/  LDL.LU R172, [R1+0x1274] ;  /* 0x0012740001ac7983 */ /* 0x000f280000300800 */
[----:B------:R-:W4:Y:S04]  /*99620*/  LDL.LU R161, [R1+0x1278] ;  /* 0x0012780001a17983 */ /* 0x000f280000300800 */
[----:B------:R-:W4:Y:S01]  /*99630*/  LDL.LU R160, [R1+0x127c] ;  /* 0x00127c0001a07983 */ /* 0x000f220000300800 */
[----:B0-----:R-:W-:-:S02]  /*99640*/  IADD3 R24, P3, R153, R2, RZ ;  /* 0x0000000299187210 */ /* 0x001fc40007f7e0ff */
[----:B--2---:R-:W-:-:S03]  /*99650*/  F2FP.SATFINITE.E5M2.F32.PACK_AB_MERGE_C R26, R176, R177, RZ ;  /* 0x000000b1b01a723e */ /* 0x004fc600048060ff */
[----:B------:R-:W-:Y:S02]  /*99660*/  IMAD.X R25, R154, 0x1, R13, P3 ;  /* 0x000000019a197824 */ /* 0x000fe400018e060d */
[----:B------:R-:W-:Y:S04]  /*99670*/  STL [R1+0x4c64], R26 ;  /* 0x004c641a01007387 */ /* 0x000fe80000100800 */
[----:B------:R0:W-:Y:S02]  /*99680*/  STL.64 [R1+0x2db0], R24 ;  /* 0x002db01801007387 */ /* 0x0001e40000100a00 */
[----:B0-----:R-:W-:Y:S02]  /*99690*/  F2FP.SATFINITE.E5M2.F32.PACK_AB_MERGE_C R25, R158, R159, RZ ;  /* 0x0000009f9e19723e */ /* 0x001fe400048060ff */
[----:B------:R-:W2:Y:S04]  /*996a0*/  LDL.LU R159, [R1+0x1280] ;  /* 0x00128000019f7983 */ /* 0x000ea80000300800 */
[----:B------:R-:W-:Y:S04]  /*996b0*/  STL [R1+0x4bcc], R25 ;  /* 0x004bcc1901007387 */ /* 0x000fe80000100800 */
[----:B------:R-:W2:Y:S01]  /*996c0*/  LDL.LU R158, [R1+0x1284] ;  /* 0x00128400019e7983 */ /* 0x000ea20000300800 */
[----:B------:R-:W-:-:S05]  /*996d0*/  F2FP.SATFINITE.E5M2.F32.PACK_AB_MERGE_C R24, R155, R157, RZ ;  /* 0x0000009d9b18723e */ /* 0x000fca00048060ff */
        /* <DEDUP_REMOVED lines=27> */
[----:B0-----:R-:W-:-:S05]  /*99890*/  F2FP.SATFINITE.E5M2.F32.PACK_AB_MERGE_C R25, R174, R175, RZ ;  /* 0x000000afae19723e */ /* 0x001fca00048060ff */
[----:B------:R-:W-:Y:S01]  /*998a0*/  STL [R1+0x4b74], R25 ;  /* 0x004b741901007387 */ /* 0x000fe20000100800 */
[----:B------:R-:W-:-:S05]  /*998b0*/  F2FP.SATFINITE.E5M2.F32.PACK_AB_MERGE_C R24, R172, R173, RZ ;  /* 0x000000adac18723e */ /* 0x000fca00048060ff */
[----:B------:R0:W-:Y:S04]  /*998c0*/  STL [R1+0x4b1c], R24 ;  /* 0x004b1c1801007387 */ /* 0x0001e80000100800 */
[----:B------:R-:W4:Y:S04]  /*998d0*/  LDL.LU R179, [R1+0x12a8] ;  /* 0x0012a80001b37983 */ /* 0x000f280000300800 */
[----:B------:R-:W4:Y:S01]  /*998e0*/  LDL.LU R178, [R1+0x12ac] ;  /* 0x0012ac0001b27983 */ /* 0x000f220000300800 */
[----:B0-----:R-:W-:-:S05]  /*998f0*/  F2FP.SATFINITE.E5M2.F32.PACK_AB_MERGE_C R24, R160, R161, RZ ;  /* 0x000000a1a018723e */ /* 0x001fca00048060ff */
[----:B------:R0:W-:Y:S04]  /*99900*/  STL [R1+0x4b24], R24 ;  /* 0x004b241801007387 */ /* 0x0001e80000100800 */
[----:B------:R-:W4:Y:S04]  /*99910*/  LDL.LU R177, [R1+0x12b0] ;  /* 0x0012b00001b17983 */ /* 0x000f280000300800 */
[----:B------:R-:W4:Y:S01]  /*99920*/  LDL.LU R176, [R1+0x12b4] ;  /* 0x0012b40001b07983 */ /* 0x000f220000300800 */
[----:B0-----:R-:W-:-:S03]  /*99930*/  IADD3 R24, P3, R153, R2, RZ ;  /* 0x0000000299187210 */ /* 0x001fc60007f7e0ff */
[----:B------:R-:W4:Y:S04]  /*99940*/  LDL.LU R161, [R1+0x12b8] ;  /* 0x0012b80001a17983 */ /* 0x000f280000300800 */
[----:B------:R-:W4:Y:S01]  /*99950*/  LDL.LU R160, [R1+0x12bc] ;  /* 0x0012bc0001a07983 */ /* 0x000f220000300800 */
[----:B------:R-:W-:-:S05]  /*99960*/  IMAD.X R25, R154, 0x1, R13, P3 ;  /* 0x000000019a197824 */ /* 0x000fca00018e060d */
[----:B------:R2:W-:Y:S02]  /*99970*/  STL.64 [R1+0x2d70], R24 ;  /* 0x002d701801007387 */ /* 0x0005e40000100a00 */
[----:B--2---:R-:W-:Y:S02]  /*99980*/  F2FP.SATFINITE.E5M2.F32.PACK_AB_MERGE_C R25, R158, R159, RZ ;  /* 0x0000009f9e19723e */ /* 0x004fe400048060ff */
        /* <DEDUP_REMOVED lines=9> */
[----:B------:R3:W-:Y:S04]  /*99a20*/  STL.64 [R1+0x2d68], R24 ;  /* 0x002d681801007387 */ /* 0x0007e80000100a00 */
[----:B------:R-:W2:Y:S01]  /*99a30*/  LDL.LU R173, [R1+0x12d0] ;  /* 0x0012d00001ad7983 */ /* 0x000ea20000300800 */
[----:B---3--:R-:W-:-:S05]  /*99a40*/  F2FP.SATFINITE.E5M2.F32.PACK_AB_MERGE_C R25, R170, R171, RZ ;  /* 0x000000abaa19723e */ /* 0x008fca00048060ff */
        /* <DEDUP_REMOVED lines=18> */
[----:B------:R-:W4:Y:S04]  /*99b70*/  LDL.LU R169, [R1+0x12e8] ;  /* 0x0012e80001a97983 */ /* 0x000f280000300800 */
[----:B------:R0:W-:Y:S04]  /*99b80*/  STL.64 [R1+0x2120], R24 ;  /* 0x0021201801007387 */ /* 0x0001e80000100a00 */
[----:B------:R-:W4:Y:S04]  /*99b90*/  LDL.LU R168, [R1+0x12ec] ;  /* 0x0012ec0001a87983 */ /* 0x000f280000300800 */
[----:B------:R-:W4:Y:S04]  /*99ba0*/  LDL.LU R164, [R1+0x12f0] ;  /* 0x0012f00001a47983 */ /* 0x000f280000300800 */
[----:B------:R-:W4:Y:S01]  /*99bb0*/  LDL.LU R162, [R1+0x12f4] ;  /* 0x0012f40001a27983 */ /* 0x000f220000300800 */
[----:B0-----:R-:W-:-:S05]  /*99bc0*/  F2FP.SATFINITE.E5M2.F32.PACK_AB_MERGE_C R25, R178, R179, RZ ;  /* 0x000000b3b219723e */ /* 0x001fca00048060ff */
[----:B------:R-:W-:Y:S01]  /*99bd0*/  STL [R1+0x4a08], R25 ;  /* 0x004a081901007387 */ /* 0x000fe20000100800 */
[----:B------:R-:W-:-:S05]  /*99be0*/  F2FP.SATFINITE.E5M2.F32.PACK_AB_MERGE_C R24, R176, R177, RZ ;  /* 0x000000b1b018723e */ /* 0x000fca00048060ff */
[----:B------:R0:W-:Y:S02]  /*99bf0*/  STL [R1+0x49c0], R24 ;  /* 0x0049c01801007387 */ /* 0x0001e40000100800 */
[----:B0-----:R-:W-:Y:S02]  /*99c00*/  F2FP.SATFINITE.E5M2.F32.PACK_AB_MERGE_C R24, R160, R161, RZ ;  /* 0x000000a1a018723e */ /* 0x001fe400048060ff */
[----:B------:R-:W4:Y:S04]  /*99c10*/  LDL.LU R161, [R1+0x12f8] ;  /* 0x0012f80001a17983 */ /* 0x000f280000300800 */
[----:B------:R-:W4:Y:S04]  /*99c20*/  LDL.LU R160, [R1+0x12fc] ;  /* 0x0012fc0001a07983 */ /* 0x000f280000300800 */
[----:B------:R0:W-:Y:S02]  /*99c30*/  STL [R1+0x49d8], R24 ;  /* 0x0049d81801007387 */ /* 0x0001e40000100800 */
[----:B0-----:R-:W-:-:S05]  /*99c40*/  IADD3 R24, P3, R153, R2, RZ ;  /* 0x0000000299187210 */ /* 0x001fca0007f7e0ff */
[----:B------:R-:W-:-:S05]  /*99c50*/  IMAD.X R25, R154, 0x1, R13, P3 ;  /* 0x000000019a197824 */ /* 0x000fca00018e060d */
[----:B------:R2:W-:Y:S02]  /*99c60*/  STL.64 [R1+0x2118], R24 ;  /* 0x0021181801007387 */ /* 0x0005e40000100a00 */
[----:B--2---:R-:W-:Y:S02]  /*99c70*/  F2FP.SATFINITE.E5M2.F32.PACK_AB_MERGE_C R25, R158, R159, RZ ;  /* 0x0000009f9e19723e */ /* 0x004fe400048060ff */
        /* <DEDUP_REMOVED lines=28> */
[----:B------:R0:W-:Y:S04]  /*99e40*/  STL.64 [R1+0x2100], R24 ;  /* 0x0021001801007387 */ /* 0x0001e80000100a00 */
[----:B------:R-:W4:Y:S01]  /*99e50*/  LDL.LU R177, [R1+0x1320] ;  /* 0x0013200001b17983 */ /* 0x000f220000300800 */
[----:B0-----:R-:W-:Y:S02]  /*99e60*/  F2FP.SATFINITE.E5M2.F32.PACK_AB_MERGE_C R25, R168, R169, RZ ;  /* 0x000000a9a819723e */ /* 0x001fe400048060ff */
[----:B------:R-:W-:-:S03]  /*99e70*/  F2FP.SATFINITE.E5M2.F32.PACK_AB_MERGE_C R24, R162, R164, RZ ;  /* 0x000000a4a218723e */ /* 0x000fc600048060ff */
[----:B------:R-:W-:Y:S04]  /*99e80*/  STL [R1+0x48f8], R25 ;  /* 0x0048f81901007387 */ /* 0x000fe80000100800 */
[----:B------:R-:W4:Y:S04]  /*99e90*/  LDL.LU R176, [R1+0x1324] ;  /* 0x0013240001b07983 */ /* 0x000f280000300800 */
[----:B------:R0:W-:Y:S04]  /*99ea0*/  STL [R1+0x48b8], R24 ;  /* 0x0048b81801007387 */ /* 0x0001e80000100800 */
[----:B------:R-:W4:Y:S04]  /*99eb0*/  LDL.LU R169, [R1+0x1328] ;  /* 0x0013280001a97983 */ /* 0x000f280000300800 */
[----:B------:R-:W4:Y:S04]  /*99ec0*/  LDL.LU R168, [R1+0x132c] ;  /* 0x00132c0001a87983 */ /* 0x000f280000300800 */
[----:B------:R-:W4:Y:S04]  /*99ed0*/  LDL.LU R164, [R1+0x1330] ;  /* 0x0013300001a47983 */ /* 0x000f280000300800 */
[----:B------:R-:W4:Y:S01]  /*99ee0*/  LDL.LU R162, [R1+0x1334] ;  /* 0x0013340001a27983 */ /* 0x000f220000300800 */
[----:B0-----:R-:W-:-:S03]  /*99ef0*/  F2FP.SATFINITE.E5M2.F32.PACK_AB_MERGE_C R24, R160, R161, RZ ;  /* 0x000000a1a018723e */ /* 0x001fc600048060ff */
[----:B------:R-:W4:Y:S04]  /*99f00*/  LDL.LU R161, [R1+0x1338] ;  /* 0x0013380001a17983 */ /* 0x000f280000300800 */
[----:B------:R-:W4:Y:S04]  /*99f10*/  LDL.LU R160, [R1+0x133c] ;  /* 0x00133c0001a07983 */ /* 0x000f280000300800 */
[----:B------:R0:W-:Y:S02]  /*99f20*/  STL [R1+0x48c0], R24 ;  /* 0x0048c01801007387 */ /* 0x0001e40000100800 */
[----:B0-----:R-:W-:-:S05]  /*99f30*/  IADD3 R24, P3, R153, R2, RZ ;  /* 0x0000000299187210 */ /* 0x001fca0007f7e0ff */
        /* <DEDUP_REMOVED lines=50> */
[----:B------:R-:W-:Y:S02]  /*9a260*/  F2FP.SATFINITE.E5M2.F32.PACK_AB_MERGE_C R24, R155, R157, RZ ;  /* 0x0000009d9b18723e */ /* 0x000fe400048060ff */
        /* <DEDUP_REMOVED lines=8> */
[----:B------:R0:W-:Y:S01]  /*9a2f0*/  STL.64 [R1+0x20d0], R24 ;  /* 0x0020d01801007387 */ /* 0x0001e20000100a00 */
[----:B---3--:R-:W-:Y:S02]  /*9a300*/  F2FP.SATFINITE.E5M2.F32.PACK_AB_MERGE_C R27, R174, R175, RZ ;  /* 0x000000afae1b723e */ /* 0x008fe400048060ff */
[----:B0-----:R-:W-:Y:S02]  /*9a310*/  IADD3 R24, P3, R153, R6, RZ ;  /* 0x0000000699187210 */ /* 0x001fe40007f7e0ff */
[----:B------:R-:W-:-:S03]  /*9a320*/  F2FP.SATFINITE.E5M2.F32.PACK_AB_MERGE_C R26, R172, R173, RZ ;  /* 0x000000adac1a723e */ /* 0x000fc600048060ff */
[----:B------:R-:W-:Y:S01]  /*9a330*/  IMAD.X R25, R154, 0x1, R5, P3 ;  /* 0x000000019a197824 */ /* 0x000fe200018e0605 */
[----:B------:R-:W-:Y:S04]  /*9a340*/  STL [R1+0x47a4], R27 ;  /* 0x0047a41b01007387 */ /* 0x000fe80000100800 */
[----:B------:R-:W-:Y:S04]  /*9a350*/  STL [R1+0x47a0], R26 ;  /* 0x0047a01a01007387 */ /* 0x000fe80000100800 */
[----:B------:R0:W-:Y:S04]  /*9a360*/  STL.64 [R1+0x20c8], R24 ;  /* 0x0020c81801007387 */ /* 0x0001e80000100a00 */
[----:B------:R-:W3:Y:S04]  /*9a370*/  LDL.LU R179, [R1+0x1390] ;  /* 0x0013900001b37983 */ /* 0x000ee80000300800 */
[----:B------:R-:W3:Y:S01]  /*9a380*/  LDL.LU R178, [R1+0x1394] ;  /* 0x0013940001b27983 */ /* 0x000ee20000300800 */
[----:B0-----:R-:W-:-:S05]  /*9a390*/  F2FP.SATFINITE.E5M2.F32.PACK_AB_MERGE_C R24, R170, R171, RZ ;  /* 0x000000abaa18723e */ /* 0x001fca00048060ff */
[----:B------:R0:W-:Y:S04]  /*9a3a0*/  STL [R1+0x4798], R24 ;  /* 0x0047981801007387 */ /* 0x0001e80000100800 */
[----:B------:R-:W3:Y:S04]  /*9a3b0*/  LDL.LU R177, [R1+0x1398] ;  /* 0x0013980001b17983 */ /* 0x000ee80000300800 */
[----:B------:R-:W3:Y:S01]  /*9a3c0*/  LDL.LU R176, [R1+0x139c] ;  /* 0x00139c0001b07983 */ /* 0x000ee20000300800 */
[----:B0-----:R-:W-:-:S03]  /*9a3d0*/  IADD3 R24, P3, R153, R4, RZ ;  /* 0x0000000499187210 */ /* 0x001fc60007f7e0ff */
[----:B------:R-:W3:Y:S04]  /*9a3e0*/  LDL.LU R174, [R1+0x13a0] ;  /* 0x0013a00001ae7983 */ /* 0x000ee80000300800 */
[----:B------:R-:W3:Y:S01]  /*9a3f0*/  LDL.LU R173, [R1+0x13a4] ;  /* 0x0013a40001ad7983 */ /* 0x000ee20000300800 */
[----:B------:R-:W-:-:S05]  /*9a400*/  IMAD.X R25, R154, 0x1, R3, P3 ;  /* 0x000000019a197824 */ /* 0x000fca00018e0603 */
[----:B------:R4:W-:Y:S04]  /*9a410*/  STL.64 [R1+0x20c0], R24 ;  /* 0x0020c01801007387 */ /* 0x0009e80000100a00 */
[----:B------:R-:W3:Y:S01]  /*9a420*/  LDL.LU R172, [R1+0x13a8] ;  /* 0x0013a80001ac7983 */ /* 0x000ee20000300800 */
[----:B------:R-:W-:Y:S01]  /*9a430*/  VIADD R153, R153, UR5 ;  /* 0x0000000599997c36 */ /* 0x000fe20008000000 */
[----:B------:R-:W-:-:S04]  /*9a440*/  ULDC UR5, c[0x0][0x248] ;  /* 0x0000920000057ab9 */ /* 0x000fc80000000800 */
[----:B------:R-:W-:Y:S02]  /*9a450*/  SHF.R.S32.HI R154, RZ, 0x1f, R153 ;  /* 0x0000001fff9a7819 */ /* 0x000fe40000011499 */
[----:B----4-:R-:W-:-:S05]  /*9a460*/  F2FP.SATFINITE.E5M2.F32.PACK_AB_MERGE_C R25, R168, R169, RZ ;  /* 0x000000a9a819723e */ /* 0x010fca00048060ff */
        /* <DEDUP_REMOVED lines=8> */
[----:B0-----:R-:W-:-:S05]  /*9a4f0*/  F2FP.SATFINITE.E5M2.F32.PACK_AB_MERGE_C R24, R160, R161, RZ ;  /* 0x000000a1a018723e */ /* 0x001fca00048060ff */
[----:B------:R0:W-:Y:S02]  /*9a500*/  STL [R1+0x4794], R24 ;  /* 0x0047941801007387 */ /* 0x0001e40000100800 */
[----:B0-----:R-:W-:-:S05]  /*9a510*/  IADD3 R24, P3, R153, R2, RZ ;  /* 0x0000000299187210 */ /* 0x001fca0007f7e0ff */
[----:B------:R-:W-:-:S05]  /*9a520*/  IMAD.X R25, R154, 0x1, R13, P3 ;  /* 0x000000019a197824 */ /* 0x000fca00018e060d */
[----:B------:R2:W-:Y:S02]  /*9a530*/  STL.64 [R1+0x20b8], R24 ;  /* 0x0020b81801007387 */ /* 0x0005e40000100a00 */
[----:B--2---:R-:W-:Y:S02]  /*9a540*/  F2FP.SATFINITE.E5M2.F32.PACK_AB_MERGE_C R24, R155, R157, RZ ;  /* 0x0000009d9b18723e */ /* 0x004fe400048060ff */
[----:B------:R-:W2:Y:S04]  /*9a550*/  LDL.LU R157, [R1+0x13c0] ;  /* 0x0013c000019d7983 */ /* 0x000ea80000300800 */
[----:B------:R-:W2:Y:S04]  /*9a560*/  LDL.LU R155, [R1+0x13c4] ;  /* 0x0013c400019b7983 */ /* 0x000ea80000300800 */
[----:B------:R0:W-:Y:S04]  /*9a570*/  STL [R1+0x4788], R24 ;  /* 0x0047881801007387 */ /* 0x0001e80000100800 */
[----:B------:R-:W2:Y:S04]  /*9a580*/  LDL.LU R164, [R1+0x13c8] ;  /* 0x0013c80001a47983 */ /* 0x000ea80000300800 */
[----:B------:R-:W2:Y:S01]  /*9a590*/  LDL.LU R162, [R1+0x13cc] ;  /* 0x0013cc0001a27983 */ /* 0x000ea20000300800 */
[----:B0-----:R-:W-:-:S05]  /*9a5a0*/  F2FP.SATFINITE.E5M2.F32.PACK_AB_MERGE_C R24, R158, R159, RZ ;  /* 0x0000009f9e18723e */ /* 0x001fca00048060ff */
[----:B------:R0:W-:Y:S04]  /*9a5b0*/  STL [R1+0x478c], R24 ;  /* 0x00478c1801007387 */ /* 0x0001e80000100800 */
[----:B------:R-:W2:Y:S04]  /*9a5c0*/  LDL.LU R161, [R1+0x13d0] ;  /* 0x0013d00001a17983 */ /* 0x000ea80000300800 */
[----:B------:R-:W2:Y:S04]  /*9a5d0*/  LDL.LU R160, [R1+0x13d4] ;  /* 0x0013d40001a07983 */ /* 0x000ea80000300800 */
[----:B------:R-:W2:Y:S04]  /*9a5e0*/  LDL.LU R159, [R1+0x13d8] ;  /* 0x0013d800019f7983 */ /* 0x000ea80000300800 */
[----:B------:R-:W2:Y:S01]  /*9a5f0*/  LDL.LU R158, [R1+0x13dc] ;  /* 0x0013dc00019e7983 */ /* 0x000ea20000300800 */
[----:B0-----:R-:W-:-:S05]  /*9a600*/  IADD3 R24, P3, R153, R0, RZ ;  /* 0x0000000099187210 */ /* 0x001fca0007f7e0ff */
[----:B------:R-:W-:-:S05]  /*9a610*/  IMAD.X R25, R154, 0x1, R7, P3 ;  /* 0x000000019a197824 */ /* 0x000fca00018e0607 */
[----:B------:R0:W-:Y:S01]  /*9a620*/  STL.64 [R1+0x20b0], R24 ;  /* 0x0020b01801007387 */ /* 0x0001e20000100a00 */
[----:B---3--:R-:W-:Y:S02]  /*9a630*/  F2FP.SATFINITE.E5M2.F32.PACK_AB_MERGE_C R27, R178, R179, RZ ;  /* 0x000000b3b21b723e */ /* 0x008fe400048060ff */
[----:B0-----:R-:W-:-:S03]  /*9a640*/  IADD3 R24, P3, R153, R6, RZ ;  /* 0x0000000699187210 */ /* 0x001fc60007f7e0ff */
[----:B------:R-:W-:Y:S02]  /*9a650*/  STL [R1+0x4784], R27 ;  /* 0x0047841b01007387 */ /* 0x000fe40000100800 */
[----:B------:R-:W-:Y:S01]  /*9a660*/  IMAD.X R25, R154, 0x1, R5, P3 ;  /* 0x000000019a197824 */ /* 0x000fe200018e0605 */
[----:B------:R-:W-:-:S05]  /*9a670*/  F2FP.SATFINITE.E5M2.F32.PACK_AB_MERGE_C R26, R176, R177, RZ ;  /* 0x000000b1b01a723e */ /* 0x000fca00048060ff */
[----:B------:R0:W-:Y:S04]  /*9a680*/  STL [R1+0x4780], R26 ;  /* 0x0047801a01007387 */ /* 0x0001e80000100800 */
[----:B------:R1:W-:Y:S01]  /*9a690*/  STL.64 [R1+0x20a8], R24 ;  /* 0x0020a81801007387 */ /* 0x0003e20000100a00 */
[----:B0-----:R-:W-:-:S05]  /*9a6a0*/  F2FP.SATFINITE.E5M2.F32.PACK_AB_MERGE_C R26, R173, R174, RZ ;  /* 0x000000aead1a723e */ /* 0x001fca00048060ff */
[----:B------:R-:W-:Y:S01]  /*9a6b0*/  STL [R1+0x477c], R26 ;  /* 0x00477c1a01007387 */ /* 0x000fe20000100800 */
[----:B-1----:R-:W-:-:S03]  /*9a6c0*/  IADD3 R24, P3, R153, R4, RZ ;  /* 0x0000000499187210 */ /* 0x002fc60007f7e0ff */
[----:B------:R-:W3:Y:S04]  /*9a6d0*/  LDL.LU R174, [R1+0x13e0] ;  /* 0x0013e00001ae7983 */ /* 0x000ee80000300800 */
[----:B------:R-:W3:Y:S01]  /*9a6e0*/  LDL.LU R173, [R1+0x13e4] ;  /* 0x0013e40001ad7983 */ /* 0x000ee20000300800 */
[----:B------:R-:W-:-:S05]  /*9a6f0*/  IMAD.X R25, R154, 0x1, R3, P3 ;  /* 0x000000019a197824 */ /* 0x000fca00018e0603 */
[----:B------:R4:W-:Y:S01]  /*9a700*/  STL.64 [R1+0x20a0], R24 ;  /* 0x0020a01801007387 */ /* 0x0009e20000100a00 */
[----:B------:R-:W-:Y:S01]  /*9a710*/  VIADD R153, R153, UR5 ;  /* 0x0000000599997c36 */ /* 0x000fe20008000000 */
[----:B------:R-:W-:-:S04]  /*9a720*/  ULDC UR5, c[0x0][0x248] ;  /* 0x0000920000057ab9 */ /* 0x000fc80000000800 */
[----:B------:R-:W-:Y:S02]  /*9a730*/  SHF.R.S32.HI R154, RZ, 0x1f, R153 ;  /* 0x0000001fff9a7819 */ /* 0x000fe40000011499 */
[----:B----4-:R-:W-:Y:S02]  /*9a740*/  F2FP.SATFINITE.E5M2.F32.PACK_AB_MERGE_C R25, R171, R172, RZ ;  /* 0x000000acab19723e */ /* 0x010fe400048060ff */
        /* <DEDUP_REMOVED lines=8> */
[----:B------:R-:W-:-:S03]  /*9a7d0*/  F2FP.SATFINITE.E5M2.F32.PACK_AB_MERGE_C R26, R168, R175, RZ ;  /* 0x000000afa81a723e */ /* 0x000fc600048060ff */
[----:B------:R-:W-:Y:S02]  /*9a7e0*/  IMAD.X R25, R154, 0x1, R13, P3 ;  /* 0x000000019a197824 */ /* 0x000fe400018e060d */
[----:B------:R-:W-:Y:S04]  /*9a7f0*/  STL [R1+0x4770], R26 ;  /* 0x0047701a01007387 */ /* 0x000fe80000100800 */
[----:B------:R2:W-:Y:S02]  /*9a800*/  STL.64 [R1+0x2098], R24 ;  /* 0x0020981801007387 */ /* 0x0005e40000100a00 */
[----:B--2---:R-:W-:Y:S02]  /*9a810*/  F2FP.SATFINITE.E5M2.F32.PACK_AB_MERGE_C R24, R155, R157, RZ ;  /* 0x0000009d9b18723e */ /* 0x004fe400048060ff */
[----:B------:R-:W2:Y:S04]  /*9a820*/  LDL.LU R157, [R1+0x13f8] ;  /* 0x0013f800019d7983 */ /* 0x000ea80000300800 */
[----:B------:R-:W2:Y:S04]  /*9a830*/  LDL.LU R155, [R1+0x13fc] ;  /* 0x0013fc00019b7983 */ /* 0x000ea80000300800 */
[----:B------:R0:W-:Y:S01]  /*9a840*/  STL [R1+0x476c], R24 ;  /* 0x00476c1801007387 */ /* 0x0001e20000100800 */
[----:B------:R-:W-:-:S02]  /*9a850*/  F2FP.SATFINITE.E5M2.F32.PACK_AB_MERGE_C R26, R162, R164, RZ ;  /* 0x000000a4a21a723e */ /* 0x000fc400048060ff */
[----:B0-----:R-:W-:-:S03]  /*9a860*/  IADD3 R24, P3, R153, R0, RZ ;  /* 0x0000000099187210 */ /* 0x001fc60007f7e0ff */
[----:B------:R-:W-:Y:S02]  /*9a870*/  STL [R1+0x4768], R26 ;  /* 0x0047681a01007387 */ /* 0x000fe40000100800 */
[----:B------:R-:W-:-:S05]  /*9a880*/  IMAD.X R25, R154, 0x1, R7, P3 ;  /* 0x000000019a197824 */ /* 0x000fca00018e0607 */
[----:B------:R0:W-:Y:S04]  /*9a890*/  STL.64 [R1+0x2090], R24 ;  /* 0x0020901801007387 */ /* 0x0001e80000100a00 */
[----:B------:R-:W2:Y:S01]  /*9a8a0*/  LDL.LU R179, [R1+0x1000] ;  /* 0x0010000001b37983 */ /* 0x000ea20000300800 */
[----:B0-----:R-:W-:Y:S02]  /*9a8b0*/  F2FP.SATFINITE.E5M2.F32.PACK_AB_MERGE_C R25, R160, R161, RZ ;  /* 0x000000a1a019723e */ /* 0x001fe400048060ff */
[----:B------:R-:W-:-:S03]  /*9a8c0*/  F2FP.SATFINITE.E5M2.F32.PACK_AB_MERGE_C R24, R158, R159, RZ ;  /* 0x0000009f9e18723e */ /* 0x000fc600048060ff */
[----:B------:R-:W-:Y:S04]  /*9a8d0*/  STL [R1+0x4760], R25 ;  /* 0x0047601901007387 */ /* 0x000fe80000100800 */
[----:B------:R-:W2:Y:S04]  /*9a8e0*/  LDL.LU R162, [R1+0x1004] ;  /* 0x0010040001a27983 */ /* 0x000ea80000300800 */
[----:B------:R0:W-:Y:S04]  /*9a8f0*/  STL [R1+0x4764], R24 ;  /* 0x0047641801007387 */ /* 0x0001e80000100800 */
[----:B------:R-:W2:Y:S04]  /*9a900*/  LDL.LU R168, [R1+0x1008] ;  /* 0x0010080001a87983 */ /* 0x000ea80000300800 */
[----:B------:R-:W2:Y:S04]  /*9a910*/  LDL.LU R161, [R1+0x100c] ;  /* 0x00100c0001a17983 */ /* 0x000ea80000300800 */
[----:B------:R-:W2:Y:S04]  /*9a920*/  LDL.LU R164, [R1+0x1010] ;  /* 0x0010100001a47983 */ /* 0x000ea80000300800 */
[----:B------:R-:W2:Y:S04]  /*9a930*/  LDL.LU R160, [R1+0x1014] ;  /* 0x0010140001a07983 */ /* 0x000ea80000300800 */
[----:B------:R-:W2:Y:S04]  /*9a940*/  LDL.LU R159, [R1+0x1018] ;  /* 0x00101800019f7983 */ /* 0x000ea80000300800 */
[----:B------:R-:W2:Y:S01]  /*9a950*/  LDL.LU R158, [R1+0x101c] ;  /* 0x00101c00019e7983 */ /* 0x000ea20000300800 */
[----:B0-----:R-:W-:-:S05]  /*9a960*/  IADD3 R24, P3, R153, R6, RZ ;  /* 0x0000000699187210 */ /* 0x001fca0007f7e0ff */
[----:B------:R-:W-:-:S05]  /*9a970*/  IMAD.X R25, R154, 0x1, R5, P3 ;  /* 0x000000019a197824 */ /* 0x000fca00018e0605 */
[----:B------:R0:W-:Y:S01]  /*9a980*/  STL.64 [R1+0x2088], R24 ;  /* 0x0020881801007387 */ /* 0x0001e20000100a00 */
[----:B---3--:R-:W-:-:S05]  /*9a990*/  F2FP.SATFINITE.E5M2.F32.PACK_AB_MERGE_C R26, R173, R174, RZ ;  /* 0x000000aead1a723e */ /* 0x008fca00048060ff */
[----:B------:R-:W-:Y:S01]  /*9a9a0*/  STL [R1+0x4750], R26 ;  /* 0x0047501a01007387 */ /* 0x000fe20000100800 */
        /* <DEDUP_REMOVED lines=18> */
[----:B0-----:R-:W-:-:S05]  /*9aad0*/  IADD3 R24, P3, R153, R2, RZ ;  /* 0x0000000299187210 */ /* 0x001fca0007f7e0ff */
[----:B------:R-:W-:Y:S01]  /*9aae0*/  IMAD.X R25, R154, 0x1, R13, P3 ;  /* 0x000000019a197824 */ /* 0x000fe200018e060d */
[----:B--2---:R-:W-:-:S05]  /*9aaf0*/  F2FP.SATFINITE.E5M2.F32.PACK_AB_MERGE_C R26, R155, R157, RZ ;  /* 0x0000009d9b1a723e */ /* 0x004fca00048060ff */
[----:B------:R-:W-:Y:S04]  /*9ab00*/  STL [R1+0x4744], R26 ;  /* 0x0047441a01007387 */ /* 0x000fe80000100800 */
[----:B------:R-:W2:Y:S04]  /*9ab10*/  LDL.LU R172, [R1+0x1040] ;  /* 0x0010400001ac7983 */ /* 0x000ea80000300800 */
[----:B------:R-:W2:Y:S04]  /*9ab20*/  LDL.LU R171, [R1+0x1044] ;  /* 0x0010440001ab7983 */ /* 0x000ea80000300800 */
[----:B------:R-:W2:Y:S04]  /*9ab30*/  LDL.LU R157, [R1+0x1048] ;  /* 0x00104800019d7983 */ /* 0x000ea80000300800 */
[----:B------:R0:W-:Y:S04]  /*9ab40*/  STL.64 [R1+0x2078], R24 ;  /* 0x0020781801007387 */ /* 0x0001e80000100a00 */
[----:B------:R-:W2:Y:S01]  /*9ab50*/  LDL.LU R155, [R1+0x104c] ;  /* 0x00104c00019b7983 */ /* 0x000ea20000300800 */
[----:B0-----:R-:W-:-:S05]  /*9ab60*/  IADD3 R24, P3, R153, R0, RZ ;  /* 0x0000000099187210 */ /* 0x001fca0007f7e0ff */
[----:B------:R-:W-:-:S05]  /*9ab70*/  IMAD.X R25, R154, 0x1, R7, P3 ;  /* 0x000000019a197824 */ /* 0x000fca00018e0607 */
[----:B------:R0:W-:Y:S01]  /*9ab80*/  STL.64 [R1+0x2070], R24 ;  /* 0x0020701801007387 */ /* 0x0001e20000100a00 */
[----:B------:R-:W-:-:S03]  /*9ab90*/  F2FP.SATFINITE.E5M2.F32.PACK_AB_MERGE_C R161, R161, R168, RZ ;  /* 0x000000a8a1a1723e */ /* 0x000fc600048060ff */
[----:B------:R-:W2:Y:S01]  /*9aba0*/  LDL.LU R168, [R1+0x1050] ;  /* 0x0010500001a87983 */ /* 0x000ea20000300800 */
[----:B------:R-:W-:-:S03]  /*9abb0*/  F2FP.SATFINITE.E5M2.F32.PACK_AB_MERGE_C R164, R160, R164, RZ ;  /* 0x000000a4a0a4723e */ /* 0x000fc600048060ff */
[----:B------:R-:W2:Y:S01]  /*9abc0*/  LDL.LU R160, [R1+0x1054] ;  /* 0x0010540001a07983 */ /* 0x000ea20000300800 */
[----:B0-----:R-:W-:-:S05]  /*9abd0*/  F2FP.SATFINITE.E5M2.F32.PACK_AB_MERGE_C R24, R158, R159, RZ ;  /* 0x0000009f9e18723e */ /* 0x001fca00048060ff */
[----:B------:R0:W-:Y:S04]  /*9abe0*/  STL [R1+0x1000], R24 ;  /* 0x0010001801007387 */ /* 0x0001e80000100800 */
        /* <DEDUP_REMOVED lines=11> */
[----:B------:R4:W-:Y:S01]  /*9aca0*/  STL.64 [R1+0x2060], R24 ;  /* 0x0020601801007387 */ /* 0x0009e20000100a00 */
[----:B------:R-:W-:Y:S01]  /*9acb0*/  VIADD R153, R153, UR5 ;  /* 0x0000000599997c36 */ /* 0x000fe20008000000 */
[----:B------:R-:W-:Y:S01]  /*9acc0*/  F2FP.SATFINITE.E5M2.F32.PACK_AB_MERGE_C R162, R162, R179, RZ ;  /* 0x000000b3a2a2723e */ /* 0x000fe200048060ff */
[----:B------:R-:W-:-:S03]  /*9acd0*/  ULDC UR5, c[0x0][0x248] ;  /* 0x0000920000057ab9 */ /* 0x000fc60000000800 */
[----:B------:R-:W-:Y:S02]  /*9ace0*/  SHF.R.S32.HI R154, RZ, 0x1f, R153 ;  /* 0x0000001fff9a7819 */ /* 0x000fe40000011499 */
[----:B----4-:R-:W-:-:S05]  /*9acf0*/  F2FP.SATFINITE.E5M2.F32.PACK_AB_MERGE_C R25, R177, R178, RZ ;  /* 0x000000b2b119723e */ /* 0x010fca00048060ff */
        /* <DEDUP_REMOVED lines=9> */
[----:B0-----:R-:W-:-:S05]  /*9ad90*/  IADD3 R24, P3, R153, R2, RZ ;  /* 0x0000000299187210 */ /* 0x001fca0007f7e0ff */
[----:B------:R-:W-:-:S05]  /*9ada0*/  IMAD.X R25, R154, 0x1, R13, P3 ;  /* 0x000000019a197824 */ /* 0x000fca00018e060d */
[----:B------:R2:W-:Y:S04]  /*9adb0*/  STL.64 [R1+0x2058], R24 ;  /* 0x0020581801007387 */ /* 0x0005e80000100a00 */
[----:B------:R-:W4:Y:S04]  /*9adc0*/  LDL.LU R180, [R1+0x1078] ;  /* 0x0010780001b47983 */ /* 0x000f280000300800 */
[----:B------:R-:W4:Y:S01]  /*9add0*/  LDL.LU R179, [R1+0x107c] ;  /* 0x00107c0001b37983 */ /* 0x000f220000300800 */
[----:B--2---:R-:W-:-:S05]  /*9ade0*/  F2FP.SATFINITE.E5M2.F32.PACK_AB_MERGE_C R24, R171, R172, RZ ;  /* 0x000000acab18723e */ /* 0x004fca00048060ff */
        /* <DEDUP_REMOVED lines=20> */
[----:B------:R0:W-:Y:S01]  /*9af30*/  STL.64 [R1+0x2048], R24 ;  /* 0x0020481801007387 */ /* 0x0001e20000100a00 */
[----:B---3--:R-:W-:Y:S02]  /*9af40*/  F2FP.SATFINITE.E5M2.F32.PACK_AB_MERGE_C R26, R173, R174, RZ ;  /* 0x000000aead1a723e */ /* 0x008fe400048060ff */
[----:B0-----:R-:W-:-:S03]  /*9af50*/  IADD3 R24, P3, R153, R4, RZ ;  /* 0x0000000499187210 */ /* 0x001fc60007f7e0ff */
[----:B------:R-:W-:Y:S04]  /*9af60*/  STL [R1+0x1028], R26 ;  /* 0x0010281a01007387 */ /* 0x000fe80000100800 */
[----:B------:R-:W3:Y:S01]  /*9af70*/  LDL.LU R178, [R1+0x10a0] ;  /* 0x0010a00001b27983 */ /* 0x000ee20000300800 */
[----:B------:R-:W-:-:S03]  /*9af80*/  IMAD.X R25, R154, 0x1, R3, P3 ;  /* 0x000000019a197824 */ /* 0x000fc600018e0603 */
[----:B------:R-:W3:Y:S04]  /*9af90*/  LDL.LU R177, [R1+0x10a4] ;  /* 0x0010a40001b17983 */ /* 0x000ee80000300800 */
[----:B------:R-:W3:Y:S04]  /*9afa0*/  LDL.LU R176, [R1+0x10a8] ;  /* 0x0010a80001b07983 */ /* 0x000ee80000300800 */
[----:B------:R4:W-:Y:S04]  /*9afb0*/  STL.64 [R1+0x2040], R24 ;  /* 0x0020401801007387 */ /* 0x0009e80000100a00 */
[----:B------:R-:W3:Y:S04]  /*9afc0*/  LDL.LU R175, [R1+0x10ac] ;  /* 0x0010ac0001af7983 */ /* 0x000ee80000300800 */
[----:B------:R-:W3:Y:S04]  /*9afd0*/  LDL.LU R174, [R1+0x10b0] ;  /* 0x0010b00001ae7983 */ /* 0x000ee80000300800 */
[----:B------:R-:W3:Y:S01]  /*9afe0*/  LDL.LU R173, [R1+0x10b4] ;  /* 0x0010b40001ad7983 */ /* 0x000ee20000300800 */
[----:B------:R-:W-:Y:S01]  /*9aff0*/  VIADD R153, R153, UR5 ;  /* 0x0000000599997c36 */ /* 0x000fe20008000000 */
[----:B------:R-:W-:-:S04]  /*9b000*/  ULDC UR5, c[0x0][0x248] ;  /* 0x0000920000057ab9 */ /* 0x000fc80000000800 */
[----:B------:R-:W-:Y:S02]  /*9b010*/  SHF.R.S32.HI R154, RZ, 0x1f, R153 ;  /* 0x0000001fff9a7819 */ /* 0x000fe40000011499 */
[----:B----4-:R-:W-:Y:S02]  /*9b020*/  F2FP.SATFINITE.E5M2.F32.PACK_AB_MERGE_C R25, R181, R182, RZ ;  /* 0x000000b6b519723e */ /* 0x010fe400048060ff */
[----:B------:R-:W-:Y:S02]  /*9b030*/  F2FP.SATFINITE.E5M2.F32.PACK_AB_MERGE_C R24, R169, R170, RZ ;  /* 0x000000aaa918723e */ /* 0x000fe400048060ff */
[----:B------:R-:W4:Y:S04]  /*9b040*/  LDL.LU R170, [R1+0x10b8] ;  /* 0x0010b80001aa7983 */ /* 0x000f280000300800 */
[----:B------:R-:W-:Y:S04]  /*9b050*/  STL [R1+0x1024], R25 ;  /* 0x0010241901007387 */ /* 0x000fe80000100800 */
[----:B------:R-:W4:Y:S04]  /*9b060*/  LDL.LU R169, [R1+0x10bc] ;  /* 0x0010bc0001a97983 */ /* 0x000f280000300800 */
[----:B------:R0:W-:Y:S01]  /*9b070*/  STL [R1+0x1030], R24 ;  /* 0x0010301801007387 */ /* 0x0001e20000100800 */
[----:B------:R-:W-:-:S02]  /*9b080*/  F2FP.SATFINITE.E5M2.F32.PACK_AB_MERGE_C R26, R179, R180, RZ ;  /* 0x000000b4b31a723e */ /* 0x000fc400048060ff */
[----:B0-----:R-:W-:-:S03]  /*9b090*/  IADD3 R24, P3, R153, R2, RZ ;  /* 0x0000000299187210 */ /* 0x001fc60007f7e0ff */
[----:B------:R-:W-:Y:S02]  /*9b0a0*/  STL [R1+0x102c], R26 ;  /* 0x00102c1a01007387 */ /* 0x000fe40000100800 */
[----:B------:R-:W-:-:S05]  /*9b0b0*/  IMAD.X R25, R154, 0x1, R13, P3 ;  /* 0x000000019a197824 */ /* 0x000fca00018e060d */
[----:B------:R2:W-:Y:S02]  /*9b0c0*/  STL.64 [R1+0x2038], R24 ;  /* 0x0020381801007387 */ /* 0x0005e40000100a00 */
[----:B--2---:R-:W-:Y:S02]  /*9b0d0*/  F2FP.SATFINITE.E5M2.F32.PACK_AB_MERGE_C R24, R171, R172, RZ ;  /* 0x000000acab18723e */ /* 0x004fe400048060ff */
        /* <DEDUP_REMOVED lines=24> */
[----:B------:R-:W-:-:S05]  /*9b260*/  IMAD.X R25, R154, 0x1, R3, P3 ;  /* 0x000000019a197824 */ /* 0x000fca00018e0603 */
[----:B------:R0:W-:Y:S02]  /*9b270*/  STL.64 [R1+0x2020], R24 ;  /* 0x0020201801007387 */ /* 0x0001e40000100a00 */
[----:B0-----:R-:W-:Y:S02]  /*9b280*/  F2FP.SATFINITE.E5M2.F32.PACK_AB_MERGE_C R25, R175, R176, RZ ;  /* 0x000000b0af19723e */ /* 0x001fe400048060ff */
[----:B------:R-:W-:Y:S02]  /*9b290*/  F2FP.SATFINITE.E5M2.F32.PACK_AB_MERGE_C R24, R173, R174, RZ ;  /* 0x000000aead18723e */ /* 0x000fe400048060ff */
[----:B------:R-:W3:Y:S04]  /*9b2a0*/  LDL.LU R174, [R1+0x10e0] ;  /* 0x0010e00001ae7983 */ /* 0x000ee80000300800 */
[----:B------:R-:W-:Y:S04]  /*9b2b0*/  STL [R1+0x1044], R25 ;  /* 0x0010441901007387 */ /* 0x000fe80000100800 */
[----:B------:R-:W3:Y:S01]  /*9b2c0*/  LDL.LU R173, [R1+0x10e4] ;  /* 0x0010e40001ad7983 */ /* 0x000ee20000300800 */
[----:B------:R-:W-:Y:S01]  /*9b2d0*/  VIADD R153, R153, UR5 ;  /* 0x0000000599997c36 */ /* 0x000fe20008000000 */
[----:B------:R-:W-:-:S02]  /*9b2e0*/  ULDC UR5, c[0x0][0x248] ;  /* 0x0000920000057ab9 */ /* 0x000fc40000000800 */
[----:B------:R4:W-:Y:S02]  /*9b2f0*/  STL [R1+0x1050], R24 ;  /* 0x0010501801007387 */ /* 0x0009e40000100800 */
[----:B------:R-:W-:Y:S02]  /*9b300*/  SHF.R.S32.HI R154, RZ, 0x1f, R153 ;  /* 0x0000001fff9a7819 */ /* 0x000fe40000011499 */
[----:B----4-:R-:W-:Y:S02]  /*9b310*/  F2FP.SATFINITE.E5M2.F32.PACK_AB_MERGE_C R24, R169, R170, RZ ;  /* 0x000000aaa918723e */ /* 0x010fe400048060ff */
[----:B------:R-:W4:Y:S04]  /*9b320*/  LDL.LU R170, [R1+0x10e8] ;  /* 0x0010e80001aa7983 */ /* 0x000f280000300800 */
[----:B------:R-:W4:Y:S04]  /*9b330*/  LDL.LU R169, [R1+0x10ec] ;  /* 0x0010ec0001a97983 */ /* 0x000f280000300800 */
        /* <DEDUP_REMOVED lines=18> */
[----:B------:R0:W-:Y:S04]  /*9b460*/  STL.64 [R1+0x17f8], R24 ;  /* 0x0017f81801007387 */ /* 0x0001e80000100a00 */
[----:B------:R-:W2:Y:S01]  /*9b470*/  LDL.LU R178, [R1+0x1110] ;  /* 0x0011100001b27983 */ /* 0x000ea20000300800 */
[----:B0-----:R-:W-:-:S05]  /*9b480*/  F2FP.SATFINITE.E5M2.F32.PACK_AB_MERGE_C R25, R160, R168, RZ ;  /* 0x000000a8a019723e */ /* 0x001fca00048060ff */
[----:B------:R-:W-:Y:S04]  /*9b490*/  STL [R1+0x1060], R25 ;  /* 0x0010601901007387 */ /* 0x000fe80000100800 */
[----:B------:R-:W2:Y:S01]  /*9b4a0*/  LDL.LU R177, [R1+0x1114] ;  /* 0x0011140001b17983 */ /* 0x000ea20000300800 */
[----:B------:R-:W-:-:S05]  /*9b4b0*/  F2FP.SATFINITE.E5M2.F32.PACK_AB_MERGE_C R24, R158, R159, RZ ;  /* 0x0000009f9e18723e */ /* 0x000fca00048060ff */
        /* <DEDUP_REMOVED lines=9> */
[----:B------:R0:W-:Y:S02]  /*9b550*/  STL.64 [R1+0x17f0], R24 ;  /* 0x0017f01801007387 */ /* 0x0001e40000100a00 */
[----:B0-----:R-:W-:Y:S02]  /*9b560*/  IADD3 R24, P3, R153, R4, RZ ;  /* 0x0000000499187210 */ /* 0x001fe40007f7e0ff */
[----:B---3--:R-:W-:-:S03]  /*9b570*/  F2FP.SATFINITE.E5M2.F32.PACK_AB_MERGE_C R26, R173, R174, RZ ;  /* 0x000000aead1a723e */ /* 0x008fc600048060ff */
[----:B------:R-:W-:Y:S02]  /*9b580*/  IMAD.X R25, R154, 0x1, R3, P3 ;  /* 0x000000019a197824 */ /* 0x000fe400018e0603 */
[----:B------:R-:W-:Y:S04]  /*9b590*/  STL [R1+0x4f50], R26 ;  /* 0x004f501a01007387 */ /* 0x000fe80000100800 */
[----:B------:R-:W3:Y:S04]  /*9b5a0*/  LDL.LU R174, [R1+0x1130] ;  /* 0x0011300001ae7983 */ /* 0x000ee80000300800 */
[----:B------:R-:W3:Y:S04]  /*9b5b0*/  LDL.LU R173, [R1+0x1134] ;  /* 0x0011340001ad7983 */ /* 0x000ee80000300800 */
[----:B------:R4:W-:Y:S01]  /*9b5c0*/  STL.64 [R1+0x17e8], R24 ;  /* 0x0017e81801007387 */ /* 0x0009e20000100a00 */
[----:B------:R-:W-:Y:S01]  /*9b5d0*/  VIADD R153, R153, UR5 ;  /* 0x0000000599997c36 */ /* 0x000fe20008000000 */
[----:B------:R-:W-:-:S04]  /*9b5e0*/  ULDC UR5, c[0x0][0x248] ;  /* 0x0000920000057ab9 */ /* 0x000fc80000000800 */
[----:B------:R-:W-:Y:S02]  /*9b5f0*/  SHF.R.S32.HI R154, RZ, 0x1f, R153 ;  /* 0x0000001fff9a7819 */ /* 0x000fe40000011499 */
[----:B----4-:R-:W-:Y:S02]  /*9b600*/  F2FP.SATFINITE.E5M2.F32.PACK_AB_MERGE_C R24, R169, R170, RZ ;  /* 0x000000aaa918723e */ /* 0x010fe400048060ff */
[----:B------:R-:W4:Y:S04]  /*9b610*/  LDL.LU R170, [R1+0x1138] ;  /* 0x0011380001aa7983 */ /* 0x000f280000300800 */
[----:B------:R-:W4:Y:S04]  /*9b620*/  LDL.LU R169, [R1+0x113c] ;  /* 0x00113c0001a97983 */ /* 0x000f280000300800 */
[----:B------:R0:W-:Y:S02]  /*9b630*/  STL [R1+0x4f5c], R24 ;  /* 0x004f5c1801007387 */ /* 0x0001e40000100800 */
[----:B0-----:R-:W-:-:S05]  /*9b640*/  F2FP.SATFINITE.E5M2.F32.PACK_AB_MERGE_C R24, R181, R182, RZ ;  /* 0x000000b6b518723e */ /* 0x001fca00048060ff */
[----:B------:R0:W-:Y:S02]  /*9b650*/  STL [R1+0x4f3c], R24 ;  /* 0x004f3c1801007387 */ /* 0x0001e40000100800 */
        /* <DEDUP_REMOVED lines=16> */
[----:B0-----:R-:W-:Y:S02]  /*9b760*/  IADD3 R24, P3, R153, R6, RZ ;  /* 0x0000000699187210 */ /* 0x001fe40007f7e0ff */
[----:B------:R-:W-:-:S03]  /*9b770*/  F2FP.SATFINITE.E5M2.F32.PACK_AB_MERGE_C R27, R177, R178, RZ ;  /* 0x000000b2b11b723e */ /* 0x000fc600048060ff */
[----:B------:R-:W-:Y:S02]  /*9b780*/  IMAD.X R25, R154, 0x1, R5, P3 ;  /* 0x000000019a197824 */ /* 0x000fe400018e0605 */
[----:B------:R-:W-:Y:S01]  /*9b790*/  STL [R1+0x4f08], R27 ;  /* 0x004f081b01007387 */ /* 0x000fe20000100800 */
[----:B------:R-:W-:-:S05]  /*9b7a0*/  F2FP.SATFINITE.E5M2.F32.PACK_AB_MERGE_C R26, R175, R176, RZ ;  /* 0x000000b0af1a723e */ /* 0x000fca00048060ff */
[----:B------:R0:W-:Y:S04]  /*9b7b0*/  STL [R1+0x4f10], R26 ;  /* 0x004f101a01007387 */ /* 0x0001e80000100800 */
[----:B------:R1:W-:Y:S01]  /*9b7c0*/  STL.64 [R1+0x17d0], R24 ;  /* 0x0017d01801007387 */ /* 0x0003e20000100a00 */
[----:B0-----:R-:W-:Y:S02]  /*9b7d0*/  F2FP.SATFINITE.E5M2.F32.PACK_AB_MERGE_C R26, R160, R168, RZ ;  /* 0x000000a8a01a723e */ /* 0x001fe400048060ff */
[----:B-1----:R-:W-:-:S03]  /*9b7e0*/  IADD3 R24, P3, R153, R4, RZ ;  /* 0x0000000499187210 */ /* 0x002fc60007f7e0ff */
[----:B------:R-:W-:Y:S02]  /*9b7f0*/  STL [R1+0x4ef0], R26 ;  /* 0x004ef01a01007387 */ /* 0x000fe40000100800 */
[----:B------:R-:W-:-:S05]  /*9b800*/  IMAD.X R25, R154, 0x1, R3, P3 ;  /* 0x000000019a197824 */ /* 0x000fca00018e0603 */
[----:B------:R0:W-:Y:S04]  /*9b810*/  STL.64 [R1+0x17c8], R24 ;  /* 0x0017c81801007387 */ /* 0x0001e80000100a00 */
[----:B------:R-:W2:Y:S04]  /*9b820*/  LDL.LU R168, [R1+0x1150] ;  /* 0x0011500001a87983 */ /* 0x000ea80000300800 */
[----:B------:R-:W2:Y:S01]  /*9b830*/  LDL.LU R160, [R1+0x1154] ;  /* 0x0011540001a07983 */ /* 0x000ea20000300800 */
[----:B0-----:R-:W-:-:S05]  /*9b840*/  F2FP.SATFINITE.E5M2.F32.PACK_AB_MERGE_C R24, R158, R159, RZ ;  /* 0x0000009f9e18723e */ /* 0x001fca00048060ff */
[----:B------:R3:W-:Y:S04]  /*9b850*/  STL [R1+0x4efc], R24 ;  /* 0x004efc1801007387 */ /* 0x0007e80000100800 */
[----:B------:R-:W2:Y:S04]  /*9b860*/  LDL.LU R159, [R1+0x1158] ;  /* 0x00115800019f7983 */ /* 0x000ea80000300800 */
[----:B------:R-:W2:Y:S01]  /*9b870*/  LDL.LU R158, [R1+0x115c] ;  /* 0x00115c00019e7983 */ /* 0x000ea20000300800 */
[----:B---3--:R-:W-:-:S05]  /*9b880*/  F2FP.SATFINITE.E5M2.F32.PACK_AB_MERGE_C R24, R173, R174, RZ ;  /* 0x000000aead18723e */ /* 0x008fca00048060ff */
[----:B------:R4:W-:Y:S04]  /*9b890*/  STL [R1+0x4eb4], R24 ;  /* 0x004eb41801007387 */ /* 0x0009e80000100800 */
[----:B------:R-:W3:Y:S04]  /*9b8a0*/  LDL.LU R184, [R1+0x1160] ;  /* 0x0011600001b87983 */ /* 0x000ee80000300800 */
[----:B------:R-:W3:Y:S01]  /*9b8b0*/  LDL.LU R183, [R1+0x1164] ;  /* 0x0011640001b77983 */ /* 0x000ee20000300800 */
[----:B------:R-:W-:Y:S01]  /*9b8c0*/  VIADD R153, R153, UR5 ;  /* 0x0000000599997c36 */ /* 0x000fe20008000000 */
[----:B------:R-:W-:-:S04]  /*9b8d0*/  ULDC UR5, c[0x0][0x248] ;  /* 0x0000920000057ab9 */ /* 0x000fc80000000800 */
[----:B------:R-:W-:Y:S02]  /*9b8e0*/  SHF.R.S32.HI R154, RZ, 0x1f, R153 ;  /* 0x0000001fff9a7819 */ /* 0x000fe40000011499 */
[----:B----4-:R-:W-:-:S05]  /*9b8f0*/  F2FP.SATFINITE.E5M2.F32.PACK_AB_MERGE_C R24, R169, R170, RZ ;  /* 0x000000aaa918723e */ /* 0x010fca00048060ff */
[----:B------:R0:W-:Y:S04]  /*9b900*/  STL [R1+0x4edc], R24 ;  /* 0x004edc1801007387 */ /* 0x0001e80000100800 */
[----:B------:R-:W4:Y:S04]  /*9b910*/  LDL.LU R182, [R1+0x1168] ;  /* 0x0011680001b67983 */ /* 0x000f280000300800 */
[----:B------:R-:W4:Y:S04]  /*9b920*/  LDL.LU R181, [R1+0x116c] ;  /* 0x00116c0001b57983 */ /* 0x000f280000300800 */
[----:B------:R-:W4:Y:S01]  /*9b930*/  LDL.LU R170, [R1+0x1170] ;  /* 0x0011700001aa7983 */ /* 0x000f220000300800 */
[----:B0-----:R-:W-:-:S03]  /*9b940*/  IADD3 R24, P3, R153, R2, RZ ;  /* 0x0000000299187210 */ /* 0x001fc60007f7e0ff */
[----:B------:R-:W4:Y:S02]  /*9b950*/  LDL.LU R169, [R1+0x1174] ;  /* 0x0011740001a97983 */ /* 0x000f240000300800 */
        /* <DEDUP_REMOVED lines=36> */
[----:B------:R4:W-:Y:S01]  /*9bba0*/  STL.64 [R1+0x17a8], R24 ;  /* 0x0017a81801007387 */ /* 0x0009e20000100a00 */
[----:B------:R-:W-:Y:S01]  /*9bbb0*/  VIADD R153, R153, UR5 ;  /* 0x0000000599997c36 */ /* 0x000fe20008000000 */
[----:B------:R-:W-:-:S04]  /*9bbc0*/  ULDC UR5, c[0x0][0x248] ;  /* 0x0000920000057ab9 */ /* 0x000fc80000000800 */
[----:B------:R-:W-:Y:S02]  /*9bbd0*/  SHF.R.S32.HI R154, RZ, 0x1f, R153 ;  /* 0x0000001fff9a7819 */ /* 0x000fe40000011499 */
[----:B----4-:R-:W-:Y:S02]  /*9bbe0*/  F2FP.SATFINITE.E5M2.F32.PACK_AB_MERGE_C R25, R181, R182, RZ ;  /* 0x000000b6b519723e */ /* 0x010fe400048060ff */
[----:B------:R-:W-:Y:S02]  /*9bbf0*/  F2FP.SATFINITE.E5M2.F32.PACK_AB_MERGE_C R24, R169, R170, RZ ;  /* 0x000000aaa918723e */ /* 0x000fe400048060ff */
[----:B------:R-:W3:Y:S04]  /*9bc00*/  LDL.LU R170, [R1+0x11b8] ;  /* 0x0011b80001aa7983 */ /* 0x000ee80000300800 */
[----:B------:R-:W-:Y:S04]  /*9bc10*/  STL [R1+0x4e60], R25 ;  /* 0x004e601901007387 */ /* 0x000fe80000100800 */
[----:B------:R-:W3:Y:S04]  /*9bc20*/  LDL.LU R169, [R1+0x11bc] ;  /* 0x0011bc0001a97983 */ /* 0x000ee80000300800 */
[----:B------:R0:W-:Y:S01]  /*9bc30*/  STL [R1+0x4e34], R24 ;  /* 0x004e341801007387 */ /* 0x0001e20000100800 */
[----:B------:R-:W-:-:S02]  /*9bc40*/  F2FP.SATFINITE.E5M2.F32.PACK_AB_MERGE_C R26, R179, R180, RZ ;  /* 0x000000b4b31a723e */ /* 0x000fc400048060ff */
[----:B0-----:R-:W-:-:S03]  /*9bc50*/  IADD3 R24, P3, R153, R2, RZ ;  /* 0x0000000299187210 */ /* 0x001fc60007f7e0ff */
[----:B------:R-:W-:Y:S02]  /*9bc60*/  STL [R1+0x4e40], R26 ;  /* 0x004e401a01007387 */ /* 0x000fe40000100800 */
[----:B------:R-:W-:-:S05]  /*9bc70*/  IMAD.X R25, R154, 0x1, R13, P3 ;  /* 0x000000019a197824 */ /* 0x000fca00018e060d */
[----:B------:R0:W-:Y:S02]  /*9bc80*/  STL.64 [R1+0x17a0], R24 ;  /* 0x0017a01801007387 */ /* 0x0001e40000100a00 */
[----:B0-----:R-:W-:-:S05]  /*9bc90*/  IADD3 R24, P3, R153, R0, RZ ;  /* 0x0000000099187210 */ /* 0x001fca0007f7e0ff */
[----:B------:R-:W-:Y:S01]  /*9bca0*/  IMAD.X R25, R154, 0x1, R7, P3 ;  /* 0x000000019a197824 */ /* 0x000fe200018e0607 */
[----:B--2---:R-:W-:-:S05]  /*9bcb0*/  F2FP.SATFINITE.E5M2.F32.PACK_AB_MERGE_C R27, R177, R178, RZ ;  /* 0x000000b2b11b723e */ /* 0x004fca00048060ff */
[----:B------:R0:W-:Y:S01]  /*9bcc0*/  STL [R1+0x4e14], R27 ;  /* 0x004e141b01007387 */ /* 0x0001e20000100800 */
[----:B------:R-:W-:-:S05]  /*9bcd0*/  F2FP.SATFINITE.E5M2.F32.PACK_AB_MERGE_C R26, R175, R176, RZ ;  /* 0x000000b0af1a723e */ /* 0x000fca00048060ff */
[----:B------:R1:W-:Y:S01]  /*9bce0*/  STL [R1+0x4e20], R26 ;  /* 0x004e201a01007387 */ /* 0x0003e20000100800 */
[----:B0-----:R-:W-:-:S03]  /*9bcf0*/  F2FP.SATFINITE.E5M2.F32.PACK_AB_MERGE_C R27, R173, R174, RZ ;  /* 0x000000aead1b723e */ /* 0x001fc600048060ff */
[----:B------:R0:W-:Y:S01]  /*9bd00*/  STL.64 [R1+0x1798], R24 ;  /* 0x0017981801007387 */ /* 0x0001e20000100a00 */
[----:B-1----:R-:W-:-:S03]  /*9bd10*/  F2FP.SATFINITE.E5M2.F32.PACK_AB_MERGE_C R26, R171, R172, RZ ;  /* 0x000000acab1a723e */ /* 0x002fc600048060ff */
[----:B------:R-:W-:Y:S01]  /*9bd20*/  STL [R1+0x4dec], R27 ;  /* 0x004dec1b01007387 */ /* 0x000fe20000100800 */
[----:B0-----:R-:W-:-:S03]  /*9bd30*/  IADD3 R24, P3, R153, R6, RZ ;  /* 0x0000000699187210 */ /* 0x001fc60007f7e0ff */
[----:B------:R0:W-:Y:S02]  /*9bd40*/  STL [R1+0x4e00], R26 ;  /* 0x004e001a01007387 */ /* 0x0001e40000100800 */
[----:B------:R-:W-:Y:S01]  /*9bd50*/  IMAD.X R25, R154, 0x1, R5, P3 ;  /* 0x000000019a197824 */ /* 0x000fe200018e0605 */
[----:B0-----:R-:W-:-:S04]  /*9bd60*/  F2FP.SATFINITE.E5M2.F32.PACK_AB_MERGE_C R26, R155, R157, RZ ;  /* 0x0000009d9b1a723e */ /* 0x001fc800048060ff */
[----:B------:R0:W-:Y:S04]  /*9bd70*/  STL.64 [R1+0x1790], R24 ;  /* 0x0017901801007387 */ /* 0x0001e80000100a00 */
[----:B------:R-:W-:Y:S04]  /*9bd80*/  STL [R1+0x4db8], R26 ;  /* 0x004db81a01007387 */ /* 0x000fe80000100800 */
[----:B------:R-:W2:Y:S04]  /*9bd90*/  LDL.LU R157, [R1+0x11c0] ;  /* 0x0011c000019d7983 */ /* 0x000ea80000300800 */
[----:B------:R-:W2:Y:S01]  /*9bda0*/  LDL.LU R155, [R1+0x11c4] ;  /* 0x0011c400019b7983 */ /* 0x000ea20000300800 */
[----:B0-----:R-:W-:-:S05]  /*9bdb0*/  IADD3 R24, P3, R153, R4, RZ ;  /* 0x0000000499187210 */ /* 0x001fca0007f7e0ff */
[----:B------:R-:W-:-:S05]  /*9bdc0*/  IMAD.X R25, R154, 0x1, R3, P3 ;  /* 0x000000019a197824 */ /* 0x000fca00018e0603 */
[----:B------:R0:W-:Y:S02]  /*9bdd0*/  STL.64 [R1+0x1788], R24 ;  /* 0x0017881801007387 */ /* 0x0001e40000100a00 */
[----:B0-----:R-:W-:Y:S02]  /*9bde0*/  F2FP.SATFINITE.E5M2.F32.PACK_AB_MERGE_C R24, R160, R168, RZ ;  /* 0x000000a8a018723e */ /* 0x001fe400048060ff */
[----:B------:R-:W4:Y:S04]  /*9bdf0*/  LDL.LU R168, [R1+0x11c8] ;  /* 0x0011c80001a87983 */ /* 0x000f280000300800 */
[----:B------:R-:W4:Y:S04]  /*9be00*/  LDL.LU R160, [R1+0x11cc] ;  /* 0x0011cc0001a07983 */ /* 0x000f280000300800 */
[----:B------:R0:W-:Y:S04]  /*9be10*/  STL [R1+0x4dcc], R24 ;  /* 0x004dcc1801007387 */ /* 0x0001e80000100800 */
[----:B------:R-:W4:Y:S04]  /*9be20*/  LDL.LU R186, [R1+0x11d0] ;  /* 0x0011d00001ba7983 */ /* 0x000f280000300800 */
[----:B------:R-:W4:Y:S01]  /*9be30*/  LDL.LU R185, [R1+0x11d4] ;  /* 0x0011d40001b97983 */ /* 0x000f220000300800 */
[----:B0-----:R-:W-:-:S05]  /*9be40*/  F2FP.SATFINITE.E5M2.F32.PACK_AB_MERGE_C R24, R158, R159, RZ ;  /* 0x0000009f9e18723e */ /* 0x001fca00048060ff */
[----:B------:R3:W-:Y:S04]  /*9be50*/  STL [R1+0x4d7c], R24 ;  /* 0x004d7c1801007387 */ /* 0x0007e80000100800 */
[----:B------:R-:W4:Y:S04]  /*9be60*/  LDL.LU R184, [R1+0x11d8] ;  /* 0x0011d80001b87983 */ /* 0x000f280000300800 */
[----:B------:R-:W4:Y:S04]  /*9be70*/  LDL.LU R183, [R1+0x11dc] ;  /* 0x0011dc0001b77983 */ /* 0x000f280000300800 */
[----:B------:R-:W4:Y:S04]  /*9be80*/  LDL.LU R159, [R1+0x11e0] ;  /* 0x0011e000019f7983 */ /* 0x000f280000300800 */
[----:B------:R-:W4:Y:S04]  /*9be90*/  LDL.LU R158, [R1+0x11e4] ;  /* 0x0011e400019e7983 */ /* 0x000f280000300800 */
[----:B------:R-:W4:Y:S04]  /*9bea0*/  LDL.LU R182, [R1+0x11e8] ;  /* 0x0011e80001b67983 */ /* 0x000f280000300800 */
[----:B------:R-:W4:Y:S01]  /*9beb0*/  LDL.LU R181, [R1+0x11ec] ;  /* 0x0011ec0001b57983 */ /* 0x000f220000300800 */
[----:B------:R-:W-:Y:S01]  /*9bec0*/  VIADD R153, R153, UR5 ;  /* 0x0000000599997c36 */ /* 0x000fe20008000000 */
[----:B------:R-:W-:-:S04]  /*9bed0*/  ULDC UR5, c[0x0][0x248] ;  /* 0x0000920000057ab9 */ /* 0x000fc80000000800 */
[----:B------:R-:W-:Y:S02]  /*9bee0*/  SHF.R.S32.HI R154, RZ, 0x1f, R153 ;  /* 0x0000001fff9a7819 */ /* 0x000fe40000011499 */
[----:B---3--:R-:W-:-:S05]  /*9bef0*/  F2FP.SATFINITE.E5M2.F32.PACK_AB_MERGE_C R24, R169, R170, RZ ;  /* 0x000000aaa918723e */ /* 0x008fca00048060ff */
[----:B------:R0:W-:Y:S04]  /*9bf00*/  STL [R1+0x4da8], R24 ;  /* 0x004da81801007387 */ /* 0x0001e80000100800 */
[----:B------:R-:W3:Y:S04]  /*9bf10*/  LDL.LU R180, [R1+0x11f0] ;  /* 0x0011f00001b47983 */ /* 0x000ee80000300800 */
[----:B------:R-:W3:Y:S01]  /*9bf20*/  LDL.LU R179, [R1+0x11f4] ;  /* 0x0011f40001b37983 */ /* 0x000ee20000300800 */
[----:B0-----:R-:W-:-:S03]  /*9bf30*/  IADD3 R24, P3, R153, R2, RZ ;  /* 0x0000000299187210 */ /* 0x001fc60007f7e0ff */
[----:B------:R-:W3:Y:S04]  /*9bf40*/  LDL.LU R178, [R1+0x11f8] ;  /* 0x0011f80001b27983 */ /* 0x000ee80000300800 */
[----:B------:R-:W3:Y:S01]  /*9bf50*/  LDL.LU R177, [R1+0x11fc] ;  /* 0x0011fc0001b17983 */ /* 0x000ee20000300800 */
[----:B------:R-:W-:-:S03]  /*9bf60*/  IMAD.X R25, R154, 0x1, R13, P3 ;  /* 0x000000019a197824 */ /* 0x000fc600018e060d */
[----:B------:R-:W3:Y:S04]  /*9bf70*/  LDL.LU R176, [R1+0xe00] ;  /* 0x000e000001b07983 */ /* 0x000ee80000300800 */
[----:B------:R-:W3:Y:S04]  /*9bf80*/  LDL.LU R175, [R1+0xe04] ;  /* 0x000e040001af7983 */ /* 0x000ee80000300800 */
[----:B------:R-:W3:Y:S04]  /*9bf90*/  LDL.LU R174, [R1+0xe08] ;  /* 0x000e080001ae7983 */ /* 0x000ee80000300800 */
[----:B------:R2:W-:Y:S04]  /*9bfa0*/  STL.64 [R1+0x1780], R24 ;  /* 0x0017801801007387 */ /* 0x0005e80000100a00 */
[----:B------:R-:W3:Y:S04]  /*9bfb0*/  LDL.LU R173, [R1+0xe0c] ;  /* 0x000e0c0001ad7983 */ /* 0x000ee80000300800 */
[----:B------:R-:W3:Y:S04]  /*9bfc0*/  LDL.LU R172, [R1+0xe10] ;  /* 0x000e100001ac7983 */ /* 0x000ee80000300800 */
[----:B------:R-:W3:Y:S04]  /*9bfd0*/  LDL.LU R171, [R1+0xe14] ;  /* 0x000e140001ab7983 */ /* 0x000ee80000300800 */
[----:B------:R-:W3:Y:S04]  /*9bfe0*/  LDL.LU R170, [R1+0xe18] ;  /* 0x000e180001aa7983 */ /* 0x000ee80000300800 */
[----:B------:R-:W3:Y:S01]  /*9bff0*/  LDL.LU R169, [R1+0xe1c] ;  /* 0x000e1c0001a97983 */ /* 0x000ee20000300800 */
[----:B--2---:R-:W-:-:S03]  /*9c000*/  F2FP.SATFINITE.E5M2.F32.PACK_AB_MERGE_C R24, R155, R157, RZ ;  /* 0x0000009d9b18723e */ /* 0x004fc600048060ff */
[----:B------:R-:W2:Y:S04]  /*9c010*/  LDL.LU R157, [R1+0xe20] ;  /* 0x000e2000019d7983 */ /* 0x000ea80000300800 */
[----:B------:R-:W2:Y:S04]  /*9c020*/  LDL.LU R155, [R1+0xe24] ;  /* 0x000e2400019b7983 */ /* 0x000ea80000300800 */
[----:B------:R0:W-:Y:S02]  /*9c030*/  STL [R1+0x4d3c], R24 ;  /* 0x004d3c1801007387 */ /* 0x0001e40000100800 */
[----:B0-----:R-:W-:-:S05]  /*9c040*/  IADD3 R24, P3, R153, R0, RZ ;  /* 0x0000000099187210 */ /* 0x001fca0007f7e0ff */
[----:B------:R-:W-:Y:S01]  /*9c050*/  IMAD.X R25, R154, 0x1, R7, P3 ;  /* 0x000000019a197824 */ /* 0x000fe200018e0607 */
[----:B----4-:R-:W-:-:S05]  /*9c060*/  F2FP.SATFINITE.E5M2.F32.PACK_AB_MERGE_C R26, R160, R168, RZ ;  /* 0x000000a8a01a723e */ /* 0x010fca00048060ff */
[----:B------:R-:W-:Y:S04]  /*9c070*/  STL [R1+0x4d58], R26 ;  /* 0x004d581a01007387 */ /* 0x000fe80000100800 */
[----:B------:R-:W4:Y:S04]  /*9c080*/  LDL.LU R168, [R1+0xe28] ;  /* 0x000e280001a87983 */ /* 0x000f280000300800 */
[----:B------:R-:W4:Y:S04]  /*9c090*/  LDL.LU R160, [R1+0xe2c] ;  /* 0x000e2c0001a07983 */ /* 0x000f280000300800 */
[----:B------:R0:W-:Y:S01]  /*9c0a0*/  STL.64 [R1+0x1778], R24 ;  /* 0x0017781801007387 */ /* 0x0001e20000100a00 */
[----:B------:R-:W-:-:S02]  /*9c0b0*/  F2FP.SATFINITE.E5M2.F32.PACK_AB_MERGE_C R27, R185, R186, RZ ;  /* 0x000000bab91b723e */ /* 0x000fc400048060ff */
[----:B0-----:R-:W-:Y:S02]  /*9c0c0*/  IADD3 R24, P3, R153, R6, RZ ;  /* 0x0000000699187210 */ /* 0x001fe40007f7e0ff */
[----:B------:R-:W-:-:S03]  /*9c0d0*/  F2FP.SATFINITE.E5M2.F32.PACK_AB_MERGE_C R26, R183, R184, RZ ;  /* 0x000000b8b71a723e */ /* 0x000fc600048060ff */
[----:B------:R-:W-:Y:S01]  /*9c0e0*/  IMAD.X R25, R154, 0x1, R5, P3 ;  /* 0x000000019a197824 */ /* 0x000fe200018e0605 */
[----:B------:R-:W-:Y:S04]  /*9c0f0*/  STL [R1+0x4cfc], R27 ;  /* 0x004cfc1b01007387 */ /* 0x000fe80000100800 */
[----:B------:R0:W-:Y:S04]  /*9c100*/  STL [R1+0x4d14], R26 ;  /* 0x004d141a01007387 */ /* 0x0001e80000100800 */
[----:B------:R1:W-:Y:S01]  /*9c110*/  STL.64 [R1+0x1770], R24 ;  /* 0x0017701801007387 */ /* 0x0003e20000100a00 */
[----:B0-----:R-:W-:-:S02]  /*9c120*/  F2FP.SATFINITE.E5M2.F32.PACK_AB_MERGE_C R26, R158, R159, RZ ;  /* 0x0000009f9e1a723e */ /* 0x001fc400048060ff */
[----:B-1----:R-:W-:-:S03]  /*9c130*/  IADD3 R24, P3, R153, R4, RZ ;  /* 0x0000000499187210 */ /* 0x002fc60007f7e0ff */
[----:B------:R-:W-:Y:S02]  /*9c140*/  STL [R1+0x4c84], R26 ;  /* 0x004c841a01007387 */ /* 0x000fe40000100800 */
[----:B------:R-:W-:Y:S02]  /*9c150*/  IMAD.X R25, R154, 0x1, R3, P3 ;  /* 0x000000019a197824 */ /* 0x000fe400018e0603 */
[----:B------:R-:W4:Y:S04]  /*9c160*/  LDL.LU R159, [R1+0xe30] ;  /* 0x000e3000019f7983 */ /* 0x000f280000300800 */
[----:B------:R-:W4:Y:S01]  /*9c170*/  LDL.LU R158, [R1+0xe34] ;  /* 0x000e3400019e7983 */ /* 0x000f220000300800 */
[----:B------:R-:W-:Y:S01]  /*9c180*/  VIADD R153, R153, UR5 ;  /* 0x0000000599997c36 */ /* 0x000fe20008000000 */
[----:B------:R-:W-:-:S02]  /*9c190*/  ULDC UR5, c[0x0][0x248] ;  /* 0x0000920000057ab9 */ /* 0x000fc40000000800 */
[----:B------:R0:W-:Y:S02]  /*9c1a0*/  STL.64 [R1+0x1768], R24 ;  /* 0x0017681801007387 */ /* 0x0001e40000100a00 */
[----:B------:R-:W-:Y:S02]  /*9c1b0*/  SHF.R.S32.HI R154, RZ, 0x1f, R153 ;  /* 0x0000001fff9a7819 */ /* 0x000fe40000011499 */
[----:B0-----:R-:W-:-:S05]  /*9c1c0*/  F2FP.SATFINITE.E5M2.F32.PACK_AB_MERGE_C R25, R181, R182, RZ ;  /* 0x000000b6b519723e */ /* 0x001fca00048060ff */
[----:B------:R-:W-:Y:S01]  /*9c1d0*/  STL [R1+0x4cc4], R25 ;  /* 0x004cc41901007387 */ /* 0x000fe20000100800 */
[----:B---3--:R-:W-:-:S05]  /*9c1e0*/  F2FP.SATFINITE.E5M2.F32.PACK_AB_MERGE_C R24, R179, R180, RZ ;  /* 0x000000b4b318723e */ /* 0x008fca00048060ff */
[----:B------:R0:W-:Y:S01]  /*9c1f0*/  STL [R1+0x4c24], R24 ;  /* 0x004c241801007387 */ /* 0x0001e20000100800 */
[----:B------:R-:W-:Y:S02]  /*9c200*/  F2FP.SATFINITE.E5M2.F32.PACK_AB_MERGE_C R26, R177, R178, RZ ;  /* 0x000000b2b11a723e */ /* 0x000fe400048060ff */
[----:B0-----:R-:W-:-:S03]  /*9c210*/  IADD3 R24, P3, R153, R2, RZ ;  /* 0x0000000299187210 */ /* 0x001fc60007f7e0ff */
[----:B------:R0:W-:Y:S02]  /*9c220*/  STL [R1+0x4c40], R26 ;  /* 0x004c401a01007387 */ /* 0x0001e40000100800 */
[----:B------:R-:W-:Y:S01]  /*9c230*/  IMAD.X R25, R154, 0x1, R13, P3 ;  /* 0x000000019a197824 */ /* 0x000fe200018e060d */
[----:B------:R-:W-:-:S04]  /*9c240*/  F2FP.SATFINITE.E5M2.F32.PACK_AB_MERGE_C R27, R175, R176, RZ ;  /* 0x000000b0af1b723e */ /* 0x000fc800048060ff */
[----:B------:R1:W-:Y:S01]  /*9c250*/  STL.64 [R1+0x1760], R24 ;  /* 0x0017601801007387 */ /* 0x0003e20000100a00 */
[----:B0-----:R-:W-:-:S03]  /*9c260*/  F2FP.SATFINITE.E5M2.F32.PACK_AB_MERGE_C R26, R173, R174, RZ ;  /* 0x000000aead1a723e */ /* 0x001fc600048060ff */
[----:B------:R0:W-:Y:S01]  /*9c270*/  STL [R1+0x4bd4], R27 ;  /* 0x004bd41b01007387 */ /* 0x0001e20000100800 */
[----:B-1----:R-:W-:-:S03]  /*9c280*/  IADD3 R24, P3, R153, R0, RZ ;  /* 0x0000000099187210 */ /* 0x002fc60007f7e0ff */
[----:B------:R1:W-:Y:S02]  /*9c290*/  STL [R1+0x4bdc], R26 ;  /* 0x004bdc1a01007387 */ /* 0x0003e40000100800 */
[----:B------:R-:W-:Y:S01]  /*9c2a0*/  IMAD.X R25, R154, 0x1, R7, P3 ;  /* 0x000000019a197824 */ /* 0x000fe200018e0607 */
[----:B0-----:R-:W-:-:S04]  /*9c2b0*/  F2FP.SATFINITE.E5M2.F32.PACK_AB_MERGE_C R27, R171, R172, RZ ;  /* 0x000000acab1b723e */ /* 0x001fc800048060ff */
[----:B------:R0:W-:Y:S01]  /*9c2c0*/  STL.64 [R1+0x1758], R24 ;  /* 0x0017581801007387 */ /* 0x0001e20000100a00 */
[----:B-1----:R-:W-:-:S03]  /*9c2d0*/  F2FP.SATFINITE.E5M2.F32.PACK_AB_MERGE_C R26, R169, R170, RZ ;  /* 0x000000aaa91a723e */ /* 0x002fc600048060ff */
[----:B------:R-:W-:Y:S01]  /*9c2e0*/  STL [R1+0x4b8c], R27 ;  /* 0x004b8c1b01007387 */ /* 0x000fe20000100800 */
        /* <DEDUP_REMOVED lines=39> */
[----:B--2---:R-:W-:-:S03]  /*9c560*/  F2FP.SATFINITE.E5M2.F32.PACK_AB_MERGE_C R24, R155, R157, RZ ;  /* 0x0000009d9b18723e */ /* 0x004fc600048060ff */
[----:B------:R-:W2:Y:S04]  /*9c570*/  LDL.LU R157, [R1+0xea0] ;  /* 0x000ea000019d7983 */ /* 0x000ea80000300800 */
[----:B------:R-:W2:Y:S01]  /*9c580*/  LDL.LU R155, [R1+0xea4] ;  /* 0x000ea400019b7983 */ /* 0x000ea20000300800 */
[----:B------:R-:W-:Y:S01]  /*9c590*/  VIADD R153, R153, UR5 ;  /* 0x0000000599997c36 */ /* 0x000fe20008000000 */
[----:B------:R-:W-:Y:S02]  /*9c5a0*/  ULDC UR5, c[0x0][0x248] ;  /* 0x0000920000057ab9 */ /* 0x000fe40000000800 */
[----:B------:R0:W-:Y:S02]  /*9c5b0*/  STL [R1+0x4b04], R24 ;  /* 0x004b041801007387 */ /* 0x0001e40000100800 */
[----:B------:R-:W-:-:S02]  /*9c5c0*/  SHF.R.S32.HI R154, RZ, 0x1f, R153 ;  /* 0x0000001fff9a7819 */ /* 0x000fc40000011499 */
[----:B0-----:R-:W-:-:S05]  /*9c5d0*/  IADD3 R24, P3, R153, R2, RZ ;  /* 0x0000000299187210 */ /* 0x001fca0007f7e0ff */
[----:B------:R-:W-:-:S05]  /*9c5e0*/  IMAD.X R25, R154, 0x1, R13, P3 ;  /* 0x000000019a197824 */ /* 0x000fca00018e060d */
[----:B------:R0:W-:Y:S01]  /*9c5f0*/  STL.64 [R1+0x1740], R24 ;  /* 0x0017401801007387 */ /* 0x0001e20000100a00 */
[----:B---3--:R-:W-:Y:S02]  /*9c600*/  F2FP.SATFINITE.E5M2.F32.PACK_AB_MERGE_C R27, R187, R188, RZ ;  /* 0x000000bcbb1b723e */ /* 0x008fe400048060ff */
[----:B0-----:R-:W-:-:S03]  /*9c610*/  IADD3 R24, P3, R153, R0, RZ ;  /* 0x0000000099187210 */ /* 0x001fc60007f7e0ff */
[----:B------:R0:W-:Y:S02]  /*9c620*/  STL [R1+0x4a7c], R27 ;  /* 0x004a7c1b01007387 */ /* 0x0001e40000100800 */
[----:B------:R-:W-:Y:S01]  /*9c630*/  IMAD.X R25, R154, 0x1, R7, P3 ;  /* 0x000000019a197824 */ /* 0x000fe200018e0607 */
[----:B----4-:R-:W-:-:S05]  /*9c640*/  F2FP.SATFINITE.E5M2.F32.PACK_AB_MERGE_C R26, R185, R186, RZ ;  /* 0x000000bab91a723e */ /* 0x010fca00048060ff */
[----:B------:R1:W-:Y:S04]  /*9c650*/  STL [R1+0x4aa4], R26 ;  /* 0x004aa41a01007387 */ /* 0x0003e80000100800 */
[----:B------:R3:W-:Y:S01]  /*9c660*/  STL.64 [R1+0x1738], R24 ;  /* 0x0017381801007387 */ /* 0x0007e20000100a00 */
[----:B0-----:R-:W-:Y:S02]  /*9c670*/  F2FP.SATFINITE.E5M2.F32.PACK_AB_MERGE_C R27, R183, R184, RZ ;  /* 0x000000b8b71b723e */ /* 0x001fe400048060ff */
[----:B-1----:R-:W-:Y:S02]  /*9c680*/  F2FP.SATFINITE.E5M2.F32.PACK_AB_MERGE_C R26, R181, R182, RZ ;  /* 0x000000b6b51a723e */ /* 0x002fe400048060ff */
[----:B---3--:R-:W-:Y:S01]  /*9c690*/  IADD3 R24, P3, R153, R6, RZ ;  /* 0x0000000699187210 */ /* 0x008fe20007f7e0ff */
[----:B------:R-:W-:Y:S04]  /*9c6a0*/  STL [R1+0x4a34], R27 ;  /* 0x004a341b01007387 */ /* 0x000fe80000100800 */
[----:B------:R-:W-:Y:S01]  /*9c6b0*/  IMAD.X R25, R154, 0x1, R5, P3 ;  /* 0x000000019a197824 */ /* 0x000fe200018e0605 */
[----:B------:R0:W-:Y:S04]  /*9c6c0*/  STL [R1+0x4a4c], R26 ;  /* 0x004a4c1a01007387 */ /* 0x0001e80000100800 */
[----:B------:R1:W-:Y:S01]  /*9c6d0*/  STL.64 [R1+0x1730], R24 ;  /* 0x0017301801007387 */ /* 0x0003e20000100a00 */
[----:B0-----:R-:W-:-:S02]  /*9c6e0*/  F2FP.SATFINITE.E5M2.F32.PACK_AB_MERGE_C R26, R179, R180, RZ ;  /* 0x000000b4b31a723e */ /* 0x001fc400048060ff */
[----:B-1----:R-:W-:-:S03]  /*9c6f0*/  IADD3 R24, P3, R153, R4, RZ ;  /* 0x0000000499187210 */ /* 0x002fc60007f7e0ff */
[----:B------:R-:W-:Y:S02]  /*9c700*/  STL [R1+0x49d0], R26 ;  /* 0x0049d01a01007387 */ /* 0x000fe40000100800 */
[----:B------:R-:W-:Y:S02]  /*9c710*/  IMAD.X R25, R154, 0x1, R3, P3 ;  /* 0x000000019a197824 */ /* 0x000fe400018e0603 */
[----:B------:R-:W-:Y:S01]  /*9c720*/  VIADD R153, R153, UR5 ;  /* 0x0000000599997c36 */ /* 0x000fe20008000000 */
[----:B------:R-:W-:Y:S02]  /*9c730*/  ULDC UR5, c[0x0][0x248] ;  /* 0x0000920000057ab9 */ /* 0x000fe40000000800 */
[----:B------:R0:W-:Y:S02]  /*9c740*/  STL.64 [R1+0x1728], R24 ;  /* 0x0017281801007387 */ /* 0x0001e40000100a00 */
[----:B------:R-:W-:Y:S02]  /*9c750*/  SHF.R.S32.HI R154, RZ, 0x1f, R153 ;  /* 0x0000001fff9a7819 */ /* 0x000fe40000011499 */
[----:B0-----:R-:W-:-:S02]  /*9c760*/  F2FP.SATFINITE.E5M2.F32.PACK_AB_MERGE_C R25, R177, R178, RZ ;  /* 0x000000b2b119723e */ /* 0x001fc400048060ff */
[----:B------:R-:W-:-:S03]  /*9c770*/  F2FP.SATFINITE.E5M2.F32.PACK_AB_MERGE_C R24, R175, R176, RZ ;  /* 0x000000b0af18723e */ /* 0x000fc600048060ff */
[----:B------:R-:W-:Y:S04]  /*9c780*/  STL [R1+0x49ec], R25 ;  /* 0x0049ec1901007387 */ /* 0x000fe80000100800 */
        /* <DEDUP_REMOVED lines=20> */
[----:B0-----:R-:W-:-:S05]  /*9c8d0*/  IADD3 R24, P3, R153, R4, RZ ;  /* 0x0000000499187210 */ /* 0x001fca0007f7e0ff */
[----:B------:R-:W-:Y:S01]  /*9c8e0*/  IMAD.X R25, R154, 0x1, R3, P3 ;  /* 0x000000019a197824 */ /* 0x000fe200018e0603 */
[----:B--2---:R-:W-:-:S05]  /*9c8f0*/  F2FP.SATFINITE.E5M2.F32.PACK_AB_MERGE_C R26, R155, R157, RZ ;  /* 0x0000009d9b1a723e */ /* 0x004fca00048060ff */
[----:B------:R-:W-:Y:S04]  /*9c900*/  STL [R1+0x48c8], R26 ;  /* 0x0048c81a01007387 */ /* 0x000fe80000100800 */
[----:B------:R-:W2:Y:S04]  /*9c910*/  LDL.LU R212, [R1+0xea8] ;  /* 0x000ea80001d47983 */ /* 0x000ea80000300800 */
[----:B------:R-:W2:Y:S04]  /*9c920*/  LDL.LU R211, [R1+0xeac] ;  /* 0x000eac0001d37983 */ /* 0x000ea80000300800 */
[----:B------:R-:W3:Y:S04]  /*9c930*/  LDL.LU R210, [R1+0xeb0] ;  /* 0x000eb00001d27983 */ /* 0x000ee80000300800 */
[----:B------:R2:W-:Y:S04]  /*9c940*/  STL.64 [R1+0x1708], R24 ;  /* 0x0017081801007387 */ /* 0x0005e80000100a00 */
        /* <DEDUP_REMOVED lines=47> */
[----:B--2---:R-:W-:-:S05]  /*9cc40*/  F2FP.SATFINITE.E5M2.F32.PACK_AB_MERGE_C R25, R211, R212, RZ ;  /* 0x000000d4d319723e */ /* 0x004fca00048060ff */
[----:B------:R-:W-:Y:S01]  /*9cc50*/  STL [R1+0x48cc], R25 ;  /* 0x0048cc1901007387 */ /* 0x000fe20000100800 */
[----:B---3--:R-:W-:Y:S01]  /*9cc60*/  F2FP.SATFINITE.E5M2.F32.PACK_AB_MERGE_C R24, R169, R210, RZ ;  /* 0x000000d2a918723e */ /* 0x008fe200048060ff */
[----:B------:R-:W-:Y:S01]  /*9cc70*/  VIADD R169, R153, UR5 ;  /* 0x0000000599a97c36 */ /* 0x000fe20008000000 */
[----:B------:R-:W-:Y:S01]  /*9cc80*/  LOP3.LUT R165, R165, 0xffff, RZ, 0xc0, !PT ;  /* 0x0000ffffa5a57812 */ /* 0x000fe200078ec0ff */
[----:B------:R-:W-:Y:S02]  /*9cc90*/  ULDC UR5, c[0x0][0x228] ;  /* 0x00008a0000057ab9 */ /* 0x000fe40000000800 */
[----:B------:R4:W-:Y:S01]  /*9cca0*/  STL [R1+0x4894], R24 ;  /* 0x0048941801007387 */ /* 0x0009e20000100800 */
[----:B------:R-:W-:-:S03]  /*9ccb0*/  SHF.R.S32.HI R26, RZ, 0x1f, R169 ;  /* 0x0000001fff1a7819 */ /* 0x000fc600000114a9 */
[----:B------:R-:W-:Y:S01]  /*9ccc0*/  STL [R1+0xe00], R169 ;  /* 0x000e00a901007387 */ /* 0x000fe20000100800 */
[----:B----4-:R-:W-:-:S05]  /*9ccd0*/  F2FP.SATFINITE.E5M2.F32.PACK_AB_MERGE_C R24, R208, R209, RZ ;  /* 0x000000d1d018723e */ /* 0x010fca00048060ff */
[----:B------:R0:W-:Y:S02]  /*9cce0*/  STL [R1+0x48ac], R24 ;  /* 0x0048ac1801007387 */ /* 0x0001e40000100800 */
[----:B0-----:R-:W-:Y:S02]  /*9ccf0*/  IADD3 R24, P3, R169, R2, RZ ;  /* 0x00000002a9187210 */ /* 0x001fe40007f7e0ff */
[----:B------:R0:W-:Y:S03]  /*9cd00*/  STL [R1+0xe04], R26 ;  /* 0x000e041a01007387 */ /* 0x0001e60000100800 */
[----:B------:R-:W-:-:S05]  /*9cd10*/  IMAD.X R25, R26, 0x1, R13, P3 ;  /* 0x000000011a197824 */ /* 0x000fca00018e060d */
[----:B------:R1:W-:Y:S01]  /*9cd20*/  STL.64 [R1+0x1700], R24 ;  /* 0x0017001801007387 */ /* 0x0003e20000100a00 */
[----:B0-----:R-:W-:Y:S02]  /*9cd30*/  F2FP.SATFINITE.E5M2.F32.PACK_AB_MERGE_C R26, R204, R205, RZ ;  /* 0x000000cdcc1a723e */ /* 0x001fe400048060ff */
[----:B-1----:R-:W-:Y:S02]  /*9cd40*/  F2FP.SATFINITE.E5M2.F32.PACK_AB_MERGE_C R24, R206, R207, RZ ;  /* 0x000000cfce18723e */ /* 0x002fe400048060ff */
[----:B------:R-:W-:-:S03]  /*9cd50*/  F2FP.SATFINITE.E5M2.F32.PACK_AB_MERGE_C R25, R202, R203, RZ ;  /* 0x000000cbca19723e */ /* 0x000fc600048060ff */
[----:B------:R0:W-:Y:S04]  /*9cd60*/  STL [R1+0x486c], R24 ;  /* 0x00486c1801007387 */ /* 0x0001e80000100800 */
[----:B------:R1:W-:Y:S01]  /*9cd70*/  STL [R1+0x4888], R26 ;  /* 0x0048881a01007387 */ /* 0x0003e20000100800 */
[----:B0-----:R-:W-:-:S03]  /*9cd80*/  F2FP.SATFINITE.E5M2.F32.PACK_AB_MERGE_C R24, R200, R201, RZ ;  /* 0x000000c9c818723e */ /* 0x001fc600048060ff */
[----:B------:R0:W-:Y:S01]  /*9cd90*/  STL [R1+0x4850], R25 ;  /* 0x0048501901007387 */ /* 0x0001e20000100800 */
[----:B-1----:R-:W-:-:S03]  /*9cda0*/  F2FP.SATFINITE.E5M2.F32.PACK_AB_MERGE_C R26, R198, R199, RZ ;  /* 0x000000c7c61a723e */ /* 0x002fc600048060ff */
        /* <DEDUP_REMOVED lines=20> */
[----:B------:R1:W-:Y:S04]  /*9cef0*/  STL [R1+0x4734], R26 ;  /* 0x0047341a01007387 */ /* 0x0003e80000100800 */
[----:B------:R2:W-:Y:S01]  /*9cf00*/  STL [R1+0x4728], R25 ;  /* 0x0047281901007387 */ /* 0x0005e20000100800 */
[----:B0-----:R-:W-:-:S05]  /*9cf10*/  F2FP.SATFINITE.E5M2.F32.PACK_AB_MERGE_C R24, R176, R177, RZ ;  /* 0x000000b1b018723e */ /* 0x001fca00048060ff */
[----:B------:R0:W-:Y:S01]  /*9cf20*/  STL [R1+0x472c], R24 ;  /* 0x00472c1801007387 */ /* 0x0001e20000100800 */
[----:B-1----:R-:W-:-:S05]  /*9cf30*/  F2FP.SATFINITE.E5M2.F32.PACK_AB_MERGE_C R26, R174, R175, RZ ;  /* 0x000000afae1a723e */ /* 0x002fca00048060ff */
[----:B------:R1:W-:Y:S01]  /*9cf40*/  STL [R1+0x4720], R26 ;  /* 0x0047201a01007387 */ /* 0x0003e20000100800 */
[----:B--2---:R-:W-:-:S05]  /*9cf50*/  F2FP.SATFINITE.E5M2.F32.PACK_AB_MERGE_C R25, R172, R173, RZ ;  /* 0x000000adac19723e */ /* 0x004fca00048060ff */
[----:B------:R2:W-:Y:S01]  /*9cf60*/  STL [R1+0x4724], R25 ;  /* 0x0047241901007387 */ /* 0x0005e20000100800 */
[----:B0-----:R-:W-:-:S05]  /*9cf70*/  F2FP.SATFINITE.E5M2.F32.PACK_AB_MERGE_C R24, R170, R171, RZ ;  /* 0x000000abaa18723e */ /* 0x001fca00048060ff */
[----:B------:R-:W-:Y:S01]  /*9cf80*/  STL [R1+0x4718], R24 ;  /* 0x0047181801007387 */ /* 0x000fe20000100800 */
[----:B-1----:R-:W-:-:S05]  /*9cf90*/  F2FP.SATFINITE.E5M2.F32.PACK_AB_MERGE_C R26, R160, R168, RZ ;  /* 0x000000a8a01a723e */ /* 0x002fca00048060ff */
[----:B------:R0:W-:Y:S01]  /*9cfa0*/  STL [R1+0x471c], R26 ;  /* 0x00471c1a01007387 */ /* 0x0001e20000100800 */
[----:B--2---:R-:W-:-:S03]  /*9cfb0*/  F2FP.SATFINITE.E5M2.F32.PACK_AB_MERGE_C R25, R158, R159, RZ ;  /* 0x0000009f9e19723e */ /* 0x004fc600048060ff */
[----:B0-----:R-:W2:Y:S01]  /*9cfc0*/  LDL.LU R26, [R1+0xf70] ;  /* 0x000f7000011a7983 */ /* 0x001ea20000300800 */
[----:B------:R-:W-:-:S03]  /*9cfd0*/  F2FP.SATFINITE.E5M2.F32.PACK_AB_MERGE_C R24, R155, R157, RZ ;  /* 0x0000009d9b18723e */ /* 0x000fc600048060ff */
[----:B------:R0:W-:Y:S04]  /*9cfe0*/  STL [R1+0x4710], R25 ;  /* 0x0047101901007387 */ /* 0x0001e80000100800 */
[----:B------:R-:W2:Y:S04]  /*9cff0*/  LDL.LU R27, [R1+0xf74] ;  /* 0x000f7400011b7983 */ /* 0x000ea80000300800 */
[----:B------:R1:W-:Y:S04]  /*9d000*/  STL [R1+0x4714], R24 ;  /* 0x0047141801007387 */ /* 0x0003e80000100800 */
[----:B------:R-:W0:Y:S04]  /*9d010*/  LDL.LU R28, [R1+0xf78] ;  /* 0x000f7800011c7983 */ /* 0x000e280000300800 */
[----:B------:R-:W0:Y:S04]  /*9d020*/  LDL.LU R29, [R1+0xf7c] ;  /* 0x000f7c00011d7983 */ /* 0x000e280000300800 */
[----:B------:R-:W1:Y:S04]  /*9d030*/  LDL.LU R152, [R1+0xf80] ;  /* 0x000f800001987983 */ /* 0x000e680000300800 */
[----:B------:R-:W1:Y:S04]  /*9d040*/  LDL.LU R252, [R1+0xf84] ;  /* 0x000f840001fc7983 */ /* 0x000e680000300800 */
        /* <DEDUP_REMOVED lines=50> */
[----:B------:R-:W4:Y:S04]  /*9d370*/  LDL R173, [R1+0xc50] ;  /* 0x000c500001ad7983 */ /* 0x000f280000100800 */
[----:B------:R-:W4:Y:S04]  /*9d380*/  LDL.LU R172, [R1+0xc54] ;  /* 0x000c540001ac7983 */ /* 0x000f280000300800 */
[----:B------:R-:W4:Y:S04]  /*9d390*/  LDL.LU R171, [R1+0xc58] ;  /* 0x000c580001ab7983 */ /* 0x000f280000300800 */
[----:B------:R-:W4:Y:S04]  /*9d3a0*/  LDL.LU R170, [R1+0xc5c] ;  /* 0x000c5c0001aa7983 */ /* 0x000f280000300800 */
[----:B------:R-:W4:Y:S04]  /*9d3b0*/  LDL.LU R168, [R1+0xc60] ;  /* 0x000c600001a87983 */ /* 0x000f280000300800 */
[----:B------:R-:W4:Y:S01]  /*9d3c0*/  LDL.LU R157, [R1+0xc64] ;  /* 0x000c6400019d7983 */ /* 0x000f220000300800 */
[----:B--2---:R-:W-:-:S05]  /*9d3d0*/  F2FP.SATFINITE.E5M2.F32.PACK_AB_MERGE_C R26, R27, R26, RZ ;  /* 0x0000001a1b1a723e */ /* 0x004fca00048060ff */
[----:B------:R3:W-:Y:S01]  /*9d3e0*/  STL [R1+0x4708], R26 ;  /* 0x0047081a01007387 */ /* 0x0007e20000100800 */
[----:B0-----:R-:W-:-:S05]  /*9d3f0*/  F2FP.SATFINITE.E5M2.F32.PACK_AB_MERGE_C R25, R29, R28, RZ ;  /* 0x0000001c1d19723e */ /* 0x001fca00048060ff */
[----:B------:R4:W-:Y:S01]  /*9d400*/  STL [R1+0x470c], R25 ;  /* 0x00470c1901007387 */ /* 0x0009e20000100800 */
[----:B-1----:R-:W-:-:S05]  /*9d410*/  F2FP.SATFINITE.E5M2.F32.PACK_AB_MERGE_C R24, R252, R152, RZ ;  /* 0x00000098fc18723e */ /* 0x002fca00048060ff */
[----:B------:R0:W-:Y:S01]  /*9d420*/  STL [R1+0x4700], R24 ;  /* 0x0047001801007387 */ /* 0x0001e20000100800 */
[----:B---3--:R-:W-:-:S05]  /*9d430*/  F2FP.SATFINITE.E5M2.F32.PACK_AB_MERGE_C R26, R250, R251, RZ ;  /* 0x000000fbfa1a723e */ /* 0x008fca00048060ff */
[----:B------:R1:W-:Y:S01]  /*9d440*/  STL [R1+0x4704], R26 ;  /* 0x0047041a01007387 */ /* 0x0003e20000100800 */
[----:B----4-:R-:W-:-:S05]  /*9d450*/  F2FP.SATFINITE.E5M2.F32.PACK_AB_MERGE_C R25, R222, R249, RZ ;  /* 0x000000f9de19723e */ /* 0x010fca00048060ff */
        /* <DEDUP_REMOVED lines=41> */
[----:B--2---:R-:W-:-:S03]  /*9d6f0*/  F2FP.SATFINITE.E5M2.F32.PACK_AB_MERGE_C R25, R170, R171, RZ ;  /* 0x000000abaa19723e */ /* 0x004fc600048060ff */
[----:B------:R-:W2:Y:S04]  /*9d700*/  LDL.LU R29, [R1+0xc68] ;  /* 0x000c6800011d7983 */ /* 0x000ea80000300800 */
[----:B------:R3:W-:Y:S01]  /*9d710*/  STL [R1+0xe10], R25 ;  /* 0x000e101901007387 */ /* 0x0007e20000100800 */
[----:B0-----:R-:W-:-:S03]  /*9d720*/  F2FP.SATFINITE.E5M2.F32.PACK_AB_MERGE_C R24, R157, R168, RZ ;  /* 0x000000a89d18723e */ /* 0x001fc600048060ff */
[----:B------:R-:W2:Y:S04]  /*9d730*/  LDL.LU R28, [R1+0xc6c] ;  /* 0x000c6c00011c7983 */ /* 0x000ea80000300800 */
[----:B------:R0:W-:Y:S04]  /*9d740*/  STL [R1+0xe1c], R24 ;  /* 0x000e1c1801007387 */ /* 0x0001e80000100800 */
[----:B------:R-:W4:Y:S04]  /*9d750*/  LDL.LU R27, [R1+0xc70] ;  /* 0x000c7000011b7983 */ /* 0x000f280000300800 */
[----:B-1----:R-:W4:Y:S04]  /*9d760*/  LDL.LU R26, [R1+0xc74] ;  /* 0x000c7400011a7983 */ /* 0x002f280000300800 */
[----:B---3--:R-:W3:Y:S04]  /*9d770*/  LDL.LU R25, [R1+0xc78] ;  /* 0x000c780001197983 */ /* 0x008ee80000300800 */
[----:B------:R-:W3:Y:S04]  /*9d780*/  LDL.LU R153, [R1+0xc7c] ;  /* 0x000c7c0001997983 */ /* 0x000ee80000300800 */
[----:B------:R-:W3:Y:S04]  /*9d790*/  LDL.LU R154, [R1+0xc80] ;  /* 0x000c8000019a7983 */ /* 0x000ee80000300800 */
[----:B0-----:R-:W3:Y:S04]  /*9d7a0*/  LDL.LU R24, [R1+0xc84] ;  /* 0x000c840001187983 */ /* 0x001ee80000300800 */
[----:B------:R-:W3:Y:S04]  /*9d7b0*/  LDL.LU R152, [R1+0xc88] ;  /* 0x000c880001987983 */ /* 0x000ee80000300800 */
        /* <DEDUP_REMOVED lines=26> */
[----:B------:R-:W3:Y:S01]  /*9d960*/  LDL.LU R194, [R1+0xcf4] ;  /* 0x000cf40001c27983 */ /* 0x000ee20000300800 */
[----:B------:R-:W-:-:S03]  /*9d970*/  F2FP.SATFINITE.E5M2.F32.PACK_AB_MERGE_C R160, R160, R189, RZ ;  /* 0x000000bda0a0723e */ /* 0x000fc600048060ff */
[----:B------:R-:W3:Y:S01]  /*9d980*/  LDL.LU R193, [R1+0xcf8] ;  /* 0x000cf80001c17983 */ /* 0x000ee20000300800 */
[----:B------:R-:W-:-:S03]  /*9d990*/  F2FP.SATFINITE.E5M2.F32.PACK_AB_MERGE_C R155, R155, R188, RZ ;  /* 0x000000bc9b9b723e */ /* 0x000fc600048060ff */
[----:B------:R-:W3:Y:S01]  /*9d9a0*/  LDL.LU R192, [R1+0xcfc] ;  /* 0x000cfc0001c07983 */ /* 0x000ee20000300800 */
[----:B------:R-:W-:-:S03]  /*9d9b0*/  F2FP.SATFINITE.E5M2.F32.PACK_AB_MERGE_C R159, R159, R187, RZ ;  /* 0x000000bb9f9f723e */ /* 0x000fc600048060ff */
[----:B------:R-:W3:Y:S01]  /*9d9c0*/  LDL.LU R191, [R1+0xd00] ;  /* 0x000d000001bf7983 */ /* 0x000ee20000300800 */
[----:B------:R-:W-:-:S03]  /*9d9d0*/  F2FP.SATFINITE.E5M2.F32.PACK_AB_MERGE_C R158, R158, R186, RZ ;  /* 0x000000ba9e9e723e */ /* 0x000fc600048060ff */
        /* <DEDUP_REMOVED lines=23> */
[----:B--2---:R-:W-:-:S03]  /*9db50*/  F2FP.SATFINITE.E5M2.F32.PACK_AB_MERGE_C R28, R28, R29, RZ ;  /* 0x0000001d1c1c723e */ /* 0x004fc600048060ff */
[----:B------:R-:W2:Y:S04]  /*9db60*/  LDL.LU R29, [R1+0x51e4] ;  /* 0x0051e400011d7983 */ /* 0x000ea80000300800 */
[----:B------:R0:W-:Y:S01]  /*9db70*/  STL [R1+0xe18], R28 ;  /* 0x000e181c01007387 */ /* 0x0001e20000100800 */
[----:B----4-:R-:W-:-:S03]  /*9db80*/  F2FP.SATFINITE.E5M2.F32.PACK_AB_MERGE_C R26, R26, R27, RZ ;  /* 0x0000001b1a1a723e */ /* 0x010fc600048060ff */
[----:B0-----:R-:W2:Y:S01]  /*9db90*/  LDL.LU R28, [R1+0x51e0] ;  /* 0x0051e000011c7983 */ /* 0x001ea20000300800 */
[----:B---3--:R-:W-:-:S03]  /*9dba0*/  F2FP.SATFINITE.E5M2.F32.PACK_AB_MERGE_C R153, R153, R25, RZ ;  /* 0x000000199999723e */ /* 0x008fc600048060ff */
[----:B------:R-:W3:Y:S04]  /*9dbb0*/  LDL.LU R27, [R1+0x51dc] ;  /* 0x0051dc00011b7983 */ /* 0x000ee80000300800 */
[----:B------:R0:W-:Y:S04]  /*9dbc0*/  STL [R1+0xe24], R26 ;  /* 0x000e241a01007387 */ /* 0x0001e80000100800 */
[----:B0-----:R-:W3:Y:S04]  /*9dbd0*/  LDL.LU R26, [R1+0x51d8] ;  /* 0x0051d800011a7983 */ /* 0x001ee80000300800 */
[----:B------:R-:W4:Y:S04]  /*9dbe0*/  LDL.LU R25, [R1+0x51d4] ;  /* 0x0051d40001197983 */ /* 0x000f280000300800 */
[----:B------:R0:W-:Y:S02]  /*9dbf0*/  STL [R1+0xe20], R153 ;  /* 0x000e209901007387 */ /* 0x0001e40000100800 */
[----:B0-----:R-:W-:-:S02]  /*9dc00*/  F2FP.SATFINITE.E5M2.F32.PACK_AB_MERGE_C R153, R24, R154, RZ ;  /* 0x0000009a1899723e */ /* 0x001fc400048060ff */
[----:B------:R-:W-:Y:S02]  /*9dc10*/  F2FP.SATFINITE.E5M2.F32.PACK_AB_MERGE_C R24, R252, R152, RZ ;  /* 0x00000098fc18723e */ /* 0x000fe400048060ff */
[----:B------:R-:W-:Y:S01]  /*9dc20*/  F2FP.SATFINITE.E5M2.F32.PACK_AB_MERGE_C R152, R250, R251, RZ ;  /* 0x000000fbfa98723e */ /* 0x000fe200048060ff */
        /* <DEDUP_REMOVED lines=23> */
[----:B------:R-:W-:-:S05]  /*9dda0*/  F2FP.SATFINITE.E5M2.F32.PACK_AB_MERGE_C R24, R196, R197, RZ ;  /* 0x000000c5c418723e */ /* 0x000fca00048060ff */
        /* <DEDUP_REMOVED lines=22> */
[----:B------:R-:W-:Y:S01]  /*9df10*/  STL [R1+0x4e08], R153 ;  /* 0x004e089901007387 */ /* 0x000fe20000100800 */
[----:B------:R-:W-:-:S05]  /*9df20*/  F2FP.SATFINITE.E5M2.F32.PACK_AB_MERGE_C R24, R172, R173, RZ ;  /* 0x000000adac18723e */ /* 0x000fca00048060ff */
[----:B------:R1:W-:Y:S01]  /*9df30*/  STL [R1+0x4e18], R24 ;  /* 0x004e181801007387 */ /* 0x0003e20000100800 */
[----:B0-----:R-:W-:-:S03]  /*9df40*/  F2FP.SATFINITE.E5M2.F32.PACK_AB_MERGE_C R152, R170, R171, RZ ;  /* 0x000000abaa98723e */ /* 0x001fc600048060ff */
[----:B-1----:R-:W2:Y:S01]  /*9df50*/  LDL.LU R24, [R1+0xd60] ;  /* 0x000d600001187983 */ /* 0x002ea20000300800 */
[----:B------:R-:W-:-:S03]  /*9df60*/  F2FP.SATFINITE.E5M2.F32.PACK_AB_MERGE_C R153, R157, R168, RZ ;  /* 0x000000a89d99723e */ /* 0x000fc600048060ff */
[----:B------:R0:W-:Y:S04]  /*9df70*/  STL [R1+0x4dd0], R152 ;  /* 0x004dd09801007387 */ /* 0x0001e80000100800 */
[----:B0-----:R-:W2:Y:S04]  /*9df80*/  LDL.LU R152, [R1+0xd64] ;  /* 0x000d640001987983 */ /* 0x001ea80000300800 */
[----:B------:R0:W-:Y:S04]  /*9df90*/  STL [R1+0x4dd4], R153 ;  /* 0x004dd49901007387 */ /* 0x0001e80000100800 */
[----:B0-----:R-:W3:Y:S04]  /*9dfa0*/  LDL.LU R153, [R1+0xd68] ;  /* 0x000d680001997983 */ /* 0x001ee80000300800 */
        /* <DEDUP_REMOVED lines=45> */
[----:B------:R-:W4:Y:S04]  /*9e280*/  LDL.LU R179, [R1] ;  /* 0x0000000001b37983 */ /* 0x000f280000300800 */
        /* <DEDUP_REMOVED lines=10> */
[----:B------:R-:W-:Y:S01]  /*9e330*/  STL [R1+0x4dac], R152 ;  /* 0x004dac9801007387 */ /* 0x000fe20000100800 */
[----:B---3--:R-:W-:Y:S02]  /*9e340*/  F2FP.SATFINITE.E5M2.F32.PACK_AB_MERGE_C R154, R154, R153, RZ ;  /* 0x000000999a9a723e */ /* 0x008fe400048060ff */
[----:B----4-:R-:W-:-:S03]  /*9e350*/  F2FP.SATFINITE.E5M2.F32.PACK_AB_MERGE_C R153, R251, R252, RZ ;  /* 0x000000fcfb99723e */ /* 0x010fc600048060ff */
[----:B------:R0:W-:Y:S04]  /*9e360*/  STL [R1+0x4dbc], R154 ;  /* 0x004dbc9a01007387 */ /* 0x0001e80000100800 */
[----:B------:R1:W-:Y:S01]  /*9e370*/  STL [R1+0x4d74], R153 ;  /* 0x004d749901007387 */ /* 0x0003e20000100800 */
[----:B------:R-:W-:Y:S02]  /*9e380*/  F2FP.SATFINITE.E5M2.F32.PACK_AB_MERGE_C R249, R249, R250, RZ ;  /* 0x000000faf9f9723e */ /* 0x000fe400048060ff */
[----:B0-----:R-:W-:-:S03]  /*9e390*/  F2FP.SATFINITE.E5M2.F32.PACK_AB_MERGE_C R154, R215, R222, RZ ;  /* 0x000000ded79a723e */ /* 0x001fc600048060ff */
[----:B------:R-:W-:Y:S01]  /*9e3a0*/  STL [R1+0x4d80], R249 ;  /* 0x004d80f901007387 */ /* 0x000fe20000100800 */
[----:B-1----:R-:W-:-:S03]  /*9e3b0*/  F2FP.SATFINITE.E5M2.F32.PACK_AB_MERGE_C R153, R213, R214, RZ ;  /* 0x000000d6d599723e */ /* 0x002fc600048060ff */
[----:B------:R0:W-:Y:S04]  /*9e3c0*/  STL [R1+0x4d34], R154 ;  /* 0x004d349a01007387 */ /* 0x0001e80000100800 */
[----:B------:R1:W-:Y:S01]  /*9e3d0*/  STL [R1+0x4d18], R153 ;  /* 0x004d189901007387 */ /* 0x0003e20000100800 */
[----:B------:R-:W-:Y:S02]  /*9e3e0*/  F2FP.SATFINITE.E5M2.F32.PACK_AB_MERGE_C R211, R211, R212, RZ ;  /* 0x000000d4d3d3723e */ /* 0x000fe400048060ff */
[----:B0-----:R-:W-:-:S03]  /*9e3f0*/  F2FP.SATFINITE.E5M2.F32.PACK_AB_MERGE_C R154, R209, R210, RZ ;  /* 0x000000d2d19a723e */ /* 0x001fc600048060ff */
[----:B------:R-:W-:Y:S01]  /*9e400*/  STL [R1+0x4cd0], R211 ;  /* 0x004cd0d301007387 */ /* 0x000fe20000100800 */
[----:B-1----:R-:W-:-:S03]  /*9e410*/  F2FP.SATFINITE.E5M2.F32.PACK_AB_MERGE_C R153, R207, R208, RZ ;  /* 0x000000d0cf99723e */ /* 0x002fc600048060ff */
[----:B------:R-:W-:Y:S01]  /*9e420*/  STL [R1+0x4ce4], R154 ;  /* 0x004ce49a01007387 */ /* 0x000fe20000100800 */
[----:B------:R-:W-:-:S03]  /*9e430*/  F2FP.SATFINITE.E5M2.F32.PACK_AB_MERGE_C R205, R205, R206, RZ ;  /* 0x000000cecdcd723e */ /* 0x000fc600048060ff */
[----:B------:R0:W-:Y:S04]  /*9e440*/  STL [R1+0x4c58], R153 ;  /* 0x004c589901007387 */ /* 0x0001e80000100800 */
[----:B------:R-:W-:Y:S01]  /*9e450*/  STL [R1+0x4c80], R205 ;  /* 0x004c80cd01007387 */ /* 0x000fe20000100800 */
[----:B0-----:R-:W-:-:S03]  /*9e460*/  F2FP.SATFINITE.E5M2.F32.PACK_AB_MERGE_C R153, R171, R202, RZ ;  /* 0x000000caab99723e */ /* 0x001fc600048060ff */
[----:B------:R-:W3:Y:S01]  /*9e470*/  LDL.LU R171, [R1+0x4660] ;  /* 0x0046600001ab7983 */ /* 0x000ee20000300800 */
[----:B------:R-:W-:-:S05]  /*9e480*/  F2FP.SATFINITE.E5M2.F32.PACK_AB_MERGE_C R154, R203, R204, RZ ;  /* 0x000000cccb9a723e */ /* 0x000fca00048060ff */
[----:B------:R0:W-:Y:S04]  /*9e490*/  STL [R1+0x4bec], R154 ;  /* 0x004bec9a01007387 */ /* 0x0001e80000100800 */
[----:B------:R1:W-:Y:S01]  /*9e4a0*/  STL [R1+0x4c1c], R153 ;  /* 0x004c1c9901007387 */ /* 0x0003e20000100800 */
[----:B0-----:R-:W-:Y:S02]  /*9e4b0*/  F2FP.SATFINITE.E5M2.F32.PACK_AB_MERGE_C R154, R200, R201, RZ ;  /* 0x000000c9c89a723e */ /* 0x001fe400048060ff */
[----:B-1----:R-:W-:Y:S02]  /*9e4c0*/  F2FP.SATFINITE.E5M2.F32.PACK_AB_MERGE_C R153, R198, R199, RZ ;  /* 0x000000c7c699723e */ /* 0x002fe400048060ff */
[----:B------:R-:W-:Y:S01]  /*9e4d0*/  F2FP.SATFINITE.E5M2.F32.PACK_AB_MERGE_C R196, R196, R197, RZ ;  /* 0x000000c5c4c4723e */ /* 0x000fe200048060ff */
[----:B------:R-:W-:Y:S04]  /*9e4e0*/  STL [R1+0x4ba8], R154 ;  /* 0x004ba89a01007387 */ /* 0x000fe80000100800 */
[----:B------:R-:W-:Y:S04]  /*9e4f0*/  STL [R1+0x4bc4], R153 ;  /* 0x004bc49901007387 */ /* 0x000fe80000100800 */
[----:B------:R-:W-:Y:S01]  /*9e500*/  STL [R1+0x4b70], R196 ;  /* 0x004b70c401007387 */ /* 0x000fe20000100800 */
[----:B------:R-:W-:-:S02]  /*9e510*/  F2FP.SATFINITE.E5M2.F32.PACK_AB_MERGE_C R189, R189, R190, RZ ;  /* 0x000000bebdbd723e */ /* 0x000fc400048060ff */
[----:B------:R-:W-:-:S03]  /*9e520*/  F2FP.SATFINITE.E5M2.F32.PACK_AB_MERGE_C R187, R187, R188, RZ ;  /* 0x000000bcbbbb723e */ /* 0x000fc600048060ff */
[----:B------:R-:W-:Y:S01]  /*9e530*/  STL [R1+0x80c], R189 ;  /* 0x00080cbd01007387 */ /* 0x000fe20000100800 */
[----:B------:R-:W-:-:S03]  /*9e540*/  F2FP.SATFINITE.E5M2.F32.PACK_AB_MERGE_C R185, R185, R186, RZ ;  /* 0x000000bab9b9723e */ /* 0x000fc600048060ff */
[----:B------:R-:W-:Y:S04]  /*9e550*/  STL [R1+0x810], R187 ;  /* 0x000810bb01007387 */ /* 0x000fe80000100800 */
[----:B------:R-:W-:Y:S01]  /*9e560*/  STL [R1+0x804], R185 ;  /* 0x000804b901007387 */ /* 0x000fe20000100800 */
[----:B------:R-:W-:-:S03]  /*9e570*/  F2FP.SATFINITE.E5M2.F32.PACK_AB_MERGE_C R182, R170, R182, RZ ;  /* 0x000000b6aab6723e */ /* 0x000fc600048060ff */
[----:B------:R-:W4:Y:S01]  /*9e580*/  LDL.LU R170, [R1+0x4648] ;  /* 0x0046480001aa7983 */ /* 0x000f220000300800 */
[----:B------:R-:W-:Y:S02]  /*9e590*/  F2FP.SATFINITE.E5M2.F32.PACK_AB_MERGE_C R183, R183, R184, RZ ;  /* 0x000000b8b7b7723e */ /* 0x000fe400048060ff */
[----:B------:R-:W-:-:S03]  /*9e5a0*/  F2FP.SATFINITE.E5M2.F32.PACK_AB_MERGE_C R180, R180, R181, RZ ;  /* 0x000000b5b4b4723e */ /* 0x000fc600048060ff */
[----:B------:R-:W-:Y:S04]  /*9e5b0*/  STL [R1+0x800], R183 ;  /* 0x000800b701007387 */ /* 0x000fe80000100800 */
[----:B------:R-:W-:Y:S01]  /*9e5c0*/  STL [R1+0x808], R182 ;  /* 0x000808b601007387 */ /* 0x000fe20000100800 */
[----:B------:R-:W-:-:S03]  /*9e5d0*/  F2FP.SATFINITE.E5M2.F32.PACK_AB_MERGE_C R178, R178, R179, RZ ;  /* 0x000000b3b2b2723e */ /* 0x000fc600048060ff */
[----:B------:R-:W-:Y:S01]  /*9e5e0*/  STL [R1+0x41c], R180 ;  /* 0x00041cb401007387 */ /* 0x000fe20000100800 */
[----:B------:R-:W-:-:S03]  /*9e5f0*/  F2FP.SATFINITE.E5M2.F32.PACK_AB_MERGE_C R176, R176, R177, RZ ;  /* 0x000000b1b0b0723e */ /* 0x000fc600048060ff */
[----:B------:R-:W-:Y:S01]  /*9e600*/  STL [R1+0x410], R178 ;  /* 0x000410b201007387 */ /* 0x000fe20000100800 */
[----:B------:R-:W-:-:S03]  /*9e610*/  F2FP.SATFINITE.E5M2.F32.PACK_AB_MERGE_C R174, R174, R175, RZ ;  /* 0x000000afaeae723e */ /* 0x000fc600048060ff */
[----:B------:R-:W-:Y:S01]  /*9e620*/  STL [R1+0x400], R176 ;  /* 0x000400b001007387 */ /* 0x000fe20000100800 */
[----:B------:R-:W-:-:S03]  /*9e630*/  F2FP.SATFINITE.E5M2.F32.PACK_AB_MERGE_C R172, R172, R173, RZ ;  /* 0x000000adacac723e */ /* 0x000fc600048060ff */
[----:B------:R-:W-:Y:S01]  /*9e640*/  STL [R1+0x418], R174 ;  /* 0x000418ae01007387 */ /* 0x000fe20000100800 */
[----:B------:R-:W-:-:S03]  /*9e650*/  LOP3.LUT R168, R168, 0xffff, RZ, 0xc0, !PT ;  /* 0x0000ffffa8a87812 */ /* 0x000fc600078ec0ff */
[----:B------:R0:W-:Y:S04]  /*9e660*/  STL [R1+0x414], R172 ;  /* 0x000414ac01007387 */ /* 0x0001e80000100800 */
[----:B------:R1:W-:Y:S01]  /*9e670*/  STL [R1+0xc54], R168 ;  /* 0x000c54a801007387 */ /* 0x0003e20000100800 */
[----:B0-----:R-:W-:-:S05]  /*9e680*/  LOP3.LUT R172, R155, 0xffff, RZ, 0xc0, !PT ;  /* 0x0000ffff9bac7812 */ /* 0x001fca00078ec0ff */
[----:B------:R0:W-:Y:S04]  /*9e690*/  STL [R1+0xc58], R172 ;  /* 0x000c58ac01007387 */ /* 0x0001e80000100800 */
[----:B------:R-:W2:Y:S01]  /*9e6a0*/  LDL.LU R173, [R1+0x4638] ;  /* 0x0046380001ad7983 */ /* 0x000ea20000300800 */
[----:B------:R-:W-:Y:S02]  /*9e6b0*/  LOP3.LUT R222, R163, 0xffff, RZ, 0xc0, !PT ;  /* 0x0000ffffa3de7812 */ /* 0x000fe400078ec0ff */
[----:B------:R-:W-:-:S04]  /*9e6c0*/  SHF.R.U32.HI R163, RZ, 0x8, R172 ;  /* 0x00000008ffa37819 */ /* 0x000fc800000116ac */
[----:B------:R-:W-:-:S04]  /*9e6d0*/  LOP3.LUT R163, R163, 0xffff, RZ, 0xc0, !PT ;  /* 0x0000ffffa3a37812 */ /* 0x000fc800078ec0ff */
[----:B------:R-:W-:Y:S02]  /*9e6e0*/  PRMT R156, R163, 0x3340, R156 ;  /* 0x00003340a39c7816 */ /* 0x000fe4000000009c */
[----:B------:R-:W-:Y:S02]  /*9e6f0*/  LOP3.LUT R163, R160, 0xffff, RZ, 0xc0, !PT ;  /* 0x0000ffffa0a37812 */ /* 0x000fe400078ec0ff */
[----:B------:R-:W-:Y:S02]  /*9e700*/  SHF.R.U32.HI R155, RZ, 0x8, R168 ;  /* 0x00000008ff9b7819 */ /* 0x000fe400000116a8 */
[----:B-1----:R-:W-:Y:S02]  /*9e710*/  SHF.R.U32.HI R168, RZ, 0x8, R222 ;  /* 0x00000008ffa87819 */ /* 0x002fe400000116de */
[----:B------:R-:W-:Y:S02]  /*9e720*/  LOP3.LUT R155, R155, 0xffff, RZ, 0xc0, !PT ;  /* 0x0000ffff9b9b7812 */ /* 0x000fe400078ec0ff */
[----:B------:R-:W-:-:S04]  /*9e730*/  LOP3.LUT R168, R168, 0xffff, RZ, 0xc0, !PT ;  /* 0x0000ffffa8a87812 */ /* 0x000fc800078ec0ff */
[----:B------:R-:W-:Y:S02]  /*9e740*/  PRMT R168, R155, 0x3340, R168 ;  /* 0x000033409ba87816 */ /* 0x000fe400000000a8 */
[----:B------:R-:W-:Y:S02]  /*9e750*/  SHF.R.U32.HI R160, RZ, 0x8, R165 ;  /* 0x00000008ffa07819 */ /* 0x000fe400000116a5 */
[----:B------:R-:W-:Y:S02]  /*9e760*/  LOP3.LUT R162, R162, 0xffff, RZ, 0xc0, !PT ;  /* 0x0000ffffa2a27812 */ /* 0x000fe400078ec0ff */
[----:B---3--:R-:W-:-:S05]  /*9e770*/  LOP3.LUT R171, R171, 0xffff, RZ, 0xc0, !PT ;  /* 0x0000ffffabab7812 */ /* 0x008fca00078ec0ff */
[----:B------:R1:W-:Y:S04]  /*9e780*/  STL [R1+0xc30], R171 ;  /* 0x000c30ab01007387 */ /* 0x0003e80000100800 */
[----:B------:R4:W-:Y:S04]  /*9e790*/  STL [R1+0xc24], R165 ;  /* 0x000c24a501007387 */ /* 0x0009e80000100800 */
[----:B------:R3:W-:Y:S04]  /*9e7a0*/  STL [R1+0xc18], R163 ;  /* 0x000c18a301007387 */ /* 0x0007e80000100800 */
[----:B0-----:R-:W2:Y:S01]  /*9e7b0*/  LDL.LU R172, [R1+0x466c] ;  /* 0x00466c0001ac7983 */ /* 0x001ea20000300800 */
[----:B------:R-:W-:-:S03]  /*9e7c0*/  SHF.R.U32.HI R155, RZ, 0x8, R171 ;  /* 0x00000008ff9b7819 */ /* 0x000fc600000116ab */
[----:B-1----:R-:W2:Y:S01]  /*9e7d0*/  LDL.LU R171, [R1+0x4678] ;  /* 0x0046780001ab7983 */ /* 0x002ea20000300800 */
[----:B----4-:R-:W-:-:S05]  /*9e7e0*/  LOP3.LUT R165, R170, 0xffff, RZ, 0xc0, !PT ;  /* 0x0000ffffaaa57812 */ /* 0x010fca00078ec0ff */
[----:B------:R-:W-:Y:S04]  /*9e7f0*/  STL [R1+0xc2c], R165 ;  /* 0x000c2ca501007387 */ /* 0x000fe80000100800 */
[----:B------:R0:W-:Y:S04]  /*9e800*/  STL [R1+0xc1c], R162 ;  /* 0x000c1ca201007387 */ /* 0x0001e80000100800 */
[----:B------:R-:W4:Y:S01]  /*9e810*/  LDL.LU R170, [R1+0x464c] ;  /* 0x00464c0001aa7983 */ /* 0x000f220000300800 */
[----:B---3--:R-:W-:Y:S02]  /*9e820*/  SHF.R.U32.HI R163, RZ, 0x8, R163 ;  /* 0x00000008ffa37819 */ /* 0x008fe400000116a3 */
[----:B------:R-:W-:-:S02]  /*9e830*/  LOP3.LUT R155, R155, 0xffff, RZ, 0xc0, !PT ;  /* 0x0000ffff9b9b7812 */ /* 0x000fc400078ec0ff */
[----:B------:R-:W-:Y:S02]  /*9e840*/  LOP3.LUT R160, R160, 0xffff, RZ, 0xc0, !PT ;  /* 0x0000ffffa0a07812 */ /* 0x000fe400078ec0ff */
[----:B------:R-:W-:Y:S02]  /*9e850*/  LOP3.LUT R163, R163, 0xffff, RZ, 0xc0, !PT ;  /* 0x0000ffffa3a37812 */ /* 0x000fe400078ec0ff */
[----:B------:R-:W-:Y:S02]  /*9e860*/  F2FP.SATFINITE.E5M2.F32.PACK_AB_MERGE_C R154, R194, R195, RZ ;  /* 0x000000c3c29a723e */ /* 0x000fe400048060ff */
[----:B------:R-:W-:Y:S02]  /*9e870*/  PRMT R160, R155, 0x3340, R160 ;  /* 0x000033409ba07816 */ /* 0x000fe400000000a0 */
[----:B------:R-:W-:Y:S02]  /*9e880*/  PRMT R155, R163, 0x3340, R0 ;  /* 0x00003340a39b7816 */ /* 0x000fe40000000000 */
[----:B------:R-:W-:-:S02]  /*9e890*/  LOP3.LUT R163, R154, 0xffff, RZ, 0xc0, !PT ;  /* 0x0000ffff9aa37812 */ /* 0x000fc400078ec0ff */
[----:B------:R-:W-:Y:S02]  /*9e8a0*/  SHF.R.U32.HI R154, RZ, 0x8, R165 ;  /* 0x00000008ff9a7819 */ /* 0x000fe400000116a5 */
[----:B0-----:R-:W-:Y:S01]  /*9e8b0*/  SHF.R.U32.HI R162, RZ, 0x8, R162 ;  /* 0x00000008ffa27819 */ /* 0x001fe200000116a2 */
[----:B------:R0:W-:Y:S01]  /*9e8c0*/  STL [R1+0xc14], R163 ;  /* 0x000c14a301007387 */ /* 0x0001e20000100800 */
[----:B------:R-:W-:Y:S02]  /*9e8d0*/  F2FP.SATFINITE.E5M2.F32.PACK_AB_MERGE_C R153, R192, R193, RZ ;  /* 0x000000c1c099723e */ /* 0x000fe400048060ff */
[----:B------:R-:W-:Y:S02]  /*9e8e0*/  LOP3.LUT R154, R154, 0xffff, RZ, 0xc0, !PT ;  /* 0x0000ffff9a9a7812 */ /* 0x000fe400078ec0ff */
[----:B------:R-:W-:Y:S02]  /*9e8f0*/  LOP3.LUT R162, R162, 0xffff, RZ, 0xc0, !PT ;  /* 0x0000ffffa2a27812 */ /* 0x000fe400078ec0ff */
[----:B0-----:R-:W-:-:S02]  /*9e900*/  SHF.R.U32.HI R163, RZ, 0x8, R163 ;  /* 0x00000008ffa37819 */ /* 0x001fc400000116a3 */
[----:B------:R-:W-:Y:S02]  /*9e910*/  LOP3.LUT R161, R161, 0xffff, RZ, 0xc0, !PT ;  /* 0x0000ffffa1a17812 */ /* 0x000fe400078ec0ff */
[----:B------:R-:W-:Y:S02]  /*9e920*/  LOP3.LUT R163, R163, 0xffff, RZ, 0xc0, !PT ;  /* 0x0000ffffa3a37812 */ /* 0x000fe400078ec0ff */
[----:B------:R-:W-:Y:S02]  /*9e930*/  LOP3.LUT R165, R153, 0xffff, RZ, 0xc0, !PT ;  /* 0x0000ffff99a57812 */ /* 0x000fe400078ec0ff */
[----:B------:R-:W-:Y:S02]  /*9e940*/  PRMT R162, R154, 0x3340, R162 ;  /* 0x000033409aa27816 */ /* 0x000fe400000000a2 */
[----:B------:R-:W-:Y:S02]  /*9e950*/  PRMT R154, R163, 0x3340, R0 ;  /* 0x00003340a39a7816 */ /* 0x000fe40000000000 */
[----:B------:R-:W-:-:S02]  /*9e960*/  SHF.R.U32.HI R163, RZ, 0x8, R161 ;  /* 0x00000008ffa37819 */ /* 0x000fc400000116a1 */
[----:B--2---:R-:W-:-:S04]  /*9e970*/  LOP3.LUT R173, R173, 0xffff, RZ, 0xc0, !PT ;  /* 0x0000ffffadad7812 */ /* 0x004fc800078ec0ff */
[----:B------:R-:W-:Y:S01]  /*9e980*/  SHF.R.U32.HI R153, RZ, 0x8, R173 ;  /* 0x00000008ff997819 */ /* 0x000fe200000116ad */
[----:B------:R-:W-:Y:S04]  /*9e990*/  STL [R1+0x824], R173 ;  /* 0x000824ad01007387 */ /* 0x000fe80000100800 */
[----:B------:R0:W-:Y:S01]  /*9e9a0*/  STL [R1+0x820], R161 ;  /* 0x000820a101007387 */ /* 0x0001e20000100800 */
[----:B------:R-:W-:Y:S02]  /*9e9b0*/  LOP3.LUT R153, R153, 0xffff, RZ, 0xc0, !PT ;  /* 0x0000ffff99997812 */ /* 0x000fe400078ec0ff */
[----:B------:R-:W-:Y:S02]  /*9e9c0*/  LOP3.LUT R163, R163, 0xffff, RZ, 0xc0, !PT ;  /* 0x0000ffffa3a37812 */ /* 0x000fe400078ec0ff */
[----:B0-----:R-:W-:-:S04]  /*9e9d0*/  SHF.R.U32.HI R161, RZ, 0x8, R165 ;  /* 0x00000008ffa17819 */ /* 0x001fc800000116a5 */
[----:B------:R-:W-:Y:S02]  /*9e9e0*/  LOP3.LUT R161, R161, 0xffff, RZ, 0xc0, !PT ;  /* 0x0000ffffa1a17812 */ /* 0x000fe400078ec0ff */
[----:B------:R-:W-:Y:S02]  /*9e9f0*/  PRMT R163, R153, 0x3340, R163 ;  /* 0x0000334099a37816 */ /* 0x000fe400000000a3 */
[----:B------:R-:W-:Y:S01]  /*9ea00*/  PRMT R153, R161, 0x3340, R0 ;  /* 0x00003340a1997816 */ /* 0x000fe20000000000 */
[----:B------:R-:W-:Y:S01]  /*9ea10*/  STL [R1+0xc10], R165 ;  /* 0x000c10a501007387 */ /* 0x000fe20000100800 */
[----:B------:R-:W-:Y:S02]  /*9ea20*/  PRMT R162, R162, 0x5410, R154 ;  /* 0x00005410a2a27816 */ /* 0x000fe4000000009a */
[----:B------:R-:W-:Y:S02]  /*9ea30*/  PRMT R163, R163, 0x5410, R153 ;  /* 0x00005410a3a37816 */ /* 0x000fe40000000099 */
[----:B------:R-:W-:-:S02]  /*9ea40*/  LOP3.LUT R153, R159, 0xffff, RZ, 0xc0, !PT ;  /* 0x0000ffff9f997812 */ /* 0x000fc400078ec0ff */
[----:B------:R-:W-:-:S03]  /*9ea50*/  LOP3.LUT R154, R167, 0xffff, RZ, 0xc0, !PT ;  /* 0x0000ffffa79a7812 */ /* 0x000fc600078ec0ff */
[----:B------:R0:W-:Y:S02]  /*9ea60*/  STL [R1+0xc4c], R153 ;  /* 0x000c4c9901007387 */ /* 0x0001e40000100800 */
[----:B0-----:R-:W-:Y:S02]  /*9ea70*/  PRMT R153, R153, 0x3340, R0 ;  /* 0x0000334099997816 */ /* 0x001fe40000000000 */
[----:B------:R-:W-:Y:S02]  /*9ea80*/  F2FP.SATFINITE.E5M2.F32.PACK_AB_MERGE_C R157, R157, R191, RZ ;  /* 0x000000bf9d9d723e */ /* 0x000fe400048060ff */
[----:B------:R-:W-:Y:S02]  /*9ea90*/  PRMT R161, R168, 0x5410, R156 ;  /* 0x00005410a8a17816 */ /* 0x000fe4000000009c */
[----:B------:R-:W-:Y:S01]  /*9eaa0*/  ISETP.LT.AND P2, PT, R9, UR14, !P2 ;  /* 0x0000000e09007c0c */ /* 0x000fe2000d741270 */
[----:B------:R-:W-:Y:S01]  /*9eab0*/  ULDC.64 UR14, c[0x0][0x228] ;  /* 0x00008a00000e7ab9 */ /* 0x000fe20000000a00 */
[----:B------:R-:W-:-:S11]  /*9eac0*/  LOP3.LUT R223, R223, 0xff7fffff, RZ, 0xc0, !PT ;  /* 0xff7fffffdfdf7812 */ /* 0x000fd600078ec0ff */
[----:B------:R-:W-:-:S04]  /*9ead0*/  @P2 LOP3.LUT R223, R223, 0x800000, RZ, 0xfc, !PT ;  /* 0x00800000dfdf2812 */ /* 0x000fc800078efcff */
[----:B------:R-:W-:Y:S02]  /*9eae0*/  LOP3.LUT R223, R223, 0xffbfffff, RZ, 0xc0, !PT ;  /* 0xffbfffffdfdf7812 */ /* 0x000fe400078ec0ff */
[----:B------:R-:W-:-:S05]  /*9eaf0*/  LOP3.LUT R165, R172, 0xffff, RZ, 0xc0, !PT ;  /* 0x0000ffffaca57812 */ /* 0x000fca00078ec0ff */
[----:B------:R-:W-:Y:S04]  /*9eb00*/  STL [R1+0xc3c], R165 ;  /* 0x000c3ca501007387 */ /* 0x000fe80000100800 */
[----:B------:R0:W-:Y:S01]  /*9eb10*/  STL [R1+0xc20], R154 ;  /* 0x000c209a01007387 */ /* 0x0001e20000100800 */
[----:B------:R-:W-:Y:S02]  /*9eb20*/  LOP3.LUT R159, R171, 0xffff, RZ, 0xc0, !PT ;  /* 0x0000ffffab9f7812 */ /* 0x000fe400078ec0ff */
[----:B0-----:R-:W-:-:S04]  /*9eb30*/  PRMT R154, R165, 0x3340, R154 ;  /* 0x00003340a59a7816 */ /* 0x001fc8000000009a */
[----:B------:R-:W-:Y:S02]  /*9eb40*/  PRMT R154, R154, 0x5410, R153 ;  /* 0x000054109a9a7816 */ /* 0x000fe40000000099 */
[----:B------:R-:W-:-:S03]  /*9eb50*/  LOP3.LUT R153, R158, 0xffff, RZ, 0xc0, !PT ;  /* 0x0000ffff9e997812 */ /* 0x000fc600078ec0ff */
[----:B------:R0:W-:Y:S04]  /*9eb60*/  STL [R1+0x81c], R154 ;  /* 0x00081c9a01007387 */ /* 0x0001e80000100800 */
[----:B------:R-:W-:Y:S01]  /*9eb70*/  STL [R1+0xc40], R159 ;  /* 0x000c409f01007387 */ /* 0x000fe20000100800 */
[----:B0-----:R-:W-:-:S03]  /*9eb80*/  LOP3.LUT R154, R166, 0xffff, RZ, 0xc0, !PT ;  /* 0x0000ffffa69a7812 */ /* 0x001fc600078ec0ff */
[----:B------:R0:W-:Y:S01]  /*9eb90*/  STL [R1+0xc34], R153 ;  /* 0x000c349901007387 */ /* 0x0001e20000100800 */
[----:B------:R-:W-:-:S03]  /*9eba0*/  LOP3.LUT R158, R157, 0xffff, RZ, 0xc0, !PT ;  /* 0x0000ffff9d9e7812 */ /* 0x000fc600078ec0ff */
[----:B------:R1:W-:Y:S01]  /*9ebb0*/  STL [R1+0xc28], R154 ;  /* 0x000c289a01007387 */ /* 0x0003e20000100800 */
[----:B------:R-:W-:Y:S02]  /*9ebc0*/  LOP3.LUT R157, R164, 0xffff, RZ, 0xc0, !PT ;  /* 0x0000ffffa49d7812 */ /* 0x000fe400078ec0ff */
[----:B0-----:R-:W-:Y:S02]  /*9ebd0*/  PRMT R153, R153, 0x3340, R0 ;  /* 0x0000334099997816 */ /* 0x001fe40000000000 */
[----:B-1----:R-:W-:-:S04]  /*9ebe0*/  PRMT R154, R159, 0x3340, R154 ;  /* 0x000033409f9a7816 */ /* 0x002fc8000000009a */
[----:B------:R-:W-:Y:S02]  /*9ebf0*/  PRMT R154, R154, 0x5410, R153 ;  /* 0x000054109a9a7816 */ /* 0x000fe40000000099 */
[----:B------:R-:W-:Y:S02]  /*9ec00*/  PRMT R153, R158, 0x3340, R0 ;  /* 0x000033409e997816 */ /* 0x000fe40000000000 */
[----:B----4-:R-:W-:-:S05]  /*9ec10*/  LOP3.LUT R156, R170, 0xffff, RZ, 0xc0, !PT ;  /* 0x0000ffffaa9c7812 */ /* 0x010fca00078ec0ff */
[----:B------:R-:W-:Y:S04]  /*9ec20*/  STL [R1+0xc48], R156 ;  /* 0x000c489c01007387 */ /* 0x000fe80000100800 */
[----:B------:R-:W-:Y:S04]  /*9ec30*/  STL [R1+0xc44], R158 ;  /* 0x000c449e01007387 */ /* 0x000fe80000100800 */
[----:B------:R-:W-:Y:S04]  /*9ec40*/  STL [R1+0xc38], R157 ;  /* 0x000c389d01007387 */ /* 0x000fe80000100800 */
[----:B------:R0:W-:Y:S02]  /*9ec50*/  STL [R1+0x818], R154 ;  /* 0x0008189a01007387 */ /* 0x0001e40000100800 */
[----:B0-----:R-:W-:-:S04]  /*9ec60*/  PRMT R154, R156, 0x3340, R157 ;  /* 0x000033409c9a7816 */ /* 0x001fc8000000009d */
[----:B------:R-:W-:-:S05]  /*9ec70*/  PRMT R153, R154, 0x5410, R153 ;  /* 0x000054109a997816 */ /* 0x000fca0000000099 */
[----:B------:R0:W-:Y:S02]  /*9ec80*/  STL [R1+0x814], R153 ;  /* 0x0008149901007387 */ /* 0x0001e40000100800 */
[----:B0-----:R-:W-:-:S05]  /*9ec90*/  VIADD R153, R8, 0x81 ;  /* 0x0000008108997836 */ /* 0x001fca0000000000 */
[----:B------:R-:W-:Y:S01]  /*9eca0*/  ISETP.GE.AND P2, PT, R153, UR43, PT ;  /* 0x0000002b99007c0c */ /* 0x000fe2000bf46270 */
[----:B------:R-:W-:Y:S01]  /*9ecb0*/  VIADD R153, R8, 0x80 ;  /* 0x0000008008997836 */ /* 0x000fe20000000000 */
[----:B------:R-:W-:Y:S01]  /*9ecc0*/  LOP3.LUT R221, R221, 0x7fffffff, RZ, 0xc0, !PT ;  /* 0x7fffffffdddd7812 */ /* 0x000fe200078ec0ff */
[----:B------:R-:W-:Y:S01]  /*9ecd0*/  ULDC UR43, c[0x0][0x228] ;  /* 0x00008a00002b7ab9 */ /* 0x000fe20000000800 */
[----:B------:R-:W-:Y:S02]  /*9ece0*/  ISETP.LT.AND P5, PT, R10, UR14, !P2 ;  /* 0x0000000e0a007c0c */ /* 0x000fe4000d7a1270 */
        /* <DEDUP_REMOVED lines=93> */
[----:B------:R-:W-:-:S06]  /*9f2c0*/  @P5 LOP3.LUT R223, R223, 0x4, RZ, 0xfc, !PT ;  /* 0x00000004dfdf5812 */ /* 0x000fcc00078efcff */
[----:B------:R-:W-:Y:S02]  /*9f2d0*/  @P2 LOP3.LUT R221, R221, 0x80000000, RZ, 0xfc, !PT ;  /* 0x80000000dddd2812 */ /* 0x000fe400078efcff */
[----:B------:R-:W-:Y:S02]  /*9f2e0*/  ISETP.GE.AND P2, PT, R153, UR7, PT ;  /* 0x0000000799007c0c */ /* 0x000fe4000bf46270 */
[----:B------:R-:W-:Y:S02]  /*9f2f0*/  LOP3.LUT R223, R223, 0xfffffffd, RZ, 0xc0, !PT ;  /* 0xfffffffddfdf7812 */ /* 0x000fe400078ec0ff */
[----:B------:R-:W-:Y:S01]  /*9f300*/  LOP3.LUT R221, R221, 0xbfffffff, RZ, 0xc0, !PT ;  /* 0xbfffffffdddd7812 */ /* 0x000fe200078ec0ff */
[----:B------:R-:W-:Y:S01]  /*9f310*/  VIADD R153, R8, 0x7a ;  /* 0x0000007a08997836 */ /* 0x000fe20000000000 */
[----:B------:R-:W-:Y:S01]  /*9f320*/  ISETP.LT.AND P5, PT, R10, UR8, !P2 ;  /* 0x000000080a007c0c */ /* 0x000fe2000d7a1270 */
[----:B------:R-:W-:Y:S01]  /*9f330*/  ULDC.64 UR6, c[0x0][0x228] ;  /* 0x00008a0000067ab9 */ /* 0x000fe20000000a00 */
[----:B------:R-:W-:-:S02]  /*9f340*/  @P4 LOP3.LUT R223, R223, 0x2, RZ, 0xfc, !PT ;  /* 0x00000002dfdf4812 */ /* 0x000fc400078efcff */
[----:B------:R-:W-:Y:S01]  /*9f350*/  ISETP.LT.AND P4, PT, R11, UR25, !P2 ;  /* 0x000000190b007c0c */ /* 0x000fe2000d781270 */
[----:B------:R-:W-:Y:S01]  /*9f360*/  ULDC UR25, c[0x0][0x228] ;  /* 0x00008a0000197ab9 */ /* 0x000fe20000000800 */
[----:B------:R-:W-:-:S04]  /*9f370*/  LOP3.LUT R223, R223, 0xfffffffe, RZ, 0xc0, !PT ;  /* 0xfffffffedfdf7812 */ /* 0x000fc800078ec0ff */
[----:B------:R-:W-:-:S03]  /*9f380*/  @P3 LOP3.LUT R223, R223, 0x1, RZ, 0xfc, !PT ;  /* 0x00000001dfdf3812 */ /* 0x000fc600078efcff */
        /* <DEDUP_REMOVED lines=131> */
[----:B------:R-:W-:-:S05]  /*9fbc0*/  LOP3.LUT R221, R221, 0xfffffffb, RZ, 0xc0, !PT ;  /* 0xfffffffbdddd7812 */ /* 0x000fca00078ec0ff */
        /* <DEDUP_REMOVED lines=8> */
[----:B------:R-:W-:Y:S01]  /*9fc50*/  @P4 LOP3.LUT R221, R221, 0x2, RZ, 0xfc, !PT ;  /* 0x00000002dddd4812 */ /* 0x000fe200078efcff */
[----:B------:R-:W-:Y:S01]  /*9fc60*/  ULDC UR8, c[0x0][0x228] ;  /* 0x00008a0000087ab9 */ /* 0x000fe20000000800 */
        /* <DEDUP_REMOVED lines=40> */
[----:B------:R-:W-:-:S06]  /*9fef0*/  ULDC.64 UR18, c[0x0][0x228] ;  /* 0x00008a0000127ab9 */ /* 0x000fcc0000000a00 */
        /* <DEDUP_REMOVED lines=235> */
[----:B------:R-:W-:Y:S01]  /*a0db0*/  ULDC.64 UR36, c[0x0][0x228] ;  /* 0x00008a0000247ab9 */ /* 0x000fe20000000a00 */
        /* <DEDUP_REMOVED lines=8> */
[----:B------:R-:W-:Y:S01]  /*a0e40*/  ULDC UR7, c[0x0][0x228] ;  /* 0x00008a0000077ab9 */ /* 0x000fe20000000800 */
        /* <DEDUP_REMOVED lines=288> */
[----:B------:R-:W-:Y:S01]  /*a2050*/  ULDC.64 UR24, c[0x0][0x228] ;  /* 0x00008a0000187ab9 */ /* 0x000fe20000000a00 */
        /* <DEDUP_REMOVED lines=271> */
[----:B------:R-:W-:Y:S01]  /*a3150*/  ISETP.LT.AND P3, PT, R12, UR28, !P2 ;  /* 0x0000001c0c007c0c */ /* 0x000fe2000d761270 */
[----:B------:R-:W-:Y:S01]  /*a3160*/  VIADD R153, R8, 0x43 ;  /* 0x0000004308997836 */ /* 0x000fe20000000000 */
[----:B------:R-:W-:Y:S01]  /*a3170*/  ISETP.LT.AND P2, PT, R9, UR27, !P2 ;  /* 0x0000001b09007c0c */ /* 0x000fe2000d741270 */
[----:B------:R-:W-:Y:S01]  /*a3180*/  ULDC.64 UR28, c[0x0][0x228] ;  /* 0x00008a00001c7ab9 */ /* 0x000fe20000000a00 */
[----:B------:R-:W-:Y:S02]  /*a3190*/  LOP3.LUT R22, R22, 0x7fffffff, RZ, 0xc0, !PT ;  /* 0x7fffffff16167812 */ /* 0x000fe400078ec0ff */
[----:B------:R-:W-:-:S04]  /*a31a0*/  LOP3.LUT R23, R23, 0xfffffffb, RZ, 0xc0, !PT ;  /* 0xfffffffb17177812 */ /* 0x000fc800078ec0ff */
[----:B------:R-:W-:-:S05]  /*a31b0*/  @P5 LOP3.LUT R23, R23, 0x4, RZ, 0xfc, !PT ;  /* 0x0000000417175812 */ /* 0x000fca00078efcff */
        /* <DEDUP_REMOVED lines=8> */
[----:B------:R-:W-:Y:S02]  /*a3240*/  ISETP.LT.AND P4, PT, R11, UR17, !P2 ;  /* 0x000000110b007c0c */ /* 0x000fe4000d781270 */
[----:B------:R-:W-:-:S04]  /*a3250*/  LOP3.LUT R23, R23, 0xfffffffe, RZ, 0xc0, !PT ;  /* 0xfffffffe17177812 */ /* 0x000fc800078ec0ff */
[----:B------:R-:W-:-:S03]  /*a3260*/  @P3 LOP3.LUT R23, R23, 0x1, RZ, 0xfc, !PT ;  /* 0x0000000117173812 */ /* 0x000fc600078efcff */
[----:B------:R-:W-:Y:S02]  /*a3270*/  @P5 LOP3.LUT R22, R22, 0x40000000, RZ, 0xfc, !PT ;  /* 0x4000000016165812 */ /* 0x000fe400078efcff */
[----:B------:R-:W-:Y:S02]  /*a3280*/  ISETP.LT.AND P3, PT, R12, UR14, !P2 ;  /* 0x0000000e0c007c0c */ /* 0x000fe4000d761270 */
        /* <DEDUP_REMOVED lines=126> */
[----:B------:R-:W-:-:S09]  /*a3a70*/  ISETP.LT.AND P3, PT, R12, UR39, !P2 ;  /* 0x000000270c007c0c */ /* 0x000fd2000d761270 */
[----:B------:R-:W-:Y:S01]  /*a3a80*/  @P5 LOP3.LUT R22, R22, 0x4, RZ, 0xfc, !PT ;  /* 0x0000000416165812 */ /* 0x000fe200078efcff */
[----:B------:R-:W-:Y:S01]  /*a3a90*/  VIADD R164, R169, UR18 ;  /* 0x00000012a9a47c36 */ /* 0x000fe20008000000 */
[----:B------:R-:W-:Y:S01]  /*a3aa0*/  ISETP.LT.AND P2, PT, R9, UR38, !P2 ;  /* 0x0000002609007c0c */ /* 0x000fe2000d741270 */
[----:B------:R-:W-:Y:S01]  /*a3ab0*/  ULDC UR18, c[0x0][0x228] ;  /* 0x00008a0000127ab9 */ /* 0x000fe20000000800 */
[----:B------:R-:W-:Y:S01]  /*a3ac0*/  LOP3.LUT R22, R22, 0xfffffffd, RZ, 0xc0, !PT ;  /* 0xfffffffd16167812 */ /* 0x000fe200078ec0ff */
[----:B------:R-:W-:Y:S01]  /*a3ad0*/  ULDC UR38, c[0x0][0x228] ;  /* 0x00008a0000267ab9 */ /* 0x000fe20000000800 */
[----:B------:R-:W-:Y:S01]  /*a3ae0*/  LOP3.LUT R20, R20, 0x7fffffff, RZ, 0xc0, !PT ;  /* 0x7fffffff14147812 */ /* 0x000fe200078ec0ff */
[----:B------:R-:W-:-:S08]  /*a3af0*/  ULDC UR39, c[0x0][0x228] ;  /* 0x00008a0000277ab9 */ /* 0x000fd00000000800 */
        /* <DEDUP_REMOVED lines=8> */
[----:B------:R-:W-:Y:S01]  /*a3b80*/  ULDC UR43, c[0x0][0x228] ;  /* 0x00008a00002b7ab9 */ /* 0x000fe20000000800 */
[----:B------:R-:W-:Y:S01]  /*a3b90*/  LOP3.LUT R22, R22, 0xfffffffe, RZ, 0xc0, !PT ;  /* 0xfffffffe16167812 */ /* 0x000fe200078ec0ff */
[----:B------:R-:W-:-:S03]  /*a3ba0*/  ULDC UR17, c[0x0][0x248] ;  /* 0x0000920000117ab9 */ /* 0x000fc60000000800 */
[----:B------:R-:W-:Y:S02]  /*a3bb0*/  @P3 LOP3.LUT R22, R22, 0x1, RZ, 0xfc, !PT ;  /* 0x0000000116163812 */ /* 0x000fe400078efcff */
[----:B------:R-:W-:-:S03]  /*a3bc0*/  ISETP.LT.AND P3, PT, R12, UR42, !P2 ;  /* 0x0000002a0c007c0c */ /* 0x000fc6000d761270 */
[----:B------:R-:W-:Y:S01]  /*a3bd0*/  @P5 LOP3.LUT R21, R21, 0x40000000, RZ, 0xfc, !PT ;  /* 0x4000000015155812 */ /* 0x000fe200078efcff */
[----:B------:R-:W-:Y:S01]  /*a3be0*/  VIADD R165, R164, UR17 ;  /* 0x00000011a4a57c36 */ /* 0x000fe20008000000 */
[----:B------:R-:W-:Y:S01]  /*a3bf0*/  ISETP.LT.AND P2, PT, R9, UR41, !P2 ;  /* 0x0000002909007c0c */ /* 0x000fe2000d741270 */
[----:B------:R-:W-:Y:S01]  /*a3c00*/  ULDC.64 UR40, c[0x0][0x228] ;  /* 0x00008a0000287ab9 */ /* 0x000fe20000000a00 */
[----:B------:R-:W-:Y:S01]  /*a3c10*/  LOP3.LUT R21, R21, 0xdfffffff, RZ, 0xc0, !PT ;  /* 0xdfffffff15157812 */ /* 0x000fe200078ec0ff */
[----:B------:R-:W-:Y:S01]  /*a3c20*/  ULDC UR17, c[0x0][0x248] ;  /* 0x0000920000117ab9 */ /* 0x000fe20000000800 */
[----:B------:R-:W-:Y:S01]  /*a3c30*/  LOP3.LUT R19, R19, 0x7fffffff, RZ, 0xc0, !PT ;  /* 0x7fffffff13137812 */ /* 0x000fe200078ec0ff */
[----:B------:R-:W-:Y:S01]  /*a3c40*/  ULDC UR42, c[0x0][0x228] ;  /* 0x00008a00002a7ab9 */ /* 0x000fe20000000800 */
[----:B------:R-:W-:-:S04]  /*a3c50*/  @P4 LOP3.LUT R21, R21, 0x20000000, RZ, 0xfc, !PT ;  /* 0x2000000015154812 */ /* 0x000fc800078efcff */
        /* <DEDUP_REMOVED lines=8> */
[----:B------:R-:W-:Y:S01]  /*a3ce0*/  VIADD R168, R165, UR17 ;  /* 0x00000011a5a87c36 */ /* 0x000fe20008000000 */
[----:B------:R-:W-:Y:S01]  /*a3cf0*/  ISETP.LT.AND P4, PT, R11, UR45, !P2 ;  /* 0x0000002d0b007c0c */ /* 0x000fe2000d781270 */
[----:B------:R-:W-:Y:S01]  /*a3d00*/  ULDC UR45, c[0x0][0x228] ;  /* 0x00008a00002d7ab9 */ /* 0x000fe20000000800 */
[----:B------:R-:W-:Y:S01]  /*a3d10*/  ISETP.LT.AND P3, PT, R12, UR44, !P2 ;  /* 0x0000002c0c007c0c */ /* 0x000fe2000d761270 */
[----:B------:R-:W-:Y:S01]  /*a3d20*/  ULDC UR44, c[0x0][0x228] ;  /* 0x00008a00002c7ab9 */ /* 0x000fe20000000800 */
[----:B------:R-:W-:-:S07]  /*a3d30*/  ULDC UR23, c[0x0][0x228] ;  /* 0x00008a0000177ab9 */ /* 0x000fce0000000800 */
[----:B------:R-:W-:Y:S01]  /*a3d40*/  @P5 LOP3.LUT R21, R21, 0x4000000, RZ, 0xfc, !PT ;  /* 0x0400000015155812 */ /* 0x000fe200078efcff */
[----:B------:R-:W-:-:S03]  /*a3d50*/  ULDC UR17, c[0x0][0x248] ;  /* 0x0000920000117ab9 */ /* 0x000fc60000000800 */
[----:B------:R-:W-:-:S04]  /*a3d60*/  LOP3.LUT R21, R21, 0xfdffffff, RZ, 0xc0, !PT ;  /* 0xfdffffff15157812 */ /* 0x000fc800078ec0ff */
[----:B------:R-:W-:Y:S02]  /*a3d70*/  @P4 LOP3.LUT R21, R21, 0x2000000, RZ, 0xfc, !PT ;  /* 0x0200000015154812 */ /* 0x000fe400078efcff */
[----:B------:R-:W-:Y:S01]  /*a3d80*/  ISETP.LT.AND P2, PT, R9, UR46, !P2 ;  /* 0x0000002e09007c0c */ /* 0x000fe2000d741270 */
[----:B------:R-:W-:Y:S01]  /*a3d90*/  VIADD R167, R168, UR17 ;  /* 0x00000011a8a77c36 */ /* 0x000fe20008000000 */
[----:B------:R-:W-:Y:S01]  /*a3da0*/  LOP3.LUT R21, R21, 0xfeffffff, RZ, 0xc0, !PT ;  /* 0xfeffffff15157812 */ /* 0x000fe200078ec0ff */
[----:B------:R-:W-:Y:S01]  /*a3db0*/  ULDC UR17, c[0x0][0x248] ;  /* 0x0000920000117ab9 */ /* 0x000fe20000000800 */
[----:B------:R-:W-:Y:S01]  /*a3dc0*/  LOP3.LUT R18, R18, 0x7fffffff, RZ, 0xc0, !PT ;  /* 0x7fffffff12127812 */ /* 0x000fe200078ec0ff */
[----:B------:R-:W-:Y:S01]  /*a3dd0*/  ULDC UR46, c[0x0][0x228] ;  /* 0x00008a00002e7ab9 */ /* 0x000fe20000000800 */
        /* <DEDUP_REMOVED lines=11> */
[----:B------:R-:W-:Y:S01]  /*a3e90*/  ULDC.64 UR34, c[0x0][0x228] ;  /* 0x00008a0000227ab9 */ /* 0x000fe20000000a00 */
[----:B------:R-:W-:Y:S01]  /*a3ea0*/  ULDC UR40, c[0x0][0x228] ;  /* 0x00008a0000287ab9 */ /* 0x000fe20000000800 */
[----:B------:R-:W-:-:S06]  /*a3eb0*/  ULDC UR19, c[0x0][0x228] ;  /* 0x00008a0000137ab9 */ /* 0x000fcc0000000800 */
        /* <DEDUP_REMOVED lines=8> */
[----:B------:R-:W-:Y:S02]  /*a3f40*/  ULDC UR49, c[0x0][0x228] ;  /* 0x00008a0000317ab9 */ /* 0x000fe40000000800 */
        /* <DEDUP_REMOVED lines=11> */
[----:B------:R-:W-:Y:S01]  /*a4000*/  VIADD R172, R169, UR17 ;  /* 0x00000011a9ac7c36 */ /* 0x000fe20008000000 */
[----:B------:R-:W-:Y:S01]  /*a4010*/  ISETP.LT.AND P2, PT, R9, UR32, !P2 ;  /* 0x0000002009007c0c */ /* 0x000fe2000d741270 */
[----:B------:R-:W-:Y:S01]  /*a4020*/  ULDC UR17, c[0x0][0x248] ;  /* 0x0000920000117ab9 */ /* 0x000fe20000000800 */
[----:B------:R-:W-:Y:S01]  /*a4030*/  LOP3.LUT R21, R21, 0xfffdffff, RZ, 0xc0, !PT ;  /* 0xfffdffff15157812 */ /* 0x000fe200078ec0ff */
[----:B------:R-:W-:Y:S01]  /*a4040*/  ULDC UR32, c[0x0][0x228] ;  /* 0x00008a0000207ab9 */ /* 0x000fe20000000800 */
[----:B------:R-:W-:Y:S02]  /*a4050*/  ULDC UR33, c[0x0][0x228] ;  /* 0x00008a0000217ab9 */ /* 0x000fe40000000800 */
        /* <DEDUP_REMOVED lines=72> */
[----:B------:R-:W-:Y:S01]  /*a44e0*/  VIADD R176, R173, UR17 ;  /* 0x00000011adb07c36 */ /* 0x000fe20008000000 */
[----:B------:R-:W-:Y:S01]  /*a44f0*/  ISETP.LT.AND P3, PT, R12, UR45, !P2 ;  /* 0x0000002d0c007c0c */ /* 0x000fe2000d761270 */
[----:B------:R-:W-:Y:S01]  /*a4500*/  ULDC UR17, c[0x0][0x248] ;  /* 0x0000920000117ab9 */ /* 0x000fe20000000800 */
[----:B------:R-:W-:-:S07]  /*a4510*/  ISETP.LT.AND P2, PT, R9, UR43, !P2 ;  /* 0x0000002b09007c0c */ /* 0x000fce000d741270 */
[----:B------:R-:W-:Y:S01]  /*a4520*/  @P5 LOP3.LUT R21, R21, 0x4, RZ, 0xfc, !PT ;  /* 0x0000000415155812 */ /* 0x000fe200078efcff */
[----:B------:R-:W-:Y:S01]  /*a4530*/  VIADD R175, R176, UR17 ;  /* 0x00000011b0af7c36 */ /* 0x000fe20008000000 */
[----:B------:R-:W-:Y:S01]  /*a4540*/  ULDC UR17, c[0x0][0x228] ;  /* 0x00008a0000117ab9 */ /* 0x000fe20000000800 */
[----:B------:R-:W-:Y:S01]  /*a4550*/  ULDC UR44, c[0x0][0x228] ;  /* 0x00008a00002c7ab9 */ /* 0x000fe20000000800 */
[----:B------:R-:W-:Y:S01]  /*a4560*/  ULDC UR43, c[0x0][0x228] ;  /* 0x00008a00002b7ab9 */ /* 0x000fe20000000800 */
[----:B------:R-:W-:Y:S01]  /*a4570*/  ULDC UR45, c[0x0][0x228] ;  /* 0x00008a00002d7ab9 */ /* 0x000fe20000000800 */
[----:B------:R-:W-:Y:S02]  /*a4580*/  @P2 LOP3.LUT R20, R20, 0x80000000, RZ, 0xfc, !PT ;  /* 0x8000000014142812 */ /* 0x000fe400078efcff */
[----:B------:R-:W-:-:S04]  /*a4590*/  ISETP.GE.AND P2, PT, R153, UR27, PT ;  /* 0x0000001b99007c0c */ /* 0x000fc8000bf46270 */
[----:B------:R-:W-:Y:S02]  /*a45a0*/  ISETP.LT.AND P5, PT, R10, UR28, !P2 ;  /* 0x0000001c0a007c0c */ /* 0x000fe4000d7a1270 */
[----:B------:R-:W-:Y:S02]  /*a45b0*/  LOP3.LUT R21, R21, 0xfffffffd, RZ, 0xc0, !PT ;  /* 0xfffffffd15157812 */ /* 0x000fe400078ec0ff */
[----:B------:R-:W-:Y:S01]  /*a45c0*/  LOP3.LUT R20, R20, 0xbfffffff, RZ, 0xc0, !PT ;  /* 0xbfffffff14147812 */ /* 0x000fe200078ec0ff */
[----:B------:R-:W-:Y:S01]  /*a45d0*/  VIADD R174, R175, UR18 ;  /* 0x00000012afae7c36 */ /* 0x000fe20008000000 */
[----:B------:R-:W-:Y:S01]  /*a45e0*/  @P4 LOP3.LUT R21, R21, 0x2, RZ, 0xfc, !PT ;  /* 0x0000000215154812 */ /* 0x000fe200078efcff */
[----:B------:R-:W-:Y:S01]  /*a45f0*/  VIADD R153, R8, 0x32 ;  /* 0x0000003208997836 */ /* 0x000fe20000000000 */
[----:B------:R-:W-:Y:S01]  /*a4600*/  ISETP.LT.AND P4, PT, R11, UR61, !P2 ;  /* 0x0000003d0b007c0c */ /* 0x000fe2000d781270 */
[----:B------:R-:W-:Y:S01]  /*a4610*/  ULDC UR28, c[0x0][0x248] ;  /* 0x00009200001c7ab9 */ /* 0x000fe20000000800 */
[----:B------:R-:W-:-:S03]  /*a4620*/  LOP3.LUT R21, R21, 0xfffffffe, RZ, 0xc0, !PT ;  /* 0xfffffffe15157812 */ /* 0x000fc600078ec0ff */
[----:B------:R-:W-:Y:S01]  /*a4630*/  @P5 LOP3.LUT R20, R20, 0x40000000, RZ, 0xfc, !PT ;  /* 0x4000000014145812 */ /* 0x000fe200078efcff */
[----:B------:R-:W-:Y:S01]  /*a4640*/  VIADD R177, R174, UR26 ;  /* 0x0000001aaeb17c36 */ /* 0x000fe20008000000 */
[----:B------:R-:W-:Y:S01]  /*a4650*/  @P3 LOP3.LUT R21, R21, 0x1, RZ, 0xfc, !PT ;  /* 0x0000000115153812 */ /* 0x000fe200078efcff */
[----:B------:R-:W-:Y:S01]  /*a4660*/  ULDC UR26, c[0x0][0x248] ;  /* 0x00009200001a7ab9 */ /* 0x000fe20000000800 */
[----:B------:R-:W-:Y:S01]  /*a4670*/  ISETP.LT.AND P3, PT, R12, UR60, !P2 ;  /* 0x0000003c0c007c0c */ /* 0x000fe2000d761270 */
[----:B------:R-:W-:Y:S01]  /*a4680*/  ULDC UR18, c[0x0][0x228] ;  /* 0x00008a0000127ab9 */ /* 0x000fe20000000800 */
[----:B------:R-:W-:Y:S01]  /*a4690*/  LOP3.LUT R20, R20, 0xdfffffff, RZ, 0xc0, !PT ;  /* 0xdfffffff14147812 */ /* 0x000fe200078ec0ff */
[----:B------:R-:W-:Y:S01]  /*a46a0*/  VIADD R180, R177, UR26 ;  /* 0x0000001ab1b47c36 */ /* 0x000fe20008000000 */
[----:B------:R-:W-:Y:S01]  /*a46b0*/  ISETP.LT.AND P2, PT, R9, UR59, !P2 ;  /* 0x0000003b09007c0c */ /* 0x000fe2000d741270 */
[----:B------:R-:W-:Y:S01]  /*a46c0*/  ULDC UR26, c[0x0][0x248] ;  /* 0x00009200001a7ab9 */ /* 0x000fe20000000800 */
[----:B------:R-:W-:Y:S01]  /*a46d0*/  @P4 LOP3.LUT R20, R20, 0x20000000, RZ, 0xfc, !PT ;  /* 0x2000000014144812 */ /* 0x000fe200078efcff */
[----:B------:R-:W-:Y:S01]  /*a46e0*/  ULDC UR60, c[0x0][0x228] ;  /* 0x00008a00003c7ab9 */ /* 0x000fe20000000800 */
[----:B------:R-:W-:Y:S01]  /*a46f0*/  LOP3.LUT R17, R17, 0x7fffffff, RZ, 0xc0, !PT ;  /* 0x7fffffff11117812 */ /* 0x000fe200078ec0ff */
[----:B------:R-:W-:Y:S01]  /*a4700*/  ULDC UR59, c[0x0][0x228] ;  /* 0x00008a00003b7ab9 */ /* 0x000fe20000000800 */
[----:B------:R-:W-:Y:S01]  /*a4710*/  LOP3.LUT R20, R20, 0xefffffff, RZ, 0xc0, !PT ;  /* 0xefffffff14147812 */ /* 0x000fe200078ec0ff */
[----:B------:R-:W-:Y:S01]  /*a4720*/  VIADD R179, R180, UR26 ;  /* 0x0000001ab4b37c36 */ /* 0x000fe20008000000 */
[----:B------:R-:W-:Y:S01]  /*a4730*/  ULDC UR26, c[0x0][0x248] ;  /* 0x00009200001a7ab9 */ /* 0x000fe20000000800 */
[----:B------:R-:W-:Y:S01]  /*a4740*/  ULDC UR61, c[0x0][0x228] ;  /* 0x00008a00003d7ab9 */ /* 0x000fe20000000800 */
[----:B------:R-:W-:Y:S01]  /*a4750*/  @P3 LOP3.LUT R20, R20, 0x10000000, RZ, 0xfc, !PT ;  /* 0x1000000014143812 */ /* 0x000fe200078efcff */
[----:B------:R-:W-:Y:S01]  /*a4760*/  VIADD R178, R179, UR26 ;  /* 0x0000001ab3b27c36 */ /* 0x000fe20008000000 */
[----:B------:R-:W-:-:S02]  /*a4770*/  ULDC UR26, c[0x0][0x248] ;  /* 0x00009200001a7ab9 */ /* 0x000fc40000000800 */
[----:B------:R-:W-:Y:S01]  /*a4780*/  LOP3.LUT R20, R20, 0xf7ffffff, RZ, 0xc0, !PT ;  /* 0xf7ffffff14147812 */ /* 0x000fe200078ec0ff */
[----:B------:R-:W-:Y:S01]  /*a4790*/  VIADD R181, R178, UR26 ;  /* 0x0000001ab2b57c36 */ /* 0x000fe20008000000 */
[----:B------:R-:W-:Y:S02]  /*a47a0*/  ULDC.64 UR26, c[0x0][0x228] ;  /* 0x00008a00001a7ab9 */ /* 0x000fe40000000a00 */
[----:B------:R-:W-:Y:S02]  /*a47b0*/  @P2 LOP3.LUT R20, R20, 0x8000000, RZ, 0xfc, !PT ;  /* 0x0800000014142812 */ /* 0x000fe400078efcff */
[----:B------:R-:W-:Y:S02]  /*a47c0*/  ISETP.GE.AND P2, PT, R153, UR37, PT ;  /* 0x0000002599007c0c */ /* 0x000fe4000bf46270 */
[----:B------:R-:W-:Y:S01]  /*a47d0*/  LOP3.LUT R20, R20, 0xfbffffff, RZ, 0xc0, !PT ;  /* 0xfbffffff14147812 */ /* 0x000fe200078ec0ff */
[----:B------:R-:W-:Y:S01]  /*a47e0*/  VIADD R153, R8, 0x31 ;  /* 0x0000003108997836 */ /* 0x000fe20000000000 */
[----:B------:R-:W-:Y:S01]  /*a47f0*/  ISETP.LT.AND P5, PT, R10, UR26, !P2 ;  /* 0x0000001a0a007c0c */ /* 0x000fe2000d7a1270 */
[----:B------:R-:W-:Y:S01]  /*a4800*/  ULDC.64 UR36, c[0x0][0x228] ;  /* 0x00008a0000247ab9 */ /* 0x000fe20000000a00 */
[----:B------:R-:W-:Y:S01]  /*a4810*/  ISETP.LT.AND P4, PT, R11, UR58, !P2 ;  /* 0x0000003a0b007c0c */ /* 0x000fe2000d781270 */
[----:B------:R-:W-:Y:S01]  /*a4820*/  VIADD R184, R181, UR28 ;  /* 0x0000001cb5b87c36 */ /* 0x000fe20008000000 */
[----:B------:R-:W-:Y:S01]  /*a4830*/  ISETP.LT.AND P3, PT, R12, UR57, !P2 ;  /* 0x000000390c007c0c */ /* 0x000fe2000d761270 */
[----:B------:R-:W-:-:S08]  /*a4840*/  ULDC UR26, c[0x0][0x248] ;  /* 0x00009200001a7ab9 */ /* 0x000fd00000000800 */
[----:B------:R-:W-:Y:S01]  /*a4850*/  @P5 LOP3.LUT R20, R20, 0x4000000, RZ, 0xfc, !PT ;  /* 0x0400000014145812 */ /* 0x000fe200078efcff */
[----:B------:R-:W-:Y:S01]  /*a4860*/  ULDC UR57, c[0x0][0x228] ;  /* 0x00008a0000397ab9 */ /* 0x000fe20000000800 */
[----:B------:R-:W-:Y:S02]  /*a4870*/  ULDC UR58, c[0x0][0x228] ;  /* 0x00008a00003a7ab9 */ /* 0x000fe40000000800 */
        /* <DEDUP_REMOVED lines=18> */
[----:B------:R-:W-:Y:S01]  /*a49a0*/  ULDC UR26, c[0x0][0x248] ;  /* 0x00009200001a7ab9 */ /* 0x000fe20000000800 */
[----:B------:R-:W-:-:S07]  /*a49b0*/  ULDC UR36, c[0x0][0x228] ;  /* 0x00008a0000247ab9 */ /* 0x000fce0000000800 */
[----:B------:R-:W-:Y:S01]  /*a49c0*/  @P5 LOP3.LUT R20, R20, 0x400000, RZ, 0xfc, !PT ;  /* 0x0040000014145812 */ /* 0x000fe200078efcff */
[----:B------:R-:W-:Y:S01]  /*a49d0*/  ULDC UR55, c[0x0][0x228] ;  /* 0x00008a0000377ab9 */ /* 0x000fe20000000800 */
[----:B------:R-:W-:Y:S01]  /*a49e0*/  LOP3.LUT R16, R16, 0x7fffffff, RZ, 0xc0, !PT ;  /* 0x7fffffff10107812 */ /* 0x000fe200078ec0ff */
[----:B------:R-:W-:Y:S01]  /*a49f0*/  ULDC UR54, c[0x0][0x228] ;  /* 0x00008a0000367ab9 */ /* 0x000fe20000000800 */
        /* <DEDUP_REMOVED lines=37> */
[----:B------:R-:W-:Y:S01]  /*a4c50*/  VIADD R186, R187, UR26 ;  /* 0x0000001abbba7c36 */ /* 0x000fe20008000000 */
[----:B------:R-:W-:Y:S01]  /*a4c60*/  ISETP.LT.AND P3, PT, R12, UR47, !P2 ;  /* 0x0000002f0c007c0c */ /* 0x000fe2000d761270 */
[----:B------:R-:W-:Y:S01]  /*a4c70*/  ULDC.64 UR26, c[0x0][0x228] ;  /* 0x00008a00001a7ab9 */ /* 0x000fe20000000a00 */
[----:B------:R-:W-:-:S05]  /*a4c80*/  ULDC UR28, c[0x0][0x228] ;  /* 0x00008a00001c7ab9 */ /* 0x000fca0000000800 */
[----:B------:R-:W-:Y:S01]  /*a4c90*/  @P5 LOP3.LUT R20, R20, 0x4000, RZ, 0xfc, !PT ;  /* 0x0000400014145812 */ /* 0x000fe200078efcff */
[----:B------:R-:W-:Y:S01]  /*a4ca0*/  ULDC UR47, c[0x0][0x228] ;  /* 0x00008a00002f7ab9 */ /* 0x000fe20000000800 */
[----:B------:R-:W-:Y:S02]  /*a4cb0*/  ULDC UR48, c[0x0][0x228] ;  /* 0x00008a0000307ab9 */ /* 0x000fe40000000800 */
        /* <DEDUP_REMOVED lines=29> */
[----:B------:R-:W-:Y:S01]  /*a4e90*/  VIADD R192, R189, UR6 ;  /* 0x00000006bdc07c36 */ /* 0x000fe20008000000 */
[----:B------:R-:W-:Y:S01]  /*a4ea0*/  ISETP.LT.AND P5, PT, R10, UR8, !P2 ;  /* 0x000000080a007c0c */ /* 0x000fe2000d7a1270 */
[----:B------:R-:W-:Y:S01]  /*a4eb0*/  ULDC UR6, c[0x0][0x248] ;  /* 0x0000920000067ab9 */ /* 0x000fe20000000800 */
[----:B------:R-:W-:Y:S01]  /*a4ec0*/  ISETP.LT.AND P4, PT, R11, UR7, !P2 ;  /* 0x000000070b007c0c */ /* 0x000fe2000d781270 */
[----:B------:R-:W-:Y:S01]  /*a4ed0*/  VIADD R153, R8, 0x2c ;  /* 0x0000002c08997836 */ /* 0x000fe20000000000 */
[----:B------:R-:W-:Y:S01]  /*a4ee0*/  ISETP.LT.AND P3, PT, R12, UR13, !P2 ;  /* 0x0000000d0c007c0c */ /* 0x000fe2000d761270 */
[----:B------:R-:W-:-:S08]  /*a4ef0*/  ULDC.64 UR34, c[0x0][0x228] ;  /* 0x00008a0000227ab9 */ /* 0x000fd00000000a00 */
[----:B------:R-:W-:Y:S01]  /*a4f00*/  @P5 LOP3.LUT R20, R20, 0x40, RZ, 0xfc, !PT ;  /* 0x0000004014145812 */ /* 0x000fe200078efcff */
[----:B------:R-:W-:Y:S01]  /*a4f10*/  VIADD R191, R192, UR6 ;  /* 0x00000006c0bf7c36 */ /* 0x000fe20008000000 */
[----:B------:R-:W-:Y:S01]  /*a4f20*/  ISETP.LT.AND P2, PT, R9, UR5, !P2 ;  /* 0x0000000509007c0c */ /* 0x000fe2000d741270 */
[----:B------:R-:W-:Y:S01]  /*a4f30*/  ULDC UR6, c[0x0][0x248] ;  /* 0x0000920000067ab9 */ /* 0x000fe20000000800 */
[----:B------:R-:W-:Y:S01]  /*a4f40*/  LOP3.LUT R20, R20, 0xffffffdf, RZ, 0xc0, !PT ;  /* 0xffffffdf14147812 */ /* 0x000fe200078ec0ff */
[----:B------:R-:W-:Y:S01]  /*a4f50*/  ULDC.64 UR12, c[0x0][0x228] ;  /* 0x00008a00000c7ab9 */ /* 0x000fe20000000a00 */
[----:B------:R-:W-:Y:S02]  /*a4f60*/  ULDC UR5, c[0x0][0x248] ;  /* 0x0000920000057ab9 */ /* 0x000fe40000000800 */
[----:B------:R-:W-:-:S04]  /*a4f70*/  @P4 LOP3.LUT R20, R20, 0x20, RZ, 0xfc, !PT ;  /* 0x0000002014144812 */ /* 0x000fc800078efcff */
[----:B------:R-:W-:-:S04]  /*a4f80*/  LOP3.LUT R20, R20, 0xffffffef, RZ, 0xc0, !PT ;  /* 0xffffffef14147812 */ /* 0x000fc800078ec0ff */
[----:B------:R-:W-:-:S04]  /*a4f90*/  @P3 LOP3.LUT R20, R20, 0x10, RZ, 0xfc, !PT ;  /* 0x0000001014143812 */ /* 0x000fc800078efcff */
[----:B------:R-:W-:Y:S01]  /*a4fa0*/  LOP3.LUT R20, R20, 0xfffffff7, RZ, 0xc0, !PT ;  /* 0xfffffff714147812 */ /* 0x000fe200078ec0ff */
[----:B------:R-:W-:Y:S01]  /*a4fb0*/  VIADD R190, R191, UR6 ;  /* 0x00000006bfbe7c36 */ /* 0x000fe20008000000 */
[----:B------:R-:W-:Y:S02]  /*a4fc0*/  ULDC.64 UR6, c[0x0][0x228] ;  /* 0x00008a0000067ab9 */ /* 0x000fe40000000a00 */
[----:B------:R-:W-:Y:S02]  /*a4fd0*/  @P2 LOP3.LUT R20, R20, 0x8, RZ, 0xfc, !PT ;  /* 0x0000000814142812 */ /* 0x000fe400078efcff */
[----:B------:R-:W-:Y:S01]  /*a4fe0*/  ISETP.GE.AND P2, PT, R153, UR29, PT ;  /* 0x0000001d99007c0c */ /* 0x000fe2000bf46270 */
[----:B------:R-:W-:Y:S01]  /*a4ff0*/  VIADD R153, R8, 0x2b ;  /* 0x0000002b08997836 */ /* 0x000fe20000000000 */
[----:B------:R-:W-:Y:S01]  /*a5000*/  LOP3.LUT R20, R20, 0xfffffffb, RZ, 0xc0, !PT ;  /* 0xfffffffb14147812 */ /* 0x000fe200078ec0ff */
[----:B------:R-:W-:Y:S01]  /*a5010*/  VIADD R193, R190, UR5 ;  /* 0x00000005bec17c36 */ /* 0x000fe20008000000 */
[----:B------:R-:W-:Y:S01]  /*a5020*/  ISETP.LT.AND P5, PT, R10, UR6, !P2 ;  /* 0x000000060a007c0c */ /* 0x000fe2000d7a1270 */
[----:B------:R-:W-:Y:S01]  /*a5030*/  ULDC UR5, c[0x0][0x248] ;  /* 0x0000920000057ab9 */ /* 0x000fe20000000800 */
[----:B------:R-:W-:Y:S01]  /*a5040*/  ISETP.LT.AND P4, PT, R11, UR15, !P2 ;  /* 0x0000000f0b007c0c */ /* 0x000fe2000d781270 */
[----:B------:R-:W-:Y:S01]  /*a5050*/  ULDC UR29, c[0x0][0x228] ;  /* 0x00008a00001d7ab9 */ /* 0x000fe20000000800 */
[----:B------:R-:W-:-:S09]  /*a5060*/  ISETP.LT.AND P3, PT, R12, UR16, !P2 ;  /* 0x000000100c007c0c */ /* 0x000fd2000d761270 */
[----:B------:R-:W-:Y:S01]  /*a5070*/  @P5 LOP3.LUT R20, R20, 0x4, RZ, 0xfc, !PT ;  /* 0x0000000414145812 */ /* 0x000fe200078efcff */
[----:B------:R-:W-:Y:S01]  /*a5080*/  VIADD R196, R193, UR5 ;  /* 0x00000005c1c47c36 */ /* 0x000fe20008000000 */
[----:B------:R-:W-:Y:S01]  /*a5090*/  ISETP.LT.AND P2, PT, R9, UR14, !P2 ;  /* 0x0000000e09007c0c */ /* 0x000fe2000d741270 */
[----:B------:R-:W-:Y:S01]  /*a50a0*/  ULDC.64 UR14, c[0x0][0x228] ;  /* 0x00008a00000e7ab9 */ /* 0x000fe20000000a00 */
[----:B------:R-:W-:Y:S01]  /*a50b0*/  LOP3.LUT R20, R20, 0xfffffffd, RZ, 0xc0, !PT ;  /* 0xfffffffd14147812 */ /* 0x000fe200078ec0ff */
[----:B------:R-:W-:Y:S01]  /*a50c0*/  ULDC UR5, c[0x0][0x248] ;  /* 0x0000920000057ab9 */ /* 0x000fe20000000800 */
[----:B------:R-:W-:-:S09]  /*a50d0*/  ULDC UR16, c[0x0][0x228] ;  /* 0x00008a0000107ab9 */ /* 0x000fd20000000800 */
[----:B------:R-:W-:Y:S02]  /*a50e0*/  @P2 LOP3.LUT R19, R19, 0x80000000, RZ, 0xfc, !PT ;  /* 0x8000000013132812 */ /* 0x000fe400078efcff */
[----:B------:R-:W-:Y:S02]  /*a50f0*/  ISETP.GE.AND P2, PT, R153, UR27, PT ;  /* 0x0000001b99007c0c */ /* 0x000fe4000bf46270 */
[----:B------:R-:W-:Y:S02]  /*a5100*/  @P4 LOP3.LUT R20, R20, 0x2, RZ, 0xfc, !PT ;  /* 0x0000000214144812 */ /* 0x000fe400078efcff */
[----:B------:R-:W-:Y:S01]  /*a5110*/  LOP3.LUT R19, R19, 0xbfffffff, RZ, 0xc0, !PT ;  /* 0xbfffffff13137812 */ /* 0x000fe200078ec0ff */
[----:B------:R-:W-:Y:S01]  /*a5120*/  VIADD R153, R8, 0x2a ;  /* 0x0000002a08997836 */ /* 0x000fe20000000000 */
[----:B------:R-:W-:Y:S01]  /*a5130*/  ISETP.LT.AND P5, PT, R10, UR14, !P2 ;  /* 0x0000000e0a007c0c */ /* 0x000fe2000d7a1270 */
[----:B------:R-:W-:Y:S01]  /*a5140*/  VIADD R195, R196, UR5 ;  /* 0x00000005c4c37c36 */ /* 0x000fe20008000000 */
[----:B------:R-:W-:Y:S01]  /*a5150*/  ISETP.LT.AND P4, PT, R11, UR21, !P2 ;  /* 0x000000150b007c0c */ /* 0x000fe2000d781270 */
[----:B------:R-:W-:Y:S01]  /*a5160*/  ULDC UR5, c[0x0][0x248] ;  /* 0x0000920000057ab9 */ /* 0x000fe20000000800 */
[----:B------:R-:W-:Y:S01]  /*a5170*/  LOP3.LUT R20, R20, 0xfffffffe, RZ, 0xc0, !PT ;  /* 0xfffffffe14147812 */ /* 0x000fe200078ec0ff */
[----:B------:R-:W-:Y:S01]  /*a5180*/  ULDC UR27, c[0x0][0x228] ;  /* 0x00008a00001b7ab9 */ /* 0x000fe20000000800 */
[----:B------:R-:W-:-:S02]  /*a5190*/  ULDC UR14, c[0x0][0x228] ;  /* 0x00008a00000e7ab9 */ /* 0x000fc40000000800 */
[----:B------:R-:W-:Y:S02]  /*a51a0*/  @P3 LOP3.LUT R20, R20, 0x1, RZ, 0xfc, !PT ;  /* 0x0000000114143812 */ /* 0x000fe400078efcff */
[----:B------:R-:W-:-:S03]  /*a51b0*/  ISETP.LT.AND P3, PT, R12, UR22, !P2 ;  /* 0x000000160c007c0c */ /* 0x000fc6000d761270 */
        /* <DEDUP_REMOVED lines=17> */
[----:B------:R-:W-:Y:S01]  /*a52d0*/  VIADD R194, R195, UR5 ;  /* 0x00000005c3c27c36 */ /* 0x000fe20008000000 */
[----:B------:R-:W-:-:S07]  /*a52e0*/  ULDC UR12, c[0x0][0x228] ;  /* 0x00008a00000c7ab9 */ /* 0x000fce0000000800 */
        /* <DEDUP_REMOVED lines=86> */
[----:B------:R-:W-:-:S07]  /*a5850*/  ULDC UR9, c[0x0][0x228] ;  /* 0x00008a0000097ab9 */ /* 0x000fce0000000800 */
        /* <DEDUP_REMOVED lines=36> */
[----:B------:R-:W-:Y:S01]  /*a5aa0*/  VIADD R205, R204, UR5 ;  /* 0x00000005cccd7c36 */ /* 0x000fe20008000000 */
[----:B------:R-:W-:Y:S01]  /*a5ab0*/  ISETP.LT.AND P4, PT, R11, UR57, !P2 ;  /* 0x000000390b007c0c */ /* 0x000fe2000d781270 */
[----:B------:R-:W-:Y:S01]  /*a5ac0*/  ULDC UR5, c[0x0][0x248] ;  /* 0x0000920000057ab9 */ /* 0x000fe20000000800 */
        /* <DEDUP_REMOVED lines=10> */
[----:B------:R-:W-:Y:S02]  /*a5b70*/  ISETP.GE.AND P2, PT, R153, UR33, PT ;  /* 0x0000002199007c0c */ /* 0x000fe4000bf46270 */
[----:B------:R-:W-:-:S02]  /*a5b80*/  LOP3.LUT R19, R19, 0xfffffffd, RZ, 0xc0, !PT ;  /* 0xfffffffd13137812 */ /* 0x000fc400078ec0ff */
[----:B------:R-:W-:Y:S01]  /*a5b90*/  LOP3.LUT R18, R18, 0xbfffffff, RZ, 0xc0, !PT ;  /* 0xbfffffff12127812 */ /* 0x000fe200078ec0ff */
[----:B------:R-:W-:Y:S01]  /*a5ba0*/  VIADD R153, R8, 0x22 ;  /* 0x0000002208997836 */ /* 0x000fe20000000000 */
[----:B------:R-:W-:Y:S01]  /*a5bb0*/  ISETP.LT.AND P5, PT, R10, UR22, !P2 ;  /* 0x000000160a007c0c */ /* 0x000fe2000d7a1270 */
[----:B------:R-:W-:Y:S01]  /*a5bc0*/  ULDC.64 UR32, c[0x0][0x228] ;  /* 0x00008a0000207ab9 */ /* 0x000fe20000000a00 */
[----:B------:R-:W-:Y:S01]  /*a5bd0*/  @P4 LOP3.LUT R19, R19, 0x2, RZ, 0xfc, !PT ;  /* 0x0000000213134812 */ /* 0x000fe200078efcff */
[----:B------:R-:W-:Y:S01]  /*a5be0*/  VIADD R207, R206, UR5 ;  /* 0x00000005cecf7c36 */ /* 0x000fe20008000000 */
[----:B------:R-:W-:Y:S01]  /*a5bf0*/  ISETP.LT.AND P4, PT, R11, UR55, !P2 ;  /* 0x000000370b007c0c */ /* 0x000fe2000d781270 */
[----:B------:R-:W-:Y:S01]  /*a5c00*/  ULDC UR5, c[0x0][0x248] ;  /* 0x0000920000057ab9 */ /* 0x000fe20000000800 */
[----:B------:R-:W-:Y:S01]  /*a5c10*/  LOP3.LUT R19, R19, 0xfffffffe, RZ, 0xc0, !PT ;  /* 0xfffffffe13137812 */ /* 0x000fe200078ec0ff */
[----:B------:R-:W-:Y:S01]  /*a5c20*/  ULDC UR22, c[0x0][0x248] ;  /* 0x0000920000167ab9 */ /* 0x000fe20000000800 */
[----:B------:R-:W-:-:S02]  /*a5c30*/  ULDC UR55, c[0x0][0x228] ;  /* 0x00008a0000377ab9 */ /* 0x000fc40000000800 */
[----:B------:R-:W-:-:S03]  /*a5c40*/  @P3 LOP3.LUT R19, R19, 0x1, RZ, 0xfc, !PT ;  /* 0x0000000113133812 */ /* 0x000fc600078efcff */
[----:B------:R-:W-:Y:S02]  /*a5c50*/  @P5 LOP3.LUT R18, R18, 0x40000000, RZ, 0xfc, !PT ;  /* 0x4000000012125812 */ /* 0x000fe400078efcff */
[----:B------:R-:W-:Y:S01]  /*a5c60*/  ISETP.LT.AND P3, PT, R12, UR36, !P2 ;  /* 0x000000240c007c0c */ /* 0x000fe2000d761270 */
        /* <DEDUP_REMOVED lines=18> */
[----:B------:R-:W-:Y:S01]  /*a5d90*/  ULDC UR37, c[0x0][0x228] ;  /* 0x00008a0000257ab9 */ /* 0x000fe20000000800 */
[----:B------:R-:W-:Y:S01]  /*a5da0*/  VIADD R209, R208, UR5 ;  /* 0x00000005d0d17c36 */ /* 0x000fe20008000000 */
[----:B------:R-:W-:-:S04]  /*a5db0*/  ULDC UR32, c[0x0][0x248] ;  /* 0x0000920000207ab9 */ /* 0x000fc80000000800 */
        /* <DEDUP_REMOVED lines=30> */
[----:B------:R-:W-:Y:S01]  /*a5fa0*/  VIADD R211, R210, UR5 ;  /* 0x00000005d2d37c36 */ /* 0x000fe20008000000 */
[----:B------:R-:W-:Y:S01]  /*a5fb0*/  ULDC UR5, c[0x0][0x248] ;  /* 0x0000920000057ab9 */ /* 0x000fe20000000800 */
[----:B------:R-:W-:Y:S01]  /*a5fc0*/  LOP3.LUT R18, R18, 0xfffbffff, RZ, 0xc0, !PT ;  /* 0xfffbffff12127812 */ /* 0x000fe200078ec0ff */
[----:B------:R-:W-:Y:S01]  /*a5fd0*/  VIADD R153, R8, 0x1f ;  /* 0x0000001f08997836 */ /* 0x000fe20000000000 */
[----:B------:R-:W-:Y:S01]  /*a5fe0*/  ISETP.LT.AND P5, PT, R10, UR36, !P2 ;  /* 0x000000240a007c0c */ /* 0x000fe2000d7a1270 */
[----:B------:R-:W-:Y:S01]  /*a5ff0*/  ULDC UR23, c[0x0][0x228] ;  /* 0x00008a0000177ab9 */ /* 0x000fe20000000800 */
[----:B------:R-:W-:Y:S01]  /*a6000*/  ISETP.LT.AND P4, PT, R11, UR40, !P2 ;  /* 0x000000280b007c0c */ /* 0x000fe2000d781270 */
[----:B------:R-:W-:Y:S01]  /*a6010*/  VIADD R212, R211, UR5 ;  /* 0x00000005d3d47c36 */ /* 0x000fe20008000000 */
[----:B------:R-:W-:Y:S01]  /*a6020*/  ULDC UR5, c[0x0][0x248] ;  /* 0x0000920000057ab9 */ /* 0x000fe20000000800 */
[----:B------:R-:W-:Y:S01]  /*a6030*/  ISETP.LT.AND P3, PT, R12, UR39, !P2 ;  /* 0x000000270c007c0c */ /* 0x000fe2000d761270 */
[----:B------:R-:W-:Y:S01]  /*a6040*/  ULDC UR40, c[0x0][0x228] ;  /* 0x00008a0000287ab9 */ /* 0x000fe20000000800 */
[----:B------:R-:W-:-:S06]  /*a6050*/  VIADD R213, R212, UR5 ;  /* 0x00000005d4d57c36 */ /* 0x000fcc0008000000 */
[----:B------:R-:W-:Y:S01]  /*a6060*/  @P5 LOP3.LUT R18, R18, 0x40000, RZ, 0xfc, !PT ;  /* 0x0004000012125812 */ /* 0x000fe200078efcff */
[----:B------:R-:W-:Y:S01]  /*a6070*/  VIADD R214, R213, UR17 ;  /* 0x00000011d5d67c36 */ /* 0x000fe20008000000 */
[----:B------:R-:W-:Y:S01]  /*a6080*/  ULDC UR17, c[0x0][0x248] ;  /* 0x0000920000117ab9 */ /* 0x000fe20000000800 */
[----:B------:R-:W-:Y:S01]  /*a6090*/  ISETP.LT.AND P2, PT, R9, UR38, !P2 ;  /* 0x0000002609007c0c */ /* 0x000fe2000d741270 */
[----:B------:R-:W-:Y:S01]  /*a60a0*/  ULDC UR39, c[0x0][0x228] ;  /* 0x00008a0000277ab9 */ /* 0x000fe20000000800 */
[----:B------:R-:W-:Y:S01]  /*a60b0*/  LOP3.LUT R18, R18, 0xfffdffff, RZ, 0xc0, !PT ;  /* 0xfffdffff12127812 */ /* 0x000fe200078ec0ff */
[----:B------:R-:W-:Y:S01]  /*a60c0*/  VIADD R215, R214, UR17 ;  /* 0x00000011d6d77c36 */ /* 0x000fe20008000000 */
[----:B------:R-:W-:Y:S01]  /*a60d0*/  ULDC UR5, c[0x0][0x228] ;  /* 0x00008a0000057ab9 */ /* 0x000fe20000000800 */
[----:B------:R-:W-:Y:S01]  /*a60e0*/  ULDC UR17, c[0x0][0x228] ;  /* 0x00008a0000117ab9 */ /* 0x000fe20000000800 */
[----:B------:R-:W-:Y:S01]  /*a60f0*/  @P4 LOP3.LUT R18, R18, 0x20000, RZ, 0xfc, !PT ;  /* 0x0002000012124812 */ /* 0x000fe200078efcff */
[----:B------:R-:W-:Y:S01]  /*a6100*/  VIADD R249, R215, UR22 ;  /* 0x00000016d7f97c36 */ /* 0x000fe20008000000 */
[----:B------:R-:W-:Y:S01]  /*a6110*/  ULDC UR22, c[0x0][0x248] ;  /* 0x0000920000167ab9 */ /* 0x000fe20000000800 */
[----:B------:R-:W-:Y:S01]  /*a6120*/  ULDC UR38, c[0x0][0x228] ;  /* 0x00008a0000267ab9 */ /* 0x000fe20000000800 */
[----:B------:R-:W-:Y:S01]  /*a6130*/  LOP3.LUT R18, R18, 0xfffeffff, RZ, 0xc0, !PT ;  /* 0xfffeffff12127812 */ /* 0x000fe200078ec0ff */
[----:B------:R-:W-:Y:S01]  /*a6140*/  VIADD R250, R249, UR22 ;  /* 0x00000016f9fa7c36 */ /* 0x000fe20008000000 */
[----:B------:R-:W-:-:S02]  /*a6150*/  ULDC UR22, c[0x0][0x228] ;  /* 0x00008a0000167ab9 */ /* 0x000fc40000000800 */
[----:B------:R-:W-:Y:S01]  /*a6160*/  @P3 LOP3.LUT R18, R18, 0x10000, RZ, 0xfc, !PT ;  /* 0x0001000012123812 */ /* 0x000fe200078efcff */
[----:B------:R-:W-:Y:S01]  /*a6170*/  VIADD R251, R250, UR24 ;  /* 0x00000018fafb7c36 */ /* 0x000fe20008000000 */
[----:B------:R-:W-:Y:S02]  /*a6180*/  ULDC UR24, c[0x0][0x228] ;  /* 0x00008a0000187ab9 */ /* 0x000fe40000000800 */
[----:B------:R-:W-:Y:S01]  /*a6190*/  LOP3.LUT R18, R18, 0xffff7fff, RZ, 0xc0, !PT ;  /* 0xffff7fff12127812 */ /* 0x000fe200078ec0ff */
[----:B------:R-:W-:Y:S01]  /*a61a0*/  VIADD R252, R251, UR30 ;  /* 0x0000001efbfc7c36 */ /* 0x000fe20008000000 */
[----:B------:R-:W-:Y:S02]  /*a61b0*/  ULDC.64 UR30, c[0x0][0x228] ;  /* 0x00008a00001e7ab9 */ /* 0x000fe40000000a00 */
        /* <DEDUP_REMOVED lines=11> */
[----:B------:R0:W-:Y:S01]  /*a6270*/  STL [R1], R154 ;  /* 0x0000009a01007387 */ /* 0x0001e20000100800 */
[----:B------:R-:W-:Y:S01]  /*a6280*/  ULDC UR39, c[0x0][0x228] ;  /* 0x00008a0000277ab9 */ /* 0x000fe20000000800 */
[----:B------:R-:W-:Y:S01]  /*a6290*/  ULDC UR40, c[0x0][0x228] ;  /* 0x00008a0000287ab9 */ /* 0x000fe20000000800 */
[----:B------:R-:W-:-:S04]  /*a62a0*/  LOP3.LUT R18, R18, 0xffffdfff, RZ, 0xc0, !PT ;  /* 0xffffdfff12127812 */ /* 0x000fc800078ec0ff */
[----:B------:R-:W-:Y:S02]  /*a62b0*/  @P4 LOP3.LUT R18, R18, 0x2000, RZ, 0xfc, !PT ;  /* 0x0000200012124812 */ /* 0x000fe400078efcff */
[----:B------:R-:W-:Y:S01]  /*a62c0*/  ISETP.LT.AND P2, PT, R9, UR41, !P2 ;  /* 0x0000002909007c0c */ /* 0x000fe2000d741270 */
[----:B0-----:R-:W-:Y:S01]  /*a62d0*/  VIADD R154, R154, UR30 ;  /* 0x0000001e9a9a7c36 */ /* 0x001fe20008000000 */
        /* <DEDUP_REMOVED lines=16> */
[----:B0-----:R-:W-:Y:S01]  /*a63e0*/  VIADD R154, R154, UR30 ;  /* 0x0000001e9a9a7c36 */ /* 0x001fe20008000000 */
[----:B------:R-:W-:Y:S01]  /*a63f0*/  ISETP.LT.AND P2, PT, R9, UR43, !P2 ;  /* 0x0000002b09007c0c */ /* 0x000fe2000d741270 */
[----:B------:R-:W-:Y:S01]  /*a6400*/  ULDC UR30, c[0x0][0x248] ;  /* 0x00009200001e7ab9 */ /* 0x000fe20000000800 */
[----:B------:R-:W-:Y:S01]  /*a6410*/  LOP3.LUT R18, R18, 0xfffffdff, RZ, 0xc0, !PT ;  /* 0xfffffdff12127812 */ /* 0x000fe200078ec0ff */
[----:B------:R-:W-:Y:S01]  /*a6420*/  ULDC UR42, c[0x0][0x228] ;  /* 0x00008a00002a7ab9 */ /* 0x000fe20000000800 */
[----:B------:R0:W-:Y:S01]  /*a6430*/  STL [R1+0x8], R154 ;  /* 0x0000089a01007387 */ /* 0x0001e20000100800 */
[----:B------:R-:W-:Y:S01]  /*a6440*/  ULDC UR44, c[0x0][0x228] ;  /* 0x00008a00002c7ab9 */ /* 0x000fe20000000800 */
[----:B------:R-:W-:Y:S01]  /*a6450*/  @P4 LOP3.LUT R18, R18, 0x200, RZ, 0xfc, !PT ;  /* 0x0000020012124812 */ /* 0x000fe200078efcff */
[----:B------:R-:W-:-:S03]  /*a6460*/  ULDC UR43, c[0x0][0x228] ;  /* 0x00008a00002b7ab9 */ /* 0x000fc60000000800 */
        /* <DEDUP_REMOVED lines=8> */
[----:B0-----:R-:W-:Y:S01]  /*a64f0*/  VIADD R154, R154, UR30 ;  /* 0x0000001e9a9a7c36 */ /* 0x001fe20008000000 */
[----:B------:R-:W-:Y:S01]  /*a6500*/  ISETP.LT.AND P4, PT, R11, UR47, !P2 ;  /* 0x0000002f0b007c0c */ /* 0x000fe2000d781270 */
[----:B------:R-:W-:Y:S01]  /*a6510*/  ULDC UR30, c[0x0][0x248] ;  /* 0x00009200001e7ab9 */ /* 0x000fe20000000800 */
[----:B------:R-:W-:Y:S01]  /*a6520*/  ISETP.LT.AND P3, PT, R12, UR46, !P2 ;  /* 0x0000002e0c007c0c */ /* 0x000fe2000d761270 */
[----:B------:R-:W-:Y:S01]  /*a6530*/  ULDC.64 UR36, c[0x0][0x228] ;  /* 0x00008a0000247ab9 */ /* 0x000fe20000000a00 */
[----:B------:R-:W-:-:S07]  /*a6540*/  ULDC UR34, c[0x0][0x228] ;  /* 0x00008a0000227ab9 */ /* 0x000fce0000000800 */
[----:B------:R-:W-:Y:S01]  /*a6550*/  @P5 LOP3.LUT R18, R18, 0x40, RZ, 0xfc, !PT ;  /* 0x0000004012125812 */ /* 0x000fe200078efcff */
[----:B------:R0:W-:Y:S01]  /*a6560*/  STL [R1+0xc], R154 ;  /* 0x00000c9a01007387 */ /* 0x0001e20000100800 */
[----:B------:R-:W-:Y:S01]  /*a6570*/  ULDC UR46, c[0x0][0x228] ;  /* 0x00008a00002e7ab9 */ /* 0x000fe20000000800 */
[----:B------:R-:W-:Y:S01]  /*a6580*/  LOP3.LUT R15, R15, 0x7fffffff, RZ, 0xc0, !PT ;  /* 0x7fffffff0f0f7812 */ /* 0x000fe200078ec0ff */
        /* <DEDUP_REMOVED lines=11> */
[----:B------:R-:W-:Y:S01]  /*a6640*/  ISETP.GE.AND P2, PT, R153, UR31, PT ;  /* 0x0000001f99007c0c */ /* 0x000fe2000bf46270 */
[----:B------:R0:W-:Y:S03]  /*a6650*/  STL [R1+0x10], R154 ;  /* 0x0000109a01007387 */ /* 0x0001e60000100800 */
[----:B------:R-:W-:Y:S02]  /*a6660*/  ISETP.LT.AND P5, PT, R10, UR36, !P2 ;  /* 0x000000240a007c0c */ /* 0x000fe4000d7a1270 */
[----:B------:R-:W-:Y:S01]  /*a6670*/  ISETP.LT.AND P4, PT, R11, UR32, !P2 ;  /* 0x000000200b007c0c */ /* 0x000fe2000d781270 */
[----:B------:R-:W-:Y:S01]  /*a6680*/  VIADD R153, R8, 0x1b ;  /* 0x0000001b08997836 */ /* 0x000fe20000000000 */
[----:B------:R-:W-:Y:S01]  /*a6690*/  ISETP.LT.AND P3, PT, R12, UR49, !P2 ;  /* 0x000000310c007c0c */ /* 0x000fe2000d761270 */
[----:B------:R-:W-:Y:S01]  /*a66a0*/  ULDC UR32, c[0x0][0x248] ;  /* 0x0000920000207ab9 */ /* 0x000fe20000000800 */
[----:B------:R-:W-:Y:S01]  /*a66b0*/  ISETP.LT.AND P2, PT, R9, UR48, !P2 ;  /* 0x0000003009007c0c */ /* 0x000fe2000d741270 */
[----:B0-----:R-:W-:Y:S01]  /*a66c0*/  VIADD R154, R154, UR30 ;  /* 0x0000001e9a9a7c36 */ /* 0x001fe20008000000 */
[----:B------:R-:W-:Y:S01]  /*a66d0*/  ULDC UR30, c[0x0][0x248] ;  /* 0x00009200001e7ab9 */ /* 0x000fe20000000800 */
[----:B------:R-:W-:Y:S01]  /*a66e0*/  LOP3.LUT R18, R18, 0xfffffffb, RZ, 0xc0, !PT ;  /* 0xfffffffb12127812 */ /* 0x000fe200078ec0ff */
[----:B------:R-:W-:Y:S01]  /*a66f0*/  ULDC UR49, c[0x0][0x228] ;  /* 0x00008a0000317ab9 */ /* 0x000fe20000000800 */
[----:B------:R-:W-:Y:S01]  /*a6700*/  ULDC UR48, c[0x0][0x228] ;  /* 0x00008a0000307ab9 */ /* 0x000fe20000000800 */
[----:B------:R0:W-:Y:S01]  /*a6710*/  STL [R1+0x14], R154 ;  /* 0x0000149a01007387 */ /* 0x0001e20000100800 */
[----:B------:R-:W-:Y:S01]  /*a6720*/  @P5 LOP3.LUT R18, R18, 0x4, RZ, 0xfc, !PT ;  /* 0x0000000412125812 */ /* 0x000fe200078efcff */
[----:B0-----:R-:W-:-:S05]  /*a6730*/  VIADD R154, R154, UR30 ;  /* 0x0000001e9a9a7c36 */ /* 0x001fca0008000000 */
[----:B------:R-:W-:Y:S01]  /*a6740*/  @P2 LOP3.LUT R17, R17, 0x80000000, RZ, 0xfc, !PT ;  /* 0x8000000011112812 */ /* 0x000fe200078efcff */
[----:B------:R-:W-:Y:S01]  /*a6750*/  ULDC UR30, c[0x0][0x248] ;  /* 0x00009200001e7ab9 */ /* 0x000fe20000000800 */
[----:B------:R-:W-:Y:S01]  /*a6760*/  ISETP.GE.AND P2, PT, R153, UR33, PT ;  /* 0x0000002199007c0c */ /* 0x000fe2000bf46270 */
[----:B------:R0:W-:Y:S01]  /*a6770*/  STL [R1+0x18], R154 ;  /* 0x0000189a01007387 */ /* 0x0001e20000100800 */
[----:B------:R-:W-:Y:S01]  /*a6780*/  LOP3.LUT R18, R18, 0xfffffffd, RZ, 0xc0, !PT ;  /* 0xfffffffd12127812 */ /* 0x000fe200078ec0ff */
[----:B0-----:R-:W-:Y:S01]  /*a6790*/  VIADD R154, R154, UR30 ;  /* 0x0000001e9a9a7c36 */ /* 0x001fe20008000000 */
[----:B------:R-:W-:Y:S02]  /*a67a0*/  ULDC.64 UR30, c[0x0][0x228] ;  /* 0x00008a00001e7ab9 */ /* 0x000fe40000000a00 */
[----:B------:R-:W-:Y:S02]  /*a67b0*/  ISETP.LT.AND P5, PT, R10, UR30, !P2 ;  /* 0x0000001e0a007c0c */ /* 0x000fe4000d7a1270 */
[----:B------:R-:W-:-:S02]  /*a67c0*/  LOP3.LUT R17, R17, 0xbfffffff, RZ, 0xc0, !PT ;  /* 0xbfffffff11117812 */ /* 0x000fc400078ec0ff */
[----:B------:R-:W-:Y:S01]  /*a67d0*/  @P4 LOP3.LUT R18, R18, 0x2, RZ, 0xfc, !PT ;  /* 0x0000000212124812 */ /* 0x000fe200078efcff */
[----:B------:R-:W-:Y:S01]  /*a67e0*/  VIADD R153, R8, 0x1a ;  /* 0x0000001a08997836 */ /* 0x000fe20000000000 */
[----:B------:R-:W-:Y:S01]  /*a67f0*/  ISETP.LT.AND P4, PT, R11, UR34, !P2 ;  /* 0x000000220b007c0c */ /* 0x000fe2000d781270 */
[----:B------:R0:W-:Y:S01]  /*a6800*/  STL [R1+0x1c], R154 ;  /* 0x00001c9a01007387 */ /* 0x0001e20000100800 */
[----:B------:R-:W-:Y:S01]  /*a6810*/  LOP3.LUT R18, R18, 0xfffffffe, RZ, 0xc0, !PT ;  /* 0xfffffffe12127812 */ /* 0x000fe200078ec0ff */
[----:B------:R-:W-:Y:S01]  /*a6820*/  ULDC UR34, c[0x0][0x228] ;  /* 0x00008a0000227ab9 */ /* 0x000fe20000000800 */
[----:B------:R-:W-:-:S03]  /*a6830*/  ULDC UR30, c[0x0][0x248] ;  /* 0x00009200001e7ab9 */ /* 0x000fc60000000800 */
[----:B------:R-:W-:Y:S02]  /*a6840*/  @P5 LOP3.LUT R17, R17, 0x40000000, RZ, 0xfc, !PT ;  /* 0x4000000011115812 */ /* 0x000fe400078efcff */
[----:B------:R-:W-:Y:S02]  /*a6850*/  @P3 LOP3.LUT R18, R18, 0x1, RZ, 0xfc, !PT ;  /* 0x0000000112123812 */ /* 0x000fe400078efcff */
[----:B------:R-:W-:Y:S01]  /*a6860*/  ISETP.LT.AND P3, PT, R12, UR51, !P2 ;  /* 0x000000330c007c0c */ /* 0x000fe2000d761270 */
[----:B0-----:R-:W-:Y:S01]  /*a6870*/  VIADD R154, R154, UR32 ;  /* 0x000000209a9a7c36 */ /* 0x001fe20008000000 */
[----:B------:R-:W-:Y:S01]  /*a6880*/  LOP3.LUT R17, R17, 0xdfffffff, RZ, 0xc0, !PT ;  /* 0xdfffffff11117812 */ /* 0x000fe200078ec0ff */
[----:B------:R-:W-:Y:S01]  /*a6890*/  ULDC.64 UR32, c[0x0][0x228] ;  /* 0x00008a0000207ab9 */ /* 0x000fe20000000a00 */
[----:B------:R-:W-:Y:S02]  /*a68a0*/  ULDC UR51, c[0x0][0x228] ;  /* 0x00008a0000337ab9 */ /* 0x000fe40000000800 */
[----:B------:R-:W-:-:S02]  /*a68b0*/  @P4 LOP3.LUT R17, R17, 0x20000000, RZ, 0xfc, !PT ;  /* 0x2000000011114812 */ /* 0x000fc400078efcff */
[----:B------:R-:W-:Y:S01]  /*a68c0*/  ISETP.LT.AND P2, PT, R9, UR50, !P2 ;  /* 0x0000003209007c0c */ /* 0x000fe2000d741270 */
[----:B------:R0:W-:Y:S01]  /*a68d0*/  STL [R1+0x404], R154 ;  /* 0x0004049a01007387 */ /* 0x0001e20000100800 */
[----:B------:R-:W-:Y:S01]  /*a68e0*/  LOP3.LUT R17, R17, 0xefffffff, RZ, 0xc0, !PT ;  /* 0xefffffff11117812 */ /* 0x000fe200078ec0ff */
[----:B------:R-:W-:-:S03]  /*a68f0*/  ULDC UR50, c[0x0][0x228] ;  /* 0x00008a0000327ab9 */ /* 0x000fc60000000800 */
        /* <DEDUP_REMOVED lines=30> */
[----:B0-----:R-:W-:Y:S01]  /*a6ae0*/  VIADD R154, R154, UR30 ;  /* 0x0000001e9a9a7c36 */ /* 0x001fe20008000000 */
[----:B------:R-:W-:Y:S01]  /*a6af0*/  ISETP.LT.AND P3, PT, R12, UR58, !P2 ;  /* 0x0000003a0c007c0c */ /* 0x000fe2000d761270 */
[----:B------:R-:W-:Y:S01]  /*a6b00*/  ULDC UR30, c[0x0][0x248] ;  /* 0x00009200001e7ab9 */ /* 0x000fe20000000800 */
[----:B------:R-:W-:-:S07]  /*a6b10*/  ULDC UR34, c[0x0][0x248] ;  /* 0x0000920000227ab9 */ /* 0x000fce0000000800 */
[----:B------:R-:W-:Y:S01]  /*a6b20*/  @P5 LOP3.LUT R17, R17, 0x400000, RZ, 0xfc, !PT ;  /* 0x0040000011115812 */ /* 0x000fe200078efcff */
[----:B------:R0:W-:Y:S01]  /*a6b30*/  STL [R1+0x40c], R154 ;  /* 0x00040c9a01007387 */ /* 0x0001e20000100800 */
        /* <DEDUP_REMOVED lines=15> */
[----:B------:R0:W-:Y:S01]  /*a6c30*/  STL [R1+0xc70], R154 ;  /* 0x000c709a01007387 */ /* 0x0001e20000100800 */
[----:B------:R-:W-:Y:S01]  /*a6c40*/  ISETP.LT.AND P4, PT, R11, UR32, !P2 ;  /* 0x000000200b007c0c */ /* 0x000fe2000d781270 */
[----:B------:R-:W-:Y:S01]  /*a6c50*/  VIADD R153, R8, 0x17 ;  /* 0x0000001708997836 */ /* 0x000fe20000000000 */
[----:B------:R-:W-:Y:S01]  /*a6c60*/  ISETP.LT.AND P3, PT, R12, UR27, !P2 ;  /* 0x0000001b0c007c0c */ /* 0x000fe2000d761270 */
[----:B------:R-:W-:Y:S01]  /*a6c70*/  ULDC UR32, c[0x0][0x228] ;  /* 0x00008a0000207ab9 */ /* 0x000fe20000000800 */
[----:B------:R-:W-:-:S05]  /*a6c80*/  ULDC UR36, c[0x0][0x248] ;  /* 0x0000920000247ab9 */ /* 0x000fca0000000800 */
[----:B------:R-:W-:Y:S01]  /*a6c90*/  @P5 LOP3.LUT R17, R17, 0x40000, RZ, 0xfc, !PT ;  /* 0x0004000011115812 */ /* 0x000fe200078efcff */
[----:B0-----:R-:W-:Y:S01]  /*a6ca0*/  VIADD R154, R154, UR30 ;  /* 0x0000001e9a9a7c36 */ /* 0x001fe20008000000 */
[----:B------:R-:W-:Y:S01]  /*a6cb0*/  ISETP.LT.AND P2, PT, R9, UR28, !P2 ;  /* 0x0000001c09007c0c */ /* 0x000fe2000d741270 */
[----:B------:R-:W-:Y:S01]  /*a6cc0*/  ULDC UR27, c[0x0][0x248] ;  /* 0x00009200001b7ab9 */ /* 0x000fe20000000800 */
[----:B------:R-:W-:Y:S01]  /*a6cd0*/  LOP3.LUT R17, R17, 0xfffdffff, RZ, 0xc0, !PT ;  /* 0xfffdffff11117812 */ /* 0x000fe200078ec0ff */
[----:B------:R-:W-:-:S03]  /*a6ce0*/  ULDC.64 UR30, c[0x0][0x228] ;  /* 0x00008a00001e7ab9 */ /* 0x000fc60000000a00 */
[----:B------:R-:W-:-:S04]  /*a6cf0*/  @P4 LOP3.LUT R17, R17, 0x20000, RZ, 0xfc, !PT ;  /* 0x0002000011114812 */ /* 0x000fc800078efcff */
[----:B------:R-:W-:Y:S01]  /*a6d00*/  LOP3.LUT R17, R17, 0xfffeffff, RZ, 0xc0, !PT ;  /* 0xfffeffff11117812 */ /* 0x000fe200078ec0ff */
[----:B------:R0:W-:Y:S03]  /*a6d10*/  STL [R1+0xc74], R154 ;  /* 0x000c749a01007387 */ /* 0x0001e60000100800 */
[----:B------:R-:W-:-:S04]  /*a6d20*/  @P3 LOP3.LUT R17, R17, 0x10000, RZ, 0xfc, !PT ;  /* 0x0001000011113812 */ /* 0x000fc800078efcff */
[----:B------:R-:W-:Y:S01]  /*a6d30*/  LOP3.LUT R17, R17, 0xffff7fff, RZ, 0xc0, !PT ;  /* 0xffff7fff11117812 */ /* 0x000fe200078ec0ff */
[----:B0-----:R-:W-:Y:S01]  /*a6d40*/  VIADD R154, R154, UR29 ;  /* 0x0000001d9a9a7c36 */ /* 0x001fe20008000000 */
[----:B------:R-:W-:Y:S02]  /*a6d50*/  ULDC UR29, c[0x0][0x248] ;  /* 0x00009200001d7ab9 */ /* 0x000fe40000000800 */
[----:B------:R-:W-:Y:S02]  /*a6d60*/  @P2 LOP3.LUT R17, R17, 0x8000, RZ, 0xfc, !PT ;  /* 0x0000800011112812 */ /* 0x000fe400078efcff */
[----:B------:R-:W-:Y:S01]  /*a6d70*/  ISETP.GE.AND P2, PT, R153, UR33, PT ;  /* 0x0000002199007c0c */ /* 0x000fe2000bf46270 */
[----:B------:R0:W-:Y:S01]  /*a6d80*/  STL [R1+0xc78], R154 ;  /* 0x000c789a01007387 */ /* 0x0001e20000100800 */
[----:B------:R-:W-:Y:S01]  /*a6d90*/  LOP3.LUT R17, R17, 0xffffbfff, RZ, 0xc0, !PT ;  /* 0xffffbfff11117812 */ /* 0x000fe200078ec0ff */
[----:B------:R-:W-:Y:S01]  /*a6da0*/  VIADD R153, R8, 0x16 ;  /* 0x0000001608997836 */ /* 0x000fe20000000000 */
[----:B------:R-:W-:Y:S01]  /*a6db0*/  ULDC UR33, c[0x0][0x248] ;  /* 0x0000920000217ab9 */ /* 0x000fe20000000800 */
[----:B0-----:R-:W-:Y:S01]  /*a6dc0*/  VIADD R154, R154, UR29 ;  /* 0x0000001d9a9a7c36 */ /* 0x001fe20008000000 */
[----:B------:R-:W-:-:S02]  /*a6dd0*/  ULDC.64 UR28, c[0x0][0x228] ;  /* 0x00008a00001c7ab9 */ /* 0x000fc40000000a00 */
[----:B------:R-:W-:Y:S01]  /*a6de0*/  ISETP.LT.AND P5, PT, R10, UR28, !P2 ;  /* 0x0000001c0a007c0c */ /* 0x000fe2000d7a1270 */
[----:B------:R-:W-:Y:S01]  /*a6df0*/  ULDC UR28, c[0x0][0x228] ;  /* 0x00008a00001c7ab9 */ /* 0x000fe20000000800 */
[----:B------:R-:W-:Y:S02]  /*a6e00*/  ISETP.LT.AND P4, PT, R11, UR32, !P2 ;  /* 0x000000200b007c0c */ /* 0x000fe4000d781270 */
[----:B------:R-:W-:Y:S01]  /*a6e10*/  ISETP.LT.AND P3, PT, R12, UR26, !P2 ;  /* 0x0000001a0c007c0c */ /* 0x000fe2000d761270 */
[----:B------:R0:W-:Y:S08]  /*a6e20*/  STL [R1+0xc7c], R154 ;  /* 0x000c7c9a01007387 */ /* 0x0001f00000100800 */
[----:B------:R-:W-:Y:S01]  /*a6e30*/  @P5 LOP3.LUT R17, R17, 0x4000, RZ, 0xfc, !PT ;  /* 0x0000400011115812 */ /* 0x000fe200078efcff */
[----:B------:R-:W-:-:S03]  /*a6e40*/  ULDC UR32, c[0x0][0x228] ;  /* 0x00008a0000207ab9 */ /* 0x000fc60000000800 */
        /* <DEDUP_REMOVED lines=8> */
[----:B------:R-:W-:Y:S01]  /*a6ed0*/  LOP3.LUT R17, R17, 0xfffff7ff, RZ, 0xc0, !PT ;  /* 0xfffff7ff11117812 */ /* 0x000fe200078ec0ff */
[----:B------:R0:W-:Y:S03]  /*a6ee0*/  STL [R1+0xc80], R154 ;  /* 0x000c809a01007387 */ /* 0x0001e60000100800 */
[----:B------:R-:W-:Y:S02]  /*a6ef0*/  @P2 LOP3.LUT R17, R17, 0x800, RZ, 0xfc, !PT ;  /* 0x0000080011112812 */ /* 0x000fe400078efcff */
[----:B------:R-:W-:Y:S01]  /*a6f00*/  ISETP.GE.AND P2, PT, R153, UR35, PT ;  /* 0x0000002399007c0c */ /* 0x000fe2000bf46270 */
[----:B0-----:R-:W-:Y:S01]  /*a6f10*/  VIADD R154, R154, UR27 ;  /* 0x0000001b9a9a7c36 */ /* 0x001fe20008000000 */
[----:B------:R-:W-:Y:S01]  /*a6f20*/  ULDC.64 UR26, c[0x0][0x228] ;  /* 0x00008a00001a7ab9 */ /* 0x000fe20000000a00 */
[----:B------:R-:W-:Y:S01]  /*a6f30*/  LOP3.LUT R17, R17, 0xfffffbff, RZ, 0xc0, !PT ;  /* 0xfffffbff11117812 */ /* 0x000fe200078ec0ff */
[----:B------:R-:W-:Y:S01]  /*a6f40*/  VIADD R153, R8, 0x15 ;  /* 0x0000001508997836 */ /* 0x000fe20000000000 */
[----:B------:R-:W-:Y:S01]  /*a6f50*/  ISETP.LT.AND P5, PT, R10, UR26, !P2 ;  /* 0x0000001a0a007c0c */ /* 0x000fe2000d7a1270 */
[----:B------:R-:W-:Y:S01]  /*a6f60*/  ULDC UR35, c[0x0][0x248] ;  /* 0x0000920000237ab9 */ /* 0x000fe20000000800 */
[----:B------:R-:W-:-:S02]  /*a6f70*/  ISETP.LT.AND P4, PT, R11, UR15, !P2 ;  /* 0x0000000f0b007c0c */ /* 0x000fc4000d781270 */
[----:B------:R-:W-:Y:S01]  /*a6f80*/  ISETP.LT.AND P3, PT, R12, UR16, !P2 ;  /* 0x000000100c007c0c */ /* 0x000fe2000d761270 */
[----:B------:R0:W-:Y:S01]  /*a6f90*/  STL [R1+0xc84], R154 ;  /* 0x000c849a01007387 */ /* 0x0001e20000100800 */
[----:B------:R-:W-:Y:S01]  /*a6fa0*/  LOP3.LUT R14, R14, 0x7fffffff, RZ, 0xc0, !PT ;  /* 0x7fffffff0e0e7812 */ /* 0x000fe200078ec0ff */
[----:B------:R-:W-:Y:S01]  /*a6fb0*/  ULDC UR16, c[0x0][0x228] ;  /* 0x00008a0000107ab9 */ /* 0x000fe20000000800 */
[----:B------:R-:W-:-:S05]  /*a6fc0*/  ULDC UR26, c[0x0][0x228] ;  /* 0x00008a00001a7ab9 */ /* 0x000fca0000000800 */
[----:B------:R-:W-:-:S04]  /*a6fd0*/  @P5 LOP3.LUT R17, R17, 0x400, RZ, 0xfc, !PT ;  /* 0x0000040011115812 */ /* 0x000fc800078efcff */
        /* <DEDUP_REMOVED lines=12> */
[----:B------:R0:W-:Y:S01]  /*a70a0*/  STL [R1+0xc88], R154 ;  /* 0x000c889a01007387 */ /* 0x0001e20000100800 */
[----:B------:R-:W-:Y:S01]  /*a70b0*/  ISETP.LT.AND P5, PT, R10, UR30, !P2 ;  /* 0x0000001e0a007c0c */ /* 0x000fe2000d7a1270 */
[----:B------:R-:W-:Y:S01]  /*a70c0*/  VIADD R153, R8, 0x14 ;  /* 0x0000001408997836 */ /* 0x000fe20000000000 */
        /* <DEDUP_REMOVED lines=13> */
[----:B------:R-:W-:Y:S01]  /*a71a0*/  @P3 LOP3.LUT R17, R17, 0x10, RZ, 0xfc, !PT ;  /* 0x0000001011113812 */ /* 0x000fe200078efcff */
[----:B------:R0:W-:Y:S03]  /*a71b0*/  STL [R1+0xc8c], R154 ;  /* 0x000c8c9a01007387 */ /* 0x0001e60000100800 */
[----:B------:R-:W-:-:S04]  /*a71c0*/  LOP3.LUT R17, R17, 0xfffffff7, RZ, 0xc0, !PT ;  /* 0xfffffff711117812 */ /* 0x000fc800078ec0ff */
[----:B------:R-:W-:Y:S01]  /*a71d0*/  @P2 LOP3.LUT R17, R17, 0x8, RZ, 0xfc, !PT ;  /* 0x0000000811112812 */ /* 0x000fe200078efcff */
[----:B0-----:R-:W-:Y:S01]  /*a71e0*/  VIADD R154, R154, UR8 ;  /* 0x000000089a9a7c36 */ /* 0x001fe20008000000 */
[----:B------:R-:W-:Y:S01]  /*a71f0*/  ULDC UR8, c[0x0][0x248] ;  /* 0x0000920000087ab9 */ /* 0x000fe20000000800 */
[----:B------:R-:W-:-:S03]  /*a7200*/  ISETP.GE.AND P2, PT, R153, UR29, PT ;  /* 0x0000001d99007c0c */ /* 0x000fc6000bf46270 */
[----:B------:R0:W-:Y:S01]  /*a7210*/  STL [R1+0xc90], R154 ;  /* 0x000c909a01007387 */ /* 0x0001e20000100800 */
[----:B------:R-:W-:Y:S01]  /*a7220*/  ISETP.LT.AND P5, PT, R10, UR12, !P2 ;  /* 0x0000000c0a007c0c */ /* 0x000fe2000d7a1270 */
[----:B------:R-:W-:Y:S01]  /*a7230*/  VIADD R153, R8, 0x13 ;  /* 0x0000001308997836 */ /* 0x000fe20000000000 */
[----:B------:R-:W-:Y:S01]  /*a7240*/  ISETP.LT.AND P4, PT, R11, UR6, !P2 ;  /* 0x000000060b007c0c */ /* 0x000fe2000d781270 */
[----:B------:R-:W-:Y:S01]  /*a7250*/  ULDC UR6, c[0x0][0x248] ;  /* 0x0000920000067ab9 */ /* 0x000fe20000000800 */
[----:B------:R-:W-:Y:S01]  /*a7260*/  ISETP.LT.AND P3, PT, R12, UR7, !P2 ;  /* 0x000000070c007c0c */ /* 0x000fe2000d761270 */
[----:B------:R-:W-:Y:S01]  /*a7270*/  ULDC UR12, c[0x0][0x228] ;  /* 0x00008a00000c7ab9 */ /* 0x000fe20000000800 */
[----:B------:R-:W-:Y:S01]  /*a7280*/  ISETP.LT.AND P2, PT, R9, UR9, !P2 ;  /* 0x0000000909007c0c */ /* 0x000fe2000d741270 */
[----:B------:R-:W-:Y:S01]  /*a7290*/  ULDC UR29, c[0x0][0x228] ;  /* 0x00008a00001d7ab9 */ /* 0x000fe20000000800 */
[----:B0-----:R-:W-:Y:S01]  /*a72a0*/  VIADD R154, R154, UR8 ;  /* 0x000000089a9a7c36 */ /* 0x001fe20008000000 */
[----:B------:R-:W-:-:S04]  /*a72b0*/  ULDC UR8, c[0x0][0x248] ;  /* 0x0000920000087ab9 */ /* 0x000fc80000000800 */
[----:B------:R0:W-:Y:S02]  /*a72c0*/  STL [R1+0xc94], R154 ;  /* 0x000c949a01007387 */ /* 0x0001e40000100800 */
[----:B0-----:R-:W-:Y:S01]  /*a72d0*/  VIADD R154, R154, UR8 ;  /* 0x000000089a9a7c36 */ /* 0x001fe20008000000 */
[----:B------:R-:W-:-:S04]  /*a72e0*/  ULDC UR8, c[0x0][0x248] ;  /* 0x0000920000087ab9 */ /* 0x000fc80000000800 */
[----:B------:R0:W-:Y:S01]  /*a72f0*/  STL [R1+0xc98], R154 ;  /* 0x000c989a01007387 */ /* 0x0001e20000100800 */
[----:B------:R-:W-:Y:S02]  /*a7300*/  LOP3.LUT R17, R17, 0xfffffffb, RZ, 0xc0, !PT ;  /* 0xfffffffb11117812 */ /* 0x000fe400078ec0ff */
[----:B------:R-:W-:Y:S02]  /*a7310*/  @P2 LOP3.LUT R16, R16, 0x80000000, RZ, 0xfc, !PT ;  /* 0x8000000010102812 */ /* 0x000fe400078efcff */
[----:B------:R-:W-:Y:S01]  /*a7320*/  ISETP.GE.AND P2, PT, R153, UR27, PT ;  /* 0x0000001b99007c0c */ /* 0x000fe2000bf46270 */
[----:B0-----:R-:W-:Y:S01]  /*a7330*/  VIADD R154, R154, UR8 ;  /* 0x000000089a9a7c36 */ /* 0x001fe20008000000 */
[----:B------:R-:W-:Y:S02]  /*a7340*/  @P5 LOP3.LUT R17, R17, 0x4, RZ, 0xfc, !PT ;  /* 0x0000000411115812 */ /* 0x000fe400078efcff */
[----:B------:R-:W-:Y:S01]  /*a7350*/  LOP3.LUT R16, R16, 0xbfffffff, RZ, 0xc0, !PT ;  /* 0xbfffffff10107812 */ /* 0x000fe200078ec0ff */
[----:B------:R-:W-:Y:S01]  /*a7360*/  VIADD R153, R8, 0x12 ;  /* 0x0000001208997836 */ /* 0x000fe20000000000 */
[----:B------:R0:W-:Y:S01]  /*a7370*/  STL [R1+0xc9c], R154 ;  /* 0x000c9c9a01007387 */ /* 0x0001e20000100800 */
[----:B------:R-:W-:Y:S01]  /*a7380*/  LOP3.LUT R17, R17, 0xfffffffd, RZ, 0xc0, !PT ;  /* 0xfffffffd11117812 */ /* 0x000fe200078ec0ff */
[----:B------:R-:W-:Y:S01]  /*a7390*/  ULDC UR8, c[0x0][0x248] ;  /* 0x0000920000087ab9 */ /* 0x000fe20000000800 */
[----:B------:R-:W-:Y:S01]  /*a73a0*/  ULDC UR27, c[0x0][0x228] ;  /* 0x00008a00001b7ab9 */ /* 0x000fe20000000800 */
[----:B0-----:R-:W-:Y:S01]  /*a73b0*/  VIADD R154, R154, UR6 ;  /* 0x000000069a9a7c36 */ /* 0x001fe20008000000 */
[----:B------:R-:W-:-:S02]  /*a73c0*/  ULDC.64 UR6, c[0x0][0x228] ;  /* 0x00008a0000067ab9 */ /* 0x000fc40000000a00 */
[----:B------:R-:W-:Y:S01]  /*a73d0*/  ISETP.LT.AND P5, PT, R10, UR6, !P2 ;  /* 0x000000060a007c0c */ /* 0x000fe2000d7a1270 */
[----:B------:R-:W-:Y:S01]  /*a73e0*/  ULDC UR6, c[0x0][0x248] ;  /* 0x0000920000067ab9 */ /* 0x000fe20000000800 */
[----:B------:R-:W-:Y:S02]  /*a73f0*/  @P4 LOP3.LUT R17, R17, 0x2, RZ, 0xfc, !PT ;  /* 0x0000000211114812 */ /* 0x000fe400078efcff */
[----:B------:R-:W-:Y:S01]  /*a7400*/  ISETP.LT.AND P4, PT, R11, UR54, !P2 ;  /* 0x000000360b007c0c */ /* 0x000fe2000d781270 */
[----:B------:R0:W-:Y:S01]  /*a7410*/  STL [R1+0xca0], R154 ;  /* 0x000ca09a01007387 */ /* 0x0001e20000100800 */
[----:B------:R-:W-:Y:S01]  /*a7420*/  LOP3.LUT R17, R17, 0xfffffffe, RZ, 0xc0, !PT ;  /* 0xfffffffe11117812 */ /* 0x000fe200078ec0ff */
[----:B------:R-:W-:-:S03]  /*a7430*/  ULDC UR54, c[0x0][0x228] ;  /* 0x00008a0000367ab9 */ /* 0x000fc60000000800 */
[----:B------:R-:W-:-:S03]  /*a7440*/  @P3 LOP3.LUT R17, R17, 0x1, RZ, 0xfc, !PT ;  /* 0x0000000111113812 */ /* 0x000fc600078efcff */
[----:B------:R-:W-:Y:S02]  /*a7450*/  @P5 LOP3.LUT R16, R16, 0x40000000, RZ, 0xfc, !PT ;  /* 0x4000000010105812 */ /* 0x000fe400078efcff */
[----:B------:R-:W-:Y:S01]  /*a7460*/  ISETP.LT.AND P3, PT, R12, UR53, !P2 ;  /* 0x000000350c007c0c */ /* 0x000fe2000d761270 */
[----:B0-----:R-:W-:Y:S01]  /*a7470*/  VIADD R154, R154, UR8 ;  /* 0x000000089a9a7c36 */ /* 0x001fe20008000000 */
[----:B------:R-:W-:Y:S01]  /*a7480*/  LOP3.LUT R16, R16, 0xdfffffff, RZ, 0xc0, !PT ;  /* 0xdfffffff10107812 */ /* 0x000fe200078ec0ff */
[----:B------:R-:W-:Y:S01]  /*a7490*/  ULDC.64 UR8, c[0x0][0x228] ;  /* 0x00008a0000087ab9 */ /* 0x000fe20000000a00 */
[----:B------:R-:W-:Y:S02]  /*a74a0*/  ULDC UR53, c[0x0][0x248] ;  /* 0x0000920000357ab9 */ /* 0x000fe40000000800 */
[----:B------:R-:W-:Y:S02]  /*a74b0*/  @P4 LOP3.LUT R16, R16, 0x20000000, RZ, 0xfc, !PT ;  /* 0x2000000010104812 */ /* 0x000fe400078efcff */
[----:B------:R-:W-:Y:S01]  /*a74c0*/  ISETP.LT.AND P2, PT, R9, UR52, !P2 ;  /* 0x0000003409007c0c */ /* 0x000fe2000d741270 */
[----:B------:R0:W-:Y:S01]  /*a74d0*/  STL [R1+0xca4], R154 ;  /* 0x000ca49a01007387 */ /* 0x0001e20000100800 */
[----:B------:R-:W-:Y:S01]  /*a74e0*/  LOP3.LUT R16, R16, 0xefffffff, RZ, 0xc0, !PT ;  /* 0xefffffff10107812 */ /* 0x000fe200078ec0ff */
[----:B------:R-:W-:-:S03]  /*a74f0*/  ULDC UR52, c[0x0][0x248] ;  /* 0x0000920000347ab9 */ /* 0x000fc60000000800 */
[----:B------:R-:W-:-:S04]  /*a7500*/  @P3 LOP3.LUT R16, R16, 0x10000000, RZ, 0xfc, !PT ;  /* 0x1000000010103812 */ /* 0x000fc800078efcff */
[----:B------:R-:W-:-:S04]  /*a7510*/  LOP3.LUT R16, R16, 0xf7ffffff, RZ, 0xc0, !PT ;  /* 0xf7ffffff10107812 */ /* 0x000fc800078ec0ff */
[----:B------:R-:W-:Y:S02]  /*a7520*/  @P2 LOP3.LUT R16, R16, 0x8000000, RZ, 0xfc, !PT ;  /* 0x0800000010102812 */ /* 0x000fe400078efcff */
[----:B------:R-:W-:Y:S02]  /*a7530*/  ISETP.GE.AND P2, PT, R153, UR31, PT ;  /* 0x0000001f99007c0c */ /* 0x000fe4000bf46270 */
[----:B------:R-:W-:Y:S01]  /*a7540*/  LOP3.LUT R16, R16, 0xfbffffff, RZ, 0xc0, !PT ;  /* 0xfbffffff10107812 */ /* 0x000fe200078ec0ff */
[----:B0-----:R-:W-:Y:S01]  /*a7550*/  VIADD R154, R154, UR6 ;  /* 0x000000069a9a7c36 */ /* 0x001fe20008000000 */
[----:B------:R-:W-:Y:S01]  /*a7560*/  ISETP.LT.AND P5, PT, R10, UR8, !P2 ;  /* 0x000000080a007c0c */ /* 0x000fe2000d7a1270 */
[----:B------:R-:W-:Y:S01]  /*a7570*/  VIADD R153, R8, 0x11 ;  /* 0x0000001108997836 */ /* 0x000fe20000000000 */
[----:B------:R-:W-:Y:S01]  /*a7580*/  ISETP.LT.AND P4, PT, R11, UR57, !P2 ;  /* 0x000000390b007c0c */ /* 0x000fe2000d781270 */
[----:B------:R-:W-:Y:S01]  /*a7590*/  ULDC UR8, c[0x0][0x248] ;  /* 0x0000920000087ab9 */ /* 0x000fe20000000800 */
[----:B------:R-:W-:Y:S01]  /*a75a0*/  ISETP.LT.AND P3, PT, R12, UR56, !P2 ;  /* 0x000000380c007c0c */ /* 0x000fe2000d761270 */
[----:B------:R0:W-:Y:S01]  /*a75b0*/  STL [R1+0xca8], R154 ;  /* 0x000ca89a01007387 */ /* 0x0001e20000100800 */
[----:B------:R-:W-:Y:S01]  /*a75c0*/  ULDC UR6, c[0x0][0x228] ;  /* 0x00008a0000067ab9 */ /* 0x000fe20000000800 */
[----:B------:R-:W-:-:S06]  /*a75d0*/  ULDC UR31, c[0x0][0x228] ;  /* 0x00008a00001f7ab9 */ /* 0x000fcc0000000800 */
[----:B------:R-:W-:Y:S01]  /*a75e0*/  @P5 LOP3.LUT R16, R16, 0x4000000, RZ, 0xfc, !PT ;  /* 0x0400000010105812 */ /* 0x000fe200078efcff */
[----:B------:R-:W-:Y:S01]  /*a75f0*/  ULDC UR57, c[0x0][0x228] ;  /* 0x00008a0000397ab9 */ /* 0x000fe20000000800 */
[----:B------:R-:W-:Y:S02]  /*a7600*/  ULDC UR56, c[0x0][0x248] ;  /* 0x0000920000387ab9 */ /* 0x000fe40000000800 */
[----:B------:R-:W-:-:S04]  /*a7610*/  LOP3.LUT R16, R16, 0xfdffffff, RZ, 0xc0, !PT ;  /* 0xfdffffff10107812 */ /* 0x000fc800078ec0ff */
[----:B------:R-:W-:Y:S02]  /*a7620*/  @P4 LOP3.LUT R16, R16, 0x2000000, RZ, 0xfc, !PT ;  /* 0x0200000010104812 */ /* 0x000fe400078efcff */
[----:B------:R-:W-:Y:S01]  /*a7630*/  ISETP.LT.AND P2, PT, R9, UR55, !P2 ;  /* 0x0000003709007c0c */ /* 0x000fe2000d741270 */
[----:B0-----:R-:W-:Y:S01]  /*a7640*/  VIADD R154, R154, UR14 ;  /* 0x0000000e9a9a7c36 */ /* 0x001fe20008000000 */
[----:B------:R-:W-:Y:S01]  /*a7650*/  LOP3.LUT R16, R16, 0xfeffffff, RZ, 0xc0, !PT ;  /* 0xfeffffff10107812 */ /* 0x000fe200078ec0ff */
[----:B------:R-:W-:Y:S01]  /*a7660*/  ULDC.64 UR14, c[0x0][0x228] ;  /* 0x00008a00000e7ab9 */ /* 0x000fe20000000a00 */
        /* <DEDUP_REMOVED lines=8> */
[----:B------:R0:W-:Y:S01]  /*a76f0*/  STL [R1+0xcac], R154 ;  /* 0x000cac9a01007387 */ /* 0x0001e20000100800 */
[----:B------:R-:W-:Y:S01]  /*a7700*/  ISETP.LT.AND P4, PT, R11, UR5, !P2 ;  /* 0x000000050b007c0c */ /* 0x000fe2000d781270 */
[----:B------:R-:W-:Y:S01]  /*a7710*/  ULDC UR5, c[0x0][0x248] ;  /* 0x0000920000057ab9 */ /* 0x000fe20000000800 */
[----:B------:R-:W-:Y:S01]  /*a7720*/  ISETP.LT.AND P3, PT, R12, UR18, !P2 ;  /* 0x000000120c007c0c */ /* 0x000fe2000d761270 */
[----:B------:R-:W-:Y:S01]  /*a7730*/  ULDC UR14, c[0x0][0x248] ;  /* 0x00009200000e7ab9 */ /* 0x000fe20000000800 */
[----:B------:R-:W1:Y:S01]  /*a7740*/  S2R R152, SR_TID.X ;  /* 0x0000000000987919 */ /* 0x000e620000002100 */
        /* <DEDUP_REMOVED lines=52> */
[----:B------:R-:W-:Y:S01]  /*a7a90*/  ISETP.LT.AND P5, PT, R10, UR22, !P2 ;  /* 0x000000160a007c0c */ /* 0x000fe2000d7a1270 */
[----:B------:R0:W-:Y:S01]  /*a7aa0*/  STL [R1+0xcd4], R154 ;  /* 0x000cd49a01007387 */ /* 0x0001e20000100800 */
[----:B------:R-:W-:Y:S02]  /*a7ab0*/  ISETP.LT.AND P4, PT, R11, UR38, !P2 ;  /* 0x000000260b007c0c */ /* 0x000fe4000d781270 */
[----:B------:R-:W-:Y:S01]  /*a7ac0*/  LOP3.LUT R16, R16, 0xfffffbff, RZ, 0xc0, !PT ;  /* 0xfffffbff10107812 */ /* 0x000fe200078ec0ff */
[----:B------:R-:W-:Y:S01]  /*a7ad0*/  VIADD R153, R8, 0xd ;  /* 0x0000000d08997836 */ /* 0x000fe20000000000 */
[----:B------:R-:W-:Y:S01]  /*a7ae0*/  ISETP.LT.AND P3, PT, R12, UR41, !P2 ;  /* 0x000000290c007c0c */ /* 0x000fe2000d761270 */
[----:B------:R-:W-:Y:S01]  /*a7af0*/  ULDC UR22, c[0x0][0x248] ;  /* 0x0000920000167ab9 */ /* 0x000fe20000000800 */
[----:B------:R-:W-:Y:S01]  /*a7b00*/  ULDC UR38, c[0x0][0x248] ;  /* 0x0000920000267ab9 */ /* 0x000fe20000000800 */
[----:B0-----:R-:W-:-:S04]  /*a7b10*/  VIADD R154, R154, UR5 ;  /* 0x000000059a9a7c36 */ /* 0x001fc80008000000 */
[----:B------:R-:W-:Y:S01]  /*a7b20*/  @P5 LOP3.LUT R16, R16, 0x400, RZ, 0xfc, !PT ;  /* 0x0000040010105812 */ /* 0x000fe200078efcff */
[----:B------:R-:W-:Y:S01]  /*a7b30*/  ULDC UR5, c[0x0][0x228] ;  /* 0x00008a0000057ab9 */ /* 0x000fe20000000800 */
[----:B------:R0:W-:Y:S02]  /*a7b40*/  STL [R1+0xd10], R154 ;  /* 0x000d109a01007387 */ /* 0x0001e40000100800 */
[----:B------:R-:W-:Y:S01]  /*a7b50*/  LOP3.LUT R16, R16, 0xfffffdff, RZ, 0xc0, !PT ;  /* 0xfffffdff10107812 */ /* 0x000fe200078ec0ff */
[----:B0-----:R-:W-:Y:S01]  /*a7b60*/  VIADD R154, R154, UR14 ;  /* 0x0000000e9a9a7c36 */ /* 0x001fe20008000000 */
[----:B------:R-:W-:Y:S02]  /*a7b70*/  ULDC UR14, c[0x0][0x248] ;  /* 0x00009200000e7ab9 */ /* 0x000fe40000000800 */
[----:B------:R-:W-:Y:S02]  /*a7b80*/  @P4 LOP3.LUT R16, R16, 0x200, RZ, 0xfc, !PT ;  /* 0x0000020010104812 */ /* 0x000fe400078efcff */
[----:B------:R0:W-:Y:S01]  /*a7b90*/  STL [R1+0xd14], R154 ;  /* 0x000d149a01007387 */ /* 0x0001e20000100800 */
[----:B------:R-:W-:Y:S01]  /*a7ba0*/  ISETP.LT.AND P2, PT, R9, UR39, !P2 ;  /* 0x0000002709007c0c */ /* 0x000fe2000d741270 */
[----:B------:R-:W-:Y:S01]  /*a7bb0*/  ULDC UR39, c[0x0][0x248] ;  /* 0x0000920000277ab9 */ /* 0x000fe20000000800 */
[----:B------:R-:W-:Y:S01]  /*a7bc0*/  LOP3.LUT R16, R16, 0xfffffeff, RZ, 0xc0, !PT ;  /* 0xfffffeff10107812 */ /* 0x000fe200078ec0ff */
[----:B0-----:R-:W-:-:S03]  /*a7bd0*/  VIADD R154, R154, UR14 ;  /* 0x0000000e9a9a7c36 */ /* 0x001fc60008000000 */
[----:B------:R-:W-:Y:S01]  /*a7be0*/  @P3 LOP3.LUT R16, R16, 0x100, RZ, 0xfc, !PT ;  /* 0x0000010010103812 */ /* 0x000fe200078efcff */
[----:B------:R-:W-:Y:S01]  /*a7bf0*/  ULDC UR14, c[0x0][0x248] ;  /* 0x00009200000e7ab9 */ /* 0x000fe20000000800 */
[----:B------:R0:W-:Y:S02]  /*a7c00*/  STL [R1+0xd0c], R154 ;  /* 0x000d0c9a01007387 */ /* 0x0001e40000100800 */
[----:B------:R-:W-:Y:S01]  /*a7c10*/  LOP3.LUT R16, R16, 0xffffff7f, RZ, 0xc0, !PT ;  /* 0xffffff7f10107812 */ /* 0x000fe200078ec0ff */
[----:B0-----:R-:W-:-:S03]  /*a7c20*/  VIADD R154, R154, UR18 ;  /* 0x000000129a9a7c36 */ /* 0x001fc60008000000 */
[----:B------:R-:W-:Y:S01]  /*a7c30*/  @P2 LOP3.LUT R16, R16, 0x80, RZ, 0xfc, !PT ;  /* 0x0000008010102812 */ /* 0x000fe200078efcff */
[----:B------:R-:W-:Y:S01]  /*a7c40*/  ULDC UR18, c[0x0][0x248] ;  /* 0x0000920000127ab9 */ /* 0x000fe20000000800 */
[----:B------:R0:W-:Y:S01]  /*a7c50*/  STL [R1+0xd08], R154 ;  /* 0x000d089a01007387 */ /* 0x0001e20000100800 */
[----:B------:R-:W-:Y:S01]  /*a7c60*/  ISETP.GE.AND P2, PT, R153, UR19, PT ;  /* 0x0000001399007c0c */ /* 0x000fe2000bf46270 */
[----:B0-----:R-:W-:-:S03]  /*a7c70*/  VIADD R154, R154, UR17 ;  /* 0x000000119a9a7c36 */ /* 0x001fc60008000000 */
[----:B------:R-:W-:Y:S02]  /*a7c80*/  ISETP.LT.AND P4, PT, R11, UR40, !P2 ;  /* 0x000000280b007c0c */ /* 0x000fe4000d781270 */
[----:B------:R-:W-:Y:S01]  /*a7c90*/  LOP3.LUT R16, R16, 0xffffffbf, RZ, 0xc0, !PT ;  /* 0xffffffbf10107812 */ /* 0x000fe200078ec0ff */
[----:B------:R-:W-:Y:S01]  /*a7ca0*/  VIADD R153, R8, 0xc ;  /* 0x0000000c08997836 */ /* 0x000fe20000000000 */
[----:B------:R0:W-:Y:S01]  /*a7cb0*/  STL [R1+0xd04], R154 ;  /* 0x000d049a01007387 */ /* 0x0001e20000100800 */
[----:B------:R-:W-:Y:S01]  /*a7cc0*/  ISETP.LT.AND P3, PT, R12, UR42, !P2 ;  /* 0x0000002a0c007c0c */ /* 0x000fe2000d761270 */
[----:B------:R-:W-:Y:S01]  /*a7cd0*/  ULDC.64 UR40, c[0x0][0x228] ;  /* 0x00008a0000287ab9 */ /* 0x000fe20000000a00 */
[----:B------:R-:W-:Y:S01]  /*a7ce0*/  ULDC UR17, c[0x0][0x248] ;  /* 0x0000920000117ab9 */ /* 0x000fe20000000800 */
[----:B------:R-:W-:Y:S01]  /*a7cf0*/  ULDC UR42, c[0x0][0x248] ;  /* 0x00009200002a7ab9 */ /* 0x000fe20000000800 */
[----:B0-----:R-:W-:Y:S01]  /*a7d00*/  VIADD R154, R154, UR14 ;  /* 0x0000000e9a9a7c36 */ /* 0x001fe20008000000 */
[----:B------:R-:W-:-:S02]  /*a7d10*/  ULDC.64 UR14, c[0x0][0x228] ;  /* 0x00008a00000e7ab9 */ /* 0x000fc40000000a00 */
[----:B------:R-:W-:Y:S01]  /*a7d20*/  ISETP.LT.AND P5, PT, R10, UR14, !P2 ;  /* 0x0000000e0a007c0c */ /* 0x000fe2000d7a1270 */
[----:B------:R-:W-:Y:S01]  /*a7d30*/  ULDC UR14, c[0x0][0x248] ;  /* 0x00009200000e7ab9 */ /* 0x000fe20000000800 */
[----:B------:R-:W-:Y:S01]  /*a7d40*/  ISETP.LT.AND P2, PT, R9, UR44, !P2 ;  /* 0x0000002c09007c0c */ /* 0x000fe2000d741270 */
[----:B------:R0:W-:Y:S01]  /*a7d50*/  STL [R1+0xd00], R154 ;  /* 0x000d009a01007387 */ /* 0x0001e20000100800 */
[----:B------:R-:W-:-:S09]  /*a7d60*/  ULDC UR44, c[0x0][0x248] ;  /* 0x00009200002c7ab9 */ /* 0x000fd20000000800 */
[----:B------:R-:W-:-:S04]  /*a7d70*/  @P5 LOP3.LUT R16, R16, 0x40, RZ, 0xfc, !PT ;  /* 0x0000004010105812 */ /* 0x000fc800078efcff */
[----:B------:R-:W-:-:S04]  /*a7d80*/  LOP3.LUT R16, R16, 0xffffffdf, RZ, 0xc0, !PT ;  /* 0xffffffdf10107812 */ /* 0x000fc800078ec0ff */
[----:B------:R-:W-:Y:S01]  /*a7d90*/  @P4 LOP3.LUT R16, R16, 0x20, RZ, 0xfc, !PT ;  /* 0x0000002010104812 */ /* 0x000fe200078efcff */
[----:B0-----:R-:W-:Y:S01]  /*a7da0*/  VIADD R154, R154, UR9 ;  /* 0x000000099a9a7c36 */ /* 0x001fe20008000000 */
[----:B------:R-:W-:Y:S02]  /*a7db0*/  ULDC UR9, c[0x0][0x248] ;  /* 0x0000920000097ab9 */ /* 0x000fe40000000800 */
[----:B------:R-:W-:-:S04]  /*a7dc0*/  LOP3.LUT R16, R16, 0xffffffef, RZ, 0xc0, !PT ;  /* 0xffffffef10107812 */ /* 0x000fc800078ec0ff */
[----:B------:R-:W-:Y:S01]  /*a7dd0*/  @P3 LOP3.LUT R16, R16, 0x10, RZ, 0xfc, !PT ;  /* 0x0000001010103812 */ /* 0x000fe200078efcff */
[----:B------:R0:W-:Y:S03]  /*a7de0*/  STL [R1+0xcfc], R154 ;  /* 0x000cfc9a01007387 */ /* 0x0001e60000100800 */
[----:B------:R-:W-:Y:S01]  /*a7df0*/  LOP3.LUT R16, R16, 0xfffffff7, RZ, 0xc0, !PT ;  /* 0xfffffff710107812 */ /* 0x000fe200078ec0ff */
[----:B0-----:R-:W-:-:S03]  /*a7e00*/  VIADD R154, R154, UR24 ;  /* 0x000000189a9a7c36 */ /* 0x001fc60008000000 */
[----:B------:R-:W-:Y:S01]  /*a7e10*/  @P2 LOP3.LUT R16, R16, 0x8, RZ, 0xfc, !PT ;  /* 0x0000000810102812 */ /* 0x000fe200078efcff */
[----:B------:R-:W-:Y:S01]  /*a7e20*/  ULDC UR24, c[0x0][0x248] ;  /* 0x0000920000187ab9 */ /* 0x000fe20000000800 */
[----:B------:R-:W-:Y:S01]  /*a7e30*/  ISETP.GE.AND P2, PT, R153, UR21, PT ;  /* 0x0000001599007c0c */ /* 0x000fe2000bf46270 */
[----:B------:R0:W-:Y:S01]  /*a7e40*/  STL [R1+0xcf8], R154 ;  /* 0x000cf89a01007387 */ /* 0x0001e20000100800 */
[----:B------:R-:W-:Y:S02]  /*a7e50*/  VIADD R153, R8, 0xb ;  /* 0x0000000b08997836 */ /* 0x000fe40000000000 */
[----:B------:R-:W-:Y:S01]  /*a7e60*/  ISETP.LT.AND P4, PT, R11, UR43, !P2 ;  /* 0x0000002b0b007c0c */ /* 0x000fe2000d781270 */
[----:B------:R-:W-:Y:S01]  /*a7e70*/  ULDC UR21, c[0x0][0x248] ;  /* 0x0000920000157ab9 */ /* 0x000fe20000000800 */
[----:B------:R-:W-:Y:S01]  /*a7e80*/  ISETP.LT.AND P3, PT, R12, UR45, !P2 ;  /* 0x0000002d0c007c0c */ /* 0x000fe2000d761270 */
[----:B------:R-:W-:Y:S01]  /*a7e90*/  ULDC UR45, c[0x0][0x248] ;  /* 0x00009200002d7ab9 */ /* 0x000fe20000000800 */
[----:B0-----:R-:W-:Y:S01]  /*a7ea0*/  VIADD R154, R154, UR18 ;  /* 0x000000129a9a7c36 */ /* 0x001fe20008000000 */
[----:B------:R-:W-:-:S02]  /*a7eb0*/  ULDC.64 UR18, c[0x0][0x228] ;  /* 0x00008a0000127ab9 */ /* 0x000fc40000000a00 */
[----:B------:R-:W-:Y:S01]  /*a7ec0*/  ISETP.LT.AND P5, PT, R10, UR18, !P2 ;  /* 0x000000120a007c0c */ /* 0x000fe2000d7a1270 */
[----:B------:R-:W-:Y:S01]  /*a7ed0*/  ULDC UR18, c[0x0][0x248] ;  /* 0x0000920000127ab9 */ /* 0x000fe20000000800 */
[----:B------:R-:W-:Y:S01]  /*a7ee0*/  ISETP.LT.AND P2, PT, R9, UR46, !P2 ;  /* 0x0000002e09007c0c */ /* 0x000fe2000d741270 */
[----:B------:R0:W-:Y:S01]  /*a7ef0*/  STL [R1+0xcf4], R154 ;  /* 0x000cf49a01007387 */ /* 0x0001e20000100800 */
[----:B------:R-:W-:Y:S01]  /*a7f00*/  LOP3.LUT R16, R16, 0xfffffffb, RZ, 0xc0, !PT ;  /* 0xfffffffb10107812 */ /* 0x000fe200078ec0ff */
[----:B------:R-:W-:Y:S01]  /*a7f10*/  ULDC UR46, c[0x0][0x228] ;  /* 0x00008a00002e7ab9 */ /* 0x000fe20000000800 */
[----:B0-----:R-:W-:-:S09]  /*a7f20*/  VIADD R154, R154, UR35 ;  /* 0x000000239a9a7c36 */ /* 0x001fd20008000000 */
[----:B------:R-:W-:Y:S02]  /*a7f30*/  @P2 LOP3.LUT R15, R15, 0x80000000, RZ, 0xfc, !PT ;  /* 0x800000000f0f2812 */ /* 0x000fe400078efcff */
[----:B------:R-:W-:Y:S01]  /*a7f40*/  ISETP.GE.AND P2, PT, R153, UR23, PT ;  /* 0x0000001799007c0c */ /* 0x000fe2000bf46270 */
[----:B------:R0:W-:Y:S01]  /*a7f50*/  STL [R1+0xcf0], R154 ;  /* 0x000cf09a01007387 */ /* 0x0001e20000100800 */
[----:B------:R-:W-:Y:S02]  /*a7f60*/  @P5 LOP3.LUT R16, R16, 0x4, RZ, 0xfc, !PT ;  /* 0x0000000410105812 */ /* 0x000fe400078efcff */
[----:B------:R-:W-:Y:S01]  /*a7f70*/  LOP3.LUT R15, R15, 0xbfffffff, RZ, 0xc0, !PT ;  /* 0xbfffffff0f0f7812 */ /* 0x000fe200078ec0ff */
[----:B------:R-:W-:Y:S01]  /*a7f80*/  VIADD R153, R8, 0xa ;  /* 0x0000000a08997836 */ /* 0x000fe20000000000 */
[----:B------:R-:W-:Y:S01]  /*a7f90*/  ULDC UR23, c[0x0][0x248] ;  /* 0x0000920000177ab9 */ /* 0x000fe20000000800 */
[----:B0-----:R-:W-:Y:S01]  /*a7fa0*/  VIADD R154, R154, UR34 ;  /* 0x000000229a9a7c36 */ /* 0x001fe20008000000 */
[----:B------:R-:W-:-:S02]  /*a7fb0*/  ULDC.64 UR34, c[0x0][0x228] ;  /* 0x00008a0000227ab9 */ /* 0x000fc40000000a00 */
[----:B------:R-:W-:Y:S02]  /*a7fc0*/  ISETP.LT.AND P5, PT, R10, UR34, !P2 ;  /* 0x000000220a007c0c */ /* 0x000fe4000d7a1270 */
[----:B------:R-:W-:-:S04]  /*a7fd0*/  LOP3.LUT R16, R16, 0xfffffffd, RZ, 0xc0, !PT ;  /* 0xfffffffd10107812 */ /* 0x000fc800078ec0ff */
[----:B------:R-:W-:Y:S02]  /*a7fe0*/  @P4 LOP3.LUT R16, R16, 0x2, RZ, 0xfc, !PT ;  /* 0x0000000210104812 */ /* 0x000fe400078efcff */
[----:B------:R-:W-:Y:S01]  /*a7ff0*/  ISETP.LT.AND P4, PT, R11, UR47, !P2 ;  /* 0x0000002f0b007c0c */ /* 0x000fe2000d781270 */
[----:B------:R0:W-:Y:S01]  /*a8000*/  STL [R1+0xcec], R154 ;  /* 0x000cec9a01007387 */ /* 0x0001e20000100800 */
[----:B------:R-:W-:Y:S01]  /*a8010*/  LOP3.LUT R16, R16, 0xfffffffe, RZ, 0xc0, !PT ;  /* 0xfffffffe10107812 */ /* 0x000fe200078ec0ff */
[----:B------:R-:W-:Y:S02]  /*a8020*/  ULDC UR47, c[0x0][0x228] ;  /* 0x00008a00002f7ab9 */ /* 0x000fe40000000800 */
[----:B------:R-:W-:Y:S02]  /*a8030*/  @P5 LOP3.LUT R15, R15, 0x40000000, RZ, 0xfc, !PT ;  /* 0x400000000f0f5812 */ /* 0x000fe400078efcff */
[----:B------:R-:W-:Y:S02]  /*a8040*/  @P3 LOP3.LUT R16, R16, 0x1, RZ, 0xfc, !PT ;  /* 0x0000000110103812 */ /* 0x000fe400078efcff */
[----:B------:R-:W-:Y:S01]  /*a8050*/  ISETP.LT.AND P3, PT, R12, UR49, !P2 ;  /* 0x000000310c007c0c */ /* 0x000fe2000d761270 */
[----:B------:R-:W-:Y:S01]  /*a8060*/  ULDC UR49, c[0x0][0x248] ;  /* 0x0000920000317ab9 */ /* 0x000fe20000000800 */
[----:B------:R-:W-:-:S04]  /*a8070*/  LOP3.LUT R15, R15, 0xdfffffff, RZ, 0xc0, !PT ;  /* 0xdfffffff0f0f7812 */ /* 0x000fc800078ec0ff */
[----:B------:R-:W-:Y:S02]  /*a8080*/  @P4 LOP3.LUT R15, R15, 0x20000000, RZ, 0xfc, !PT ;  /* 0x200000000f0f4812 */ /* 0x000fe400078efcff */
[----:B------:R-:W-:Y:S01]  /*a8090*/  ISETP.LT.AND P2, PT, R9, UR48, !P2 ;  /* 0x0000003009007c0c */ /* 0x000fe2000d741270 */
[----:B0-----:R-:W-:Y:S01]  /*a80a0*/  VIADD R154, R154, UR37 ;  /* 0x000000259a9a7c36 */ /* 0x001fe20008000000 */
[----:B------:R-:W-:Y:S01]  /*a80b0*/  LOP3.LUT R15, R15, 0xefffffff, RZ, 0xc0, !PT ;  /* 0xefffffff0f0f7812 */ /* 0x000fe200078ec0ff */
[----:B------:R-:W-:-:S03]  /*a80c0*/  ULDC UR48, c[0x0][0x248] ;  /* 0x0000920000307ab9 */ /* 0x000fc60000000800 */
        /* <DEDUP_REMOVED lines=11> */
[----:B------:R-:W-:Y:S01]  /*a8180*/  ISETP.LT.AND P4, PT, R11, UR54, !P2 ;  /* 0x000000360b007c0c */ /* 0x000fe2000d781270 */
[----:B------:R-:W-:Y:S01]  /*a8190*/  ULDC UR54, c[0x0][0x228] ;  /* 0x00008a0000367ab9 */ /* 0x000fe20000000800 */
        /* <DEDUP_REMOVED lines=22> */
[----:B------:R-:W-:Y:S01]  /*a8300*/  ULDC UR40, c[0x0][0x228] ;  /* 0x00008a0000287ab9 */ /* 0x000fe20000000800 */
[----:B------:R-:W-:-:S07]  /*a8310*/  ULDC UR19, c[0x0][0x248] ;  /* 0x0000920000137ab9 */ /* 0x000fce0000000800 */
[----:B------:R-:W-:Y:S01]  /*a8320*/  @P5 LOP3.LUT R15, R15, 0x400000, RZ, 0xfc, !PT ;  /* 0x004000000f0f5812 */ /* 0x000fe200078efcff */
[----:B0-----:R-:W-:Y:S01]  /*a8330*/  VIADD R154, R154, UR17 ;  /* 0x000000119a9a7c36 */ /* 0x001fe20008000000 */
[----:B------:R-:W-:Y:S01]  /*a8340*/  ISETP.LT.AND P2, PT, R9, UR60, !P2 ;  /* 0x0000003c09007c0c */ /* 0x000fe2000d741270 */
[----:B------:R-:W-:Y:S01]  /*a8350*/  ULDC UR60, c[0x0][0x228] ;  /* 0x00008a00003c7ab9 */ /* 0x000fe20000000800 */
[----:B------:R-:W-:Y:S01]  /*a8360*/  LOP3.LUT R15, R15, 0xffdfffff, RZ, 0xc0, !PT ;  /* 0xffdfffff0f0f7812 */ /* 0x000fe200078ec0ff */
[----:B------:R-:W-:Y:S01]  /*a8370*/  ULDC UR17, c[0x0][0x248] ;  /* 0x0000920000117ab9 */ /* 0x000fe20000000800 */
[----:B------:R-:W-:Y:S02]  /*a8380*/  ULDC UR54, c[0x0][0x248] ;  /* 0x0000920000367ab9 */ /* 0x000fe40000000800 */
[----:B------:R-:W-:-:S04]  /*a8390*/  @P4 LOP3.LUT R15, R15, 0x200000, RZ, 0xfc, !PT ;  /* 0x002000000f0f4812 */ /* 0x000fc800078efcff */
[----:B------:R-:W-:Y:S01]  /*a83a0*/  LOP3.LUT R15, R15, 0xffefffff, RZ, 0xc0, !PT ;  /* 0xffefffff0f0f7812 */ /* 0x000fe200078ec0ff */
[----:B------:R0:W-:Y:S03]  /*a83b0*/  STL [R1+0xcdc], R154 ;  /* 0x000cdc9a01007387 */ /* 0x0001e60000100800 */
[----:B------:R-:W-:-:S04]  /*a83c0*/  @P3 LOP3.LUT R15, R15, 0x100000, RZ, 0xfc, !PT ;  /* 0x001000000f0f3812 */ /* 0x000fc800078efcff */
[----:B------:R-:W-:Y:S01]  /*a83d0*/  LOP3.LUT R15, R15, 0xfff7ffff, RZ, 0xc0, !PT ;  /* 0xfff7ffff0f0f7812 */ /* 0x000fe200078ec0ff */
[----:B0-----:R-:W-:-:S03]  /*a83e0*/  VIADD R154, R154, UR9 ;  /* 0x000000099a9a7c36 */ /* 0x001fc60008000000 */
[----:B------:R-:W-:Y:S01]  /*a83f0*/  @P2 LOP3.LUT R15, R15, 0x80000, RZ, 0xfc, !PT ;  /* 0x000800000f0f2812 */ /* 0x000fe200078efcff */
[----:B------:R-:W-:Y:S01]  /*a8400*/  ULDC UR9, c[0x0][0x248] ;  /* 0x0000920000097ab9 */ /* 0x000fe20000000800 */
[----:B------:R-:W-:Y:S01]  /*a8410*/  ISETP.GE.AND P2, PT, R153, UR35, PT ;  /* 0x0000002399007c0c */ /* 0x000fe2000bf46270 */
[----:B------:R0:W-:Y:S01]  /*a8420*/  STL [R1+0xcd8], R154 ;  /* 0x000cd89a01007387 */ /* 0x0001e20000100800 */
[----:B------:R-:W-:Y:S01]  /*a8430*/  LOP3.LUT R15, R15, 0xfffbffff, RZ, 0xc0, !PT ;  /* 0xfffbffff0f0f7812 */ /* 0x000fe200078ec0ff */
[----:B------:R-:W-:Y:S01]  /*a8440*/  VIADD R153, R8, 0x7 ;  /* 0x0000000708997836 */ /* 0x000fe20000000000 */
[----:B------:R-:W-:Y:S01]  /*a8450*/  ULDC.64 UR34, c[0x0][0x228] ;  /* 0x00008a0000227ab9 */ /* 0x000fe20000000a00 */
[----:B0-----:R-:W-:Y:S01]  /*a8460*/  VIADD R154, R154, UR42 ;  /* 0x0000002a9a9a7c36 */ /* 0x001fe20008000000 */
[----:B------:R-:W-:Y:S02]  /*a8470*/  ULDC.64 UR42, c[0x0][0x228] ;  /* 0x00008a00002a7ab9 */ /* 0x000fe40000000a00 */
[----:B------:R-:W-:Y:S01]  /*a8480*/  ISETP.LT.AND P5, PT, R10, UR42, !P2 ;  /* 0x0000002a0a007c0c */ /* 0x000fe2000d7a1270 */
[----:B------:R-:W-:Y:S01]  /*a8490*/  ULDC UR42, c[0x0][0x248] ;  /* 0x00009200002a7ab9 */ /* 0x000fe20000000800 */
[----:B------:R-:W-:-:S02]  /*a84a0*/  ISETP.LT.AND P4, PT, R11, UR57, !P2 ;  /* 0x000000390b007c0c */ /* 0x000fc4000d781270 */
[----:B------:R-:W-:Y:S01]  /*a84b0*/  ISETP.LT.AND P3, PT, R12, UR61, !P2 ;  /* 0x0000003d0c007c0c */ /* 0x000fe2000d761270 */
[----:B------:R-:W-:-:S08]  /*a84c0*/  ULDC UR61, c[0x0][0x228] ;  /* 0x00008a00003d7ab9 */ /* 0x000fd00000000800 */
[----:B------:R-:W-:Y:S01]  /*a84d0*/  @P5 LOP3.LUT R15, R15, 0x40000, RZ, 0xfc, !PT ;  /* 0x000400000f0f5812 */ /* 0x000fe200078efcff */
[----:B------:R0:W-:Y:S01]  /*a84e0*/  STL [R1+0xcd0], R154 ;  /* 0x000cd09a01007387 */ /* 0x0001e20000100800 */
[----:B------:R-:W-:Y:S02]  /*a84f0*/  ULDC UR57, c[0x0][0x248] ;  /* 0x0000920000397ab9 */ /* 0x000fe40000000800 */
        /* <DEDUP_REMOVED lines=19> */
[----:B------:R-:W-:-:S04]  /*a8630*/  @P5 LOP3.LUT R15, R15, 0x4000, RZ, 0xfc, !PT ;  /* 0x000040000f0f5812 */ /* 0x000fc800078efcff */
        /* <DEDUP_REMOVED lines=14> */
[----:B------:R0:W-:Y:S01]  /*a8720*/  STL [R1+0xcc8], R154 ;  /* 0x000cc89a01007387 */ /* 0x0001e20000100800 */
[----:B------:R-:W-:Y:S01]  /*a8730*/  ISETP.LT.AND P3, PT, R12, UR60, !P2 ;  /* 0x0000003c0c007c0c */ /* 0x000fe2000d761270 */
[----:B------:R-:W-:Y:S01]  /*a8740*/  VIADD R153, R8, 0x5 ;  /* 0x0000000508997836 */ /* 0x000fe20000000000 */
[----:B------:R-:W-:-:S05]  /*a8750*/  ULDC UR61, c[0x0][0x228] ;  /* 0x00008a00003d7ab9 */ /* 0x000fca0000000800 */
        /* <DEDUP_REMOVED lines=8> */
[----:B------:R-:W-:Y:S02]  /*a87e0*/  ULDC.64 UR40, c[0x0][0x228] ;  /* 0x00008a0000287ab9 */ /* 0x000fe40000000a00 */
[----:B------:R-:W-:-:S04]  /*a87f0*/  @P3 LOP3.LUT R15, R15, 0x100, RZ, 0xfc, !PT ;  /* 0x000001000f0f3812 */ /* 0x000fc800078efcff */
[----:B------:R-:W-:Y:S01]  /*a8800*/  LOP3.LUT R15, R15, 0xffffff7f, RZ, 0xc0, !PT ;  /* 0xffffff7f0f0f7812 */ /* 0x000fe200078ec0ff */
[----:B------:R0:W-:Y:S03]  /*a8810*/  STL [R1+0xcc4], R154 ;  /* 0x000cc49a01007387 */ /* 0x0001e60000100800 */
[----:B------:R-:W-:Y:S02]  /*a8820*/  @P2 LOP3.LUT R15, R15, 0x80, RZ, 0xfc, !PT ;  /* 0x000000800f0f2812 */ /* 0x000fe400078efcff */
[----:B------:R-:W-:Y:S01]  /*a8830*/  ISETP.GE.AND P2, PT, R153, UR43, PT ;  /* 0x0000002b99007c0c */ /* 0x000fe2000bf46270 */
[----:B0-----:R-:W-:Y:S01]  /*a8840*/  VIADD R154, R154, UR14 ;  /* 0x0000000e9a9a7c36 */ /* 0x001fe20008000000 */
[----:B------:R-:W-:Y:S02]  /*a8850*/  ULDC.64 UR14, c[0x0][0x228] ;  /* 0x00008a00000e7ab9 */ /* 0x000fe40000000a00 */
[----:B------:R-:W-:-:S02]  /*a8860*/  ISETP.LT.AND P5, PT, R10, UR14, !P2 ;  /* 0x0000000e0a007c0c */ /* 0x000fc4000d7a1270 */
[----:B------:R-:W-:Y:S02]  /*a8870*/  ISETP.LT.AND P4, PT, R11, UR22, !P2 ;  /* 0x000000160b007c0c */ /* 0x000fe4000d781270 */
[----:B------:R-:W-:Y:S02]  /*a8880*/  LOP3.LUT R15, R15, 0xffffffbf, RZ, 0xc0, !PT ;  /* 0xffffffbf0f0f7812 */ /* 0x000fe400078ec0ff */
[----:B------:R-:W-:-:S07]  /*a8890*/  ISETP.LT.AND P3, PT, R12, UR61, !P2 ;  /* 0x0000003d0c007c0c */ /* 0x000fce000d761270 */
[----:B------:R-:W-:-:S04]  /*a88a0*/  @P5 LOP3.LUT R15, R15, 0x40, RZ, 0xfc, !PT ;  /* 0x000000400f0f5812 */ /* 0x000fc800078efcff */
[----:B------:R-:W-:-:S04]  /*a88b0*/  LOP3.LUT R15, R15, 0xffffffdf, RZ, 0xc0, !PT ;  /* 0xffffffdf0f0f7812 */ /* 0x000fc800078ec0ff */
[----:B------:R-:W-:Y:S02]  /*a88c0*/  @P4 LOP3.LUT R15, R15, 0x20, RZ, 0xfc, !PT ;  /* 0x000000200f0f4812 */ /* 0x000fe400078efcff */
[----:B------:R-:W-:Y:S01]  /*a88d0*/  ISETP.LT.AND P2, PT, R9, UR60, !P2 ;  /* 0x0000003c09007c0c */ /* 0x000fe2000d741270 */
[----:B------:R-:W-:Y:S01]  /*a88e0*/  VIADD R153, R8, 0x4 ;  /* 0x0000000408997836 */ /* 0x000fe20000000000 */
[----:B------:R-:W-:Y:S01]  /*a88f0*/  LOP3.LUT R15, R15, 0xffffffef, RZ, 0xc0, !PT ;  /* 0xffffffef0f0f7812 */ /* 0x000fe200078ec0ff */
[----:B------:R0:W-:Y:S01]  /*a8900*/  STL [R1+0xcc0], R154 ;  /* 0x000cc09a01007387 */ /* 0x0001e20000100800 */
[----:B------:R-:W-:Y:S02]  /*a8910*/  ULDC UR60, c[0x0][0x228] ;  /* 0x00008a00003c7ab9 */ /* 0x000fe40000000800 */
[----:B------:R-:W-:-:S04]  /*a8920*/  @P3 LOP3.LUT R15, R15, 0x10, RZ, 0xfc, !PT ;  /* 0x000000100f0f3812 */ /* 0x000fc800078efcff */
[----:B------:R-:W-:-:S04]  /*a8930*/  LOP3.LUT R15, R15, 0xfffffff7, RZ, 0xc0, !PT ;  /* 0xfffffff70f0f7812 */ /* 0x000fc800078ec0ff */
[----:B------:R-:W-:Y:S02]  /*a8940*/  @P2 LOP3.LUT R15, R15, 0x8, RZ, 0xfc, !PT ;  /* 0x000000080f0f2812 */ /* 0x000fe400078efcff */
[----:B------:R-:W-:Y:S01]  /*a8950*/  ISETP.GE.AND P2, PT, R153, UR35, PT ;  /* 0x0000002399007c0c */ /* 0x000fe2000bf46270 */
[----:B0-----:R-:W-:-:S03]  /*a8960*/  VIADD R154, R154, UR44 ;  /* 0x0000002c9a9a7c36 */ /* 0x001fc60008000000 */
[----:B------:R-:W-:Y:S02]  /*a8970*/  ISETP.LT.AND P3, PT, R10, UR46, !P2 ;  /* 0x0000002e0a007c0c */ /* 0x000fe4000d761270 */
[----:B------:R0:W-:Y:S01]  /*a8980*/  STL [R1+0xcbc], R154 ;  /* 0x000cbc9a01007387 */ /* 0x0001e20000100800 */
[----:B------:R-:W-:Y:S02]  /*a8990*/  ISETP.LT.AND P5, PT, R11, UR60, !P2 ;  /* 0x0000003c0b007c0c */ /* 0x000fe4000d7a1270 */
[----:B------:R-:W-:Y:S01]  /*a89a0*/  LOP3.LUT R15, R15, 0xfffffffb, RZ, 0xc0, !PT ;  /* 0xfffffffb0f0f7812 */ /* 0x000fe200078ec0ff */
[----:B0-----:R-:W-:-:S07]  /*a89b0*/  VIADD R154, R154, UR18 ;  /* 0x000000129a9a7c36 */ /* 0x001fce0008000000 */
[----:B------:R-:W-:Y:S01]  /*a89c0*/  @P3 LOP3.LUT R15, R15, 0x4, RZ, 0xfc, !PT ;  /* 0x000000040f0f3812 */ /* 0x000fe200078efcff */
[----:B------:R-:W-:Y:S01]  /*a89d0*/  VIADD R156, R154, UR39 ;  /* 0x000000279a9c7c36 */ /* 0x000fe20008000000 */
[----:B------:R0:W-:Y:S01]  /*a89e0*/  STL [R1+0xcb8], R154 ;  /* 0x000cb89a01007387 */ /* 0x0001e20000100800 */
[----:B------:R-:W-:Y:S02]  /*a89f0*/  ISETP.LT.AND P3, PT, R9, UR25, !P2 ;  /* 0x0000001909007c0c */ /* 0x000fe4000d761270 */
[----:B------:R-:W-:Y:S02]  /*a8a00*/  ISETP.LT.AND P4, PT, R12, UR59, !P2 ;  /* 0x0000003b0c007c0c */ /* 0x000fe4000d781270 */
[----:B------:R-:W-:Y:S01]  /*a8a10*/  LOP3.LUT R15, R15, 0xfffffffd, RZ, 0xc0, !PT ;  /* 0xfffffffd0f0f7812 */ /* 0x000fe200078ec0ff */
[----:B0-----:R-:W-:-:S03]  /*a8a20*/  VIADD R154, R8, 0x3 ;  /* 0x00000003089a7836 */ /* 0x001fc60000000000 */
[----:B------:R-:W-:Y:S02]  /*a8a30*/  @P5 LOP3.LUT R15, R15, 0x2, RZ, 0xfc, !PT ;  /* 0x000000020f0f5812 */ /* 0x000fe400078efcff */
[----:B------:R-:W-:-:S04]  /*a8a40*/  ISETP.GE.AND P2, PT, R154, UR37, PT ;  /* 0x000000259a007c0c */ /* 0x000fc8000bf46270 */
[----:B------:R-:W-:Y:S02]  /*a8a50*/  ISETP.LT.AND P5, PT, R10, UR40, !P2 ;  /* 0x000000280a007c0c */ /* 0x000fe4000d7a1270 */
[----:B------:R-:W-:Y:S02]  /*a8a60*/  LOP3.LUT R15, R15, 0xfffffffe, RZ, 0xc0, !PT ;  /* 0xfffffffe0f0f7812 */ /* 0x000fe400078ec0ff */
[----:B------:R-:W-:Y:S02]  /*a8a70*/  @P3 LOP3.LUT R14, R14, 0x80000000, RZ, 0xfc, !PT ;  /* 0x800000000e0e3812 */ /* 0x000fe400078efcff */
[----:B------:R-:W-:Y:S02]  /*a8a80*/  @P4 LOP3.LUT R15, R15, 0x1, RZ, 0xfc, !PT ;  /* 0x000000010f0f4812 */ /* 0x000fe400078efcff */
[----:B------:R-:W-:Y:S01]  /*a8a90*/  ISETP.LT.AND P4, PT, R11, UR16, !P2 ;  /* 0x000000100b007c0c */ /* 0x000fe2000d781270 */
[----:B------:R0:W-:Y:S01]  /*a8aa0*/  STL [R1+0xcb4], R156 ;  /* 0x000cb49c01007387 */ /* 0x0001e20000100800 */
[----:B------:R-:W-:-:S04]  /*a8ab0*/  LOP3.LUT R14, R14, 0xbfffffff, RZ, 0xc0, !PT ;  /* 0xbfffffff0e0e7812 */ /* 0x000fc800078ec0ff */
[----:B------:R-:W-:Y:S01]  /*a8ac0*/  @P5 LOP3.LUT R14, R14, 0x40000000, RZ, 0xfc, !PT ;  /* 0x400000000e0e5812 */ /* 0x000fe200078efcff */
[----:B0-----:R-:W-:Y:S01]  /*a8ad0*/  VIADD R156, R156, UR38 ;  /* 0x000000269c9c7c36 */ /* 0x001fe20008000000 */
[----:B------:R-:W-:Y:S02]  /*a8ae0*/  ISETP.LT.AND P3, PT, R12, UR28, !P2 ;  /* 0x0000001c0c007c0c */ /* 0x000fe4000d761270 */
[----:B------:R-:W-:Y:S02]  /*a8af0*/  LOP3.LUT R14, R14, 0xdfffffff, RZ, 0xc0, !PT ;  /* 0xdfffffff0e0e7812 */ /* 0x000fe400078ec0ff */
[----:B------:R0:W-:Y:S02]  /*a8b00*/  STL [R1+0xd18], R156 ;  /* 0x000d189c01007387 */ /* 0x0001e40000100800 */
[----:B------:R-:W-:Y:S01]  /*a8b10*/  @P4 LOP3.LUT R14, R14, 0x20000000, RZ, 0xfc, !PT ;  /* 0x200000000e0e4812 */ /* 0x000fe200078efcff */
[----:B0-----:R-:W-:Y:S01]  /*a8b20*/  VIADD R156, R156, UR21 ;  /* 0x000000159c9c7c36 */ /* 0x001fe20008000000 */
[----:B------:R-:W-:-:S04]  /*a8b30*/  ISETP.LT.AND P2, PT, R9, UR26, !P2 ;  /* 0x0000001a09007c0c */ /* 0x000fc8000d741270 */
[----:B------:R0:W-:Y:S01]  /*a8b40*/  STL [R1+0xd1c], R156 ;  /* 0x000d1c9c01007387 */ /* 0x0001e20000100800 */
[----:B------:R-:W-:Y:S01]  /*a8b50*/  LOP3.LUT R14, R14, 0xefffffff, RZ, 0xc0, !PT ;  /* 0xefffffff0e0e7812 */ /* 0x000fe200078ec0ff */
[----:B0-----:R-:W-:-:S03]  /*a8b60*/  VIADD R156, R156, UR52 ;  /* 0x000000349c9c7c36 */ /* 0x001fc60008000000 */
[----:B------:R-:W-:Y:S02]  /*a8b70*/  @P3 LOP3.LUT R14, R14, 0x10000000, RZ, 0xfc, !PT ;  /* 0x100000000e0e3812 */ /* 0x000fe400078efcff */
[----:B------:R0:W-:Y:S01]  /*a8b80*/  STL [R1+0xd20], R156 ;  /* 0x000d209c01007387 */ /* 0x0001e20000100800 */
[----:B------:R-:W-:Y:S01]  /*a8b90*/  VIADD R153, R8, 0x2 ;  /* 0x0000000208997836 */ /* 0x000fe20000000000 */
[----:B------:R-:W-:Y:S01]  /*a8ba0*/  LOP3.LUT R14, R14, 0xf7ffffff, RZ, 0xc0, !PT ;  /* 0xf7ffffff0e0e7812 */ /* 0x000fe200078ec0ff */
[----:B0-----:R-:W-:-:S03]  /*a8bb0*/  VIADD R156, R156, UR49 ;  /* 0x000000319c9c7c36 */ /* 0x001fc60008000000 */
[----:B------:R-:W-:Y:S02]  /*a8bc0*/  @P2 LOP3.LUT R14, R14, 0x8000000, RZ, 0xfc, !PT ;  /* 0x080000000e0e2812 */ /* 0x000fe400078efcff */
[----:B------:R0:W-:Y:S01]  /*a8bd0*/  STL [R1+0xd24], R156 ;  /* 0x000d249c01007387 */ /* 0x0001e20000100800 */
[----:B------:R-:W-:Y:S01]  /*a8be0*/  ISETP.GE.AND P2, PT, R153, UR15, PT ;  /* 0x0000000f99007c0c */ /* 0x000fe2000bf46270 */
[----:B0-----:R-:W-:-:S04]  /*a8bf0*/  VIADD R156, R156, UR48 ;  /* 0x000000309c9c7c36 */ /* 0x001fc80008000000 */
[----:B------:R-:W-:Y:S01]  /*a8c00*/  VIADD R153, R156, UR45 ;  /* 0x0000002d9c997c36 */ /* 0x000fe20008000000 */
[----:B------:R-:W-:Y:S04]  /*a8c10*/  STL [R1+0xd28], R156 ;  /* 0x000d289c01007387 */ /* 0x000fe80000100800 */
[----:B------:R0:W-:Y:S02]  /*a8c20*/  STL [R1+0xd2c], R153 ;  /* 0x000d2c9901007387 */ /* 0x0001e40000100800 */
[----:B0-----:R-:W-:-:S05]  /*a8c30*/  VIADD R153, R153, UR23 ;  /* 0x0000001799997c36 */ /* 0x001fca0008000000 */
[----:B------:R0:W-:Y:S02]  /*a8c40*/  STL [R1+0xd30], R153 ;  /* 0x000d309901007387 */ /* 0x0001e40000100800 */
[----:B0-----:R-:W-:-:S05]  /*a8c50*/  VIADD R153, R153, UR50 ;  /* 0x0000003299997c36 */ /* 0x001fca0008000000 */
[----:B------:R0:W-:Y:S02]  /*a8c60*/  STL [R1+0xd34], R153 ;  /* 0x000d349901007387 */ /* 0x0001e40000100800 */
[----:B0-----:R-:W-:-:S05]  /*a8c70*/  VIADD R153, R153, UR51 ;  /* 0x0000003399997c36 */ /* 0x001fca0008000000 */
[----:B------:R0:W-:Y:S01]  /*a8c80*/  STL [R1+0xd38], R153 ;  /* 0x000d389901007387 */ /* 0x0001e20000100800 */
[----:B------:R-:W-:Y:S01]  /*a8c90*/  ISETP.LT.AND P3, PT, R10, UR12, !P2 ;  /* 0x0000000c0a007c0c */ /* 0x000fe2000d761270 */
[----:B0-----:R-:W-:-:S05]  /*a8ca0*/  VIADD R153, R153, UR20 ;  /* 0x0000001499997c36 */ /* 0x001fca0008000000 */
[----:B------:R0:W-:Y:S01]  /*a8cb0*/  STL [R1+0xd3c], R153 ;  /* 0x000d3c9901007387 */ /* 0x0001e20000100800 */
[----:B------:R-:W-:Y:S02]  /*a8cc0*/  ISETP.LT.AND P5, PT, R11, UR29, !P2 ;  /* 0x0000001d0b007c0c */ /* 0x000fe4000d7a1270 */
[----:B------:R-:W-:Y:S01]  /*a8cd0*/  LOP3.LUT R14, R14, 0xfbffffff, RZ, 0xc0, !PT ;  /* 0xfbffffff0e0e7812 */ /* 0x000fe200078ec0ff */
[----:B0-----:R-:W-:-:S05]  /*a8ce0*/  VIADD R153, R153, UR53 ;  /* 0x0000003599997c36 */ /* 0x001fca0008000000 */
[----:B------:R0:W-:Y:S01]  /*a8cf0*/  STL [R1+0xd40], R153 ;  /* 0x000d409901007387 */ /* 0x0001e20000100800 */
        /* <DEDUP_REMOVED lines=8> */
[----:B------:R-:W-:Y:S02]  /*a8d80*/  ISETP.LT.AND P3, PT, R9, UR6, !P2 ;  /* 0x0000000609007c0c */ /* 0x000fe4000d761270 */
[----:B------:R-:W-:Y:S01]  /*a8d90*/  LOP3.LUT R14, R14, 0xfeffffff, RZ, 0xc0, !PT ;  /* 0xfeffffff0e0e7812 */ /* 0x000fe200078ec0ff */
[----:B0-----:R-:W-:-:S03]  /*a8da0*/  VIADD R153, R153, UR54 ;  /* 0x0000003699997c36 */ /* 0x001fc60008000000 */
[----:B------:R-:W-:Y:S02]  /*a8db0*/  @P4 LOP3.LUT R14, R14, 0x1000000, RZ, 0xfc, !PT ;  /* 0x010000000e0e4812 */ /* 0x000fe400078efcff */
[----:B------:R0:W-:Y:S01]  /*a8dc0*/  STL [R1+0xd4c], R153 ;  /* 0x000d4c9901007387 */ /* 0x0001e20000100800 */
[----:B------:R-:W-:Y:S01]  /*a8dd0*/  VIADD R154, R8, 0x1 ;  /* 0x00000001089a7836 */ /* 0x000fe20000000000 */
[----:B------:R-:W-:Y:S01]  /*a8de0*/  LOP3.LUT R14, R14, 0xff7fffff, RZ, 0xc0, !PT ;  /* 0xff7fffff0e0e7812 */ /* 0x000fe200078ec0ff */
[----:B0-----:R-:W-:-:S03]  /*a8df0*/  VIADD R153, R153, UR9 ;  /* 0x0000000999997c36 */ /* 0x001fc60008000000 */
[----:B------:R-:W-:Y:S02]  /*a8e00*/  ISETP.GE.AND P2, PT, R154, UR47, PT ;  /* 0x0000002f9a007c0c */ /* 0x000fe4000bf46270 */
[----:B------:R0:W-:Y:S01]  /*a8e10*/  STL [R1+0xd50], R153 ;  /* 0x000d509901007387 */ /* 0x0001e20000100800 */
[----:B------:R-:W-:Y:S02]  /*a8e20*/  @P3 LOP3.LUT R14, R14, 0x800000, RZ, 0xfc, !PT ;  /* 0x008000000e0e3812 */ /* 0x000fe400078efcff */
[----:B------:R-:W-:Y:S01]  /*a8e30*/  ISETP.LT.AND P3, PT, R10, UR31, !P2 ;  /* 0x0000001f0a007c0c */ /* 0x000fe2000d761270 */
[----:B0-----:R-:W-:-:S05]  /*a8e40*/  VIADD R153, R153, UR56 ;  /* 0x0000003899997c36 */ /* 0x001fca0008000000 */
[----:B------:R0:W-:Y:S01]  /*a8e50*/  STL [R1+0xd54], R153 ;  /* 0x000d549901007387 */ /* 0x0001e20000100800 */
[----:B------:R-:W-:Y:S01]  /*a8e60*/  ISETP.LT.AND P5, PT, R11, UR30, !P2 ;  /* 0x0000001e0b007c0c */ /* 0x000fe2000d7a1270 */
[----:B0-----:R-:W-:Y:S01]  /*a8e70*/  VIADD R153, R153, UR55 ;  /* 0x0000003799997c36 */ /* 0x001fe20008000000 */
[----:B------:R-:W-:-:S04]  /*a8e80*/  LOP3.LUT R14, R14, 0xffbfffff, RZ, 0xc0, !PT ;  /* 0xffbfffff0e0e7812 */ /* 0x000fc800078ec0ff */
[----:B------:R0:W-:Y:S01]  /*a8e90*/  STL [R1+0xd58], R153 ;  /* 0x000d589901007387 */ /* 0x0001e20000100800 */
[----:B------:R-:W-:Y:S01]  /*a8ea0*/  @P3 LOP3.LUT R14, R14, 0x400000, RZ, 0xfc, !PT ;  /* 0x004000000e0e3812 */ /* 0x000fe200078efcff */
[----:B0-----:R-:W-:-:S05]  /*a8eb0*/  VIADD R153, R153, UR42 ;  /* 0x0000002a99997c36 */ /* 0x001fca0008000000 */
[----:B------:R0:W-:Y:S01]  /*a8ec0*/  STL [R1+0xd5c], R153 ;  /* 0x000d5c9901007387 */ /* 0x0001e20000100800 */
[----:B------:R-:W-:Y:S02]  /*a8ed0*/  ISETP.LT.AND P4, PT, R12, UR8, !P2 ;  /* 0x000000080c007c0c */ /* 0x000fe4000d781270 */
[----:B------:R-:W-:Y:S01]  /*a8ee0*/  LOP3.LUT R14, R14, 0xffdfffff, RZ, 0xc0, !PT ;  /* 0xffdfffff0e0e7812 */ /* 0x000fe200078ec0ff */
[----:B0-----:R-:W-:-:S03]  /*a8ef0*/  VIADD R153, R153, UR57 ;  /* 0x0000003999997c36 */ /* 0x001fc60008000000 */
[----:B------:R-:W-:Y:S02]  /*a8f00*/  @P5 LOP3.LUT R14, R14, 0x200000, RZ, 0xfc, !PT ;  /* 0x002000000e0e5812 */ /* 0x000fe400078efcff */
[----:B------:R0:W-:Y:S01]  /*a8f10*/  STL [R1+0xd60], R153 ;  /* 0x000d609901007387 */ /* 0x0001e20000100800 */
[----:B------:R-:W-:Y:S02]  /*a8f20*/  ISETP.LT.AND P3, PT, R9, UR32, !P2 ;  /* 0x0000002009007c0c */ /* 0x000fe4000d761270 */
[----:B------:R-:W-:Y:S01]  /*a8f30*/  LOP3.LUT R14, R14, 0xffefffff, RZ, 0xc0, !PT ;  /* 0xffefffff0e0e7812 */ /* 0x000fe200078ec0ff */
[----:B0-----:R-:W-:-:S05]  /*a8f40*/  VIADD R153, R153, UR33 ;  /* 0x0000002199997c36 */ /* 0x001fca0008000000 */
[----:B------:R0:W-:Y:S01]  /*a8f50*/  STL [R1+0xd64], R153 ;  /* 0x000d649901007387 */ /* 0x0001e20000100800 */
[----:B------:R-:W-:Y:S02]  /*a8f60*/  ISETP.GE.AND P2, PT, R8, UR41, PT ;  /* 0x0000002908007c0c */ /* 0x000fe4000bf46270 */
        /* <DEDUP_REMOVED lines=13> */
[----:B------:R-:W-:Y:S02]  /*a9040*/  ISETP.LT.AND P2, PT, R12, UR7, !P2 ;  /* 0x000000070c007c0c */ /* 0x000fe4000d741270 */
[----:B------:R-:W-:-:S04]  /*a9050*/  LOP3.LUT R14, R14, 0xfffeffff, RZ, 0xc0, !PT ;  /* 0xfffeffff0e0e7812 */ /* 0x000fc800078ec0ff */
[----:B------:R-:W-:-:S04]  /*a9060*/  @P3 LOP3.LUT R14, R14, 0x10000, RZ, 0xfc, !PT ;  /* 0x000100000e0e3812 */ /* 0x000fc800078efcff */
[----:B------:R-:W-:Y:S02]  /*a9070*/  LOP3.LUT R14, R14, 0xffff7fff, RZ, 0xc0, !PT ;  /* 0xffff7fff0e0e7812 */ /* 0x000fe400078ec0ff */
[----:B-1----:R-:W-:Y:S02]  /*a9080*/  LOP3.LUT R152, R152, 0x7f, RZ, 0xc0, !PT ;  /* 0x0000007f98987812 */ /* 0x002fe400078ec0ff */
[----:B------:R-:W-:Y:S02]  /*a9090*/  PRMT R155, R160, 0x5410, R155 ;  /* 0x00005410a09b7816 */ /* 0x000fe4000000009b */
[----:B------:R-:W-:Y:S01]  /*a90a0*/  @P2 LOP3.LUT R14, R14, 0x8000, RZ, 0xfc, !PT ;  /* 0x000080000e0e2812 */ /* 0x000fe200078efcff */
[----:B------:R-:W2:Y:S01]  /*a90b0*/  LDL.LU R154, [R1+0xc18] ;  /* 0x000c1800019a7983 */ /* 0x000ea20000300800 */
[----:B------:R-:W-:Y:S01]  /*a90c0*/  ULDC.64 UR22, c[0x0][0x228] ;  /* 0x00008a0000167ab9 */ /* 0x000fe20000000a00 */
[----:B------:R-:W-:Y:S01]  /*a90d0*/  ULDC.64 UR24, c[0x0][0x228] ;  /* 0x00008a0000187ab9 */ /* 0x000fe20000000a00 */
[----:B------:R-:W-:Y:S01]  /*a90e0*/  ULDC.64 UR26, c[0x0][0x228] ;  /* 0x00008a00001a7ab9 */ /* 0x000fe20000000a00 */
[----:B------:R-:W3:Y:S01]  /*a90f0*/  LDL.LU R156, [R1+0xc30] ;  /* 0x000c3000019c7983 */ /* 0x000ee20000300800 */
[----:B------:R-:W-:Y:S01]  /*a9100*/  ULDC UR38, c[0x0][0x22c] ;  /* 0x00008b0000267ab9 */ /* 0x000fe20000000800 */
[----:B------:R-:W-:Y:S01]  /*a9110*/  ULDC.64 UR28, c[0x0][0x228] ;  /* 0x00008a00001c7ab9 */ /* 0x000fe20000000a00 */
[----:B------:R-:W-:Y:S01]  /*a9120*/  ULDC.64 UR30, c[0x0][0x228] ;  /* 0x00008a00001e7ab9 */ /* 0x000fe20000000a00 */
[----:B0-----:R-:W4:Y:S01]  /*a9130*/  LDL.LU R153, [R1+0xc24] ;  /* 0x000c240001997983 */ /* 0x001f220000300800 */
[----:B------:R-:W-:Y:S01]  /*a9140*/  ULDC.64 UR32, c[0x0][0x228] ;  /* 0x00008a0000207ab9 */ /* 0x000fe20000000a00 */
[----:B------:R-:W-:Y:S01]  /*a9150*/  ULDC.64 UR34, c[0x0][0x228] ;  /* 0x00008a0000227ab9 */ /* 0x000fe20000000a00 */
[----:B------:R-:W-:Y:S01]  /*a9160*/  ULDC UR44, c[0x0][0x22c] ;  /* 0x00008b00002c7ab9 */ /* 0x000fe20000000800 */
[----:B------:R-:W3:Y:S01]  /*a9170*/  LDL.LU R157, [R1+0xc54] ;  /* 0x000c5400019d7983 */ /* 0x000ee20000300800 */
[----:B------:R-:W-:Y:S01]  /*a9180*/  ULDC.64 UR36, c[0x0][0x228] ;  /* 0x00008a0000247ab9 */ /* 0x000fe20000000a00 */
[----:B------:R-:W-:Y:S01]  /*a9190*/  ULDC.64 UR40, c[0x0][0x228] ;  /* 0x00008a0000287ab9 */ /* 0x000fe20000000a00 */
[----:B------:R-:W-:Y:S01]  /*a91a0*/  ULDC.64 UR42, c[0x0][0x228] ;  /* 0x00008a00002a7ab9 */ /* 0x000fe20000000a00 */
[----:B------:R-:W3:Y:S01]  /*a91b0*/  LDL.LU R160, [R1+0x804] ;  /* 0x0008040001a07983 */ /* 0x000ee20000300800 */
[----:B------:R-:W-:Y:S01]  /*a91c0*/  ULDC UR5, c[0x0][0x22c] ;  /* 0x00008b0000057ab9 */ /* 0x000fe20000000800 */
[----:B------:R-:W-:Y:S01]  /*a91d0*/  ULDC UR6, c[0x0][0x22c] ;  /* 0x00008b0000067ab9 */ /* 0x000fe20000000800 */
[----:B------:R-:W-:Y:S01]  /*a91e0*/  ULDC UR7, c[0x0][0x22c] ;  /* 0x00008b0000077ab9 */ /* 0x000fe20000000800 */
        /* <DEDUP_REMOVED lines=8> */
[----:B------:R0:W-:Y:S01]  /*a9270*/  STL [R1+0x5288], R8 ;  /* 0x0052880801007387 */ /* 0x0001e20000100800 */
        /* <DEDUP_REMOVED lines=9> */
[----:B0-----:R-:W3:Y:S01]  /*a9310*/  LDL.LU R8, [R1+0x410] ;  /* 0x0004100001087983 */ /* 0x001ee20000300800 */
[----:B------:R-:W-:Y:S01]  /*a9320*/  ULDC UR49, c[0x0][0x22c] ;  /* 0x00008b0000317ab9 */ /* 0x000fe20000000800 */
[----:B------:R-:W-:Y:S01]  /*a9330*/  ULDC UR50, c[0x0][0x22c] ;  /* 0x00008b0000327ab9 */ /* 0x000fe20000000800 */
[----:B------:R-:W-:Y:S01]  /*a9340*/  ULDC UR51, c[0x0][0x22c] ;  /* 0x00008b0000337ab9 */ /* 0x000fe20000000800 */
[----:B------:R-:W-:Y:S01]  /*a9350*/  STL [R1+0x5284], R14 ;  /* 0x0052840e01007387 */ /* 0x000fe20000100800 */
        /* <DEDUP_REMOVED lines=11> */
[----:B0-----:R-:W3:Y:S04]  /*a9410*/  LDL.LU R11, [R1+0xc58] ;  /* 0x000c5800010b7983 */ /* 0x001ee80000300800 */
[----:B------:R-:W-:Y:S04]  /*a9420*/  STL [R1+0x527c], R10 ;  /* 0x00527c0a01007387 */ /* 0x000fe80000100800 */
[----:B------:R0:W-:Y:S04]  /*a9430*/  STL [R1+0x5278], R9 ;  /* 0x0052780901007387 */ /* 0x0001e80000100800 */
[----:B0-----:R-:W3:Y:S04]  /*a9440*/  LDL.LU R9, [R1+0xc10] ;  /* 0x000c100001097983 */ /* 0x001ee80000300800 */
[----:B------:R0:W-:Y:S01]  /*a9450*/  STL [R1+0x5274], R12 ;  /* 0x0052740c01007387 */ /* 0x0001e20000100800 */
[----:B------:R-:W-:-:S03]  /*a9460*/  IMAD.MOV.U32 R10, RZ, RZ, R222 ;  /* 0x000000ffff0a7224 */ /* 0x000fc600078e00de */
[----:B0-----:R-:W3:Y:S04]  /*a9470*/  LDL.LU R12, [R1+0xc14] ;  /* 0x000c1400010c7983 */ /* 0x001ee80000300800 */
[----:B------:R0:W-:Y:S04]  /*a9480*/  STL [R1+0x5270], R248 ;  /* 0x005270f801007387 */ /* 0x0001e80000100800 */
        /* <DEDUP_REMOVED lines=8> */
[----:B------:R-:W3:Y:S04]  /*a9510*/  LDL.LU R222, [R1+0x4628] ;  /* 0x0046280001de7983 */ /* 0x000ee80000300800 */
        /* <DEDUP_REMOVED lines=36> */
[----:B--2---:R-:W-:-:S02]  /*a9760*/  IMAD.MOV.U32 R244, RZ, RZ, R154 ;  /* 0x000000fffff47224 */ /* 0x004fc400078e009a */
[----:B----4-:R-:W-:Y:S02]  /*a9770*/  IMAD.MOV.U32 R14, RZ, RZ, R153 ;  /* 0x000000ffff0e7224 */ /* 0x010fe400078e0099 */
[----:B------:R-:W1:Y:S01]  /*a9780*/  S2R R153, SR_TID.X ;  /* 0x0000000000997919 */ /* 0x000e620000002100 */
[----:B---3--:R-:W-:Y:S02]  /*a9790*/  PRMT R157, R157, 0x3340, R10 ;  /* 0x000033409d9d7816 */ /* 0x008fe4000000000a */
[----:B------:R-:W-:Y:S01]  /*a97a0*/  PRMT R156, R156, 0x3340, R14 ;  /* 0x000033409c9c7816 */ /* 0x000fe2000000000e */
[----:B------:R-:W2:Y:S04]  /*a97b0*/  LDL.LU R10, [R1+0x80c] ;  /* 0x00080c00010a7983 */ /* 0x000ea80000300800 */
[----:B------:R-:W3:Y:S01]  /*a97c0*/  LDL.LU R14, [R1+0x467c] ;  /* 0x00467c00010e7983 */ /* 0x000ee20000300800 */
[----:B-1----:R-:W-:-:S02]  /*a97d0*/  IMAD.SHL.U32 R154, R153, 0x10, RZ ;  /* 0x00000010999a7824 */ /* 0x002fc400078e00ff */
[----:B------:R-:W-:-:S03]  /*a97e0*/  IMAD.SHL.U32 R153, R153, 0x40, RZ ;  /* 0x0000004099997824 */ /* 0x000fc600078e00ff */
[----:B------:R-:W-:Y:S02]  /*a97f0*/  LOP3.LUT R154, R154, 0xf0, RZ, 0xc0, !PT ;  /* 0x000000f09a9a7812 */ /* 0x000fe400078ec0ff */
[----:B------:R-:W-:-:S04]  /*a9800*/  LOP3.LUT R153, R153, 0x400, RZ, 0xc0, !PT ;  /* 0x0000040099997812 */ /* 0x000fc800078ec0ff */
[----:B------:R-:W-:Y:S02]  /*a9810*/  IADD3 R153, R153, UR4, R154 ;  /* 0x0000000499997c10 */ /* 0x000fe4000fffe09a */
[----:B------:R-:W-:Y:S02]  /*a9820*/  PRMT R154, R244, 0x3340, R0 ;  /* 0x00003340f49a7816 */ /* 0x000fe40000000000 */
[----:B------:R-:W-:Y:S02]  /*a9830*/  LOP3.LUT R160, R160, 0xffff, RZ, 0xc0, !PT ;  /* 0x0000ffffa0a07812 */ /* 0x000fe400078ec0ff */
[----:B------:R-:W-:Y:S02]  /*a9840*/  PRMT R154, R156, 0x5410, R154 ;  /* 0x000054109c9a7816 */ /* 0x000fe4000000009a */
[--C-:B------:R-:W-:Y:S02]  /*a9850*/  PRMT R156, R155, 0x5210, R160.reuse ;  /* 0x000052109b9c7816 */ /* 0x100fe400000000a0 */
[----:B------:R-:W-:-:S02]  /*a9860*/  PRMT R160, R154, 0x4210, R160 ;  /* 0x000042109aa07816 */ /* 0x000fc400000000a0 */
[----:B------:R-:W-:-:S05]  /*a9870*/  LOP3.LUT R222, R222, 0x300, RZ, 0xc0, !PT ;  /* 0x00000300dede7812 */ /* 0x000fca00078ec0ff */
[----:B------:R-:W-:Y:S01]  /*a9880*/  IMAD.IADD R222, R153, 0x1, R222 ;  /* 0x0000000199de7824 */ /* 0x000fe200078e02de */
[----:B------:R-:W-:Y:S02]  /*a9890*/  PRMT R153, R11, 0x3340, R0 ;  /* 0x000033400b997816 */ /* 0x000fe40000000000 */
[----:B------:R-:W4:Y:S01]  /*a98a0*/  LDL.LU R11, [R1+0x1000] ;  /* 0x00100000010b7983 */ /* 0x000f220000300800 */
[----:B------:R-:W-:Y:S02]  /*a98b0*/  LOP3.LUT R154, R245, 0xffff, RZ, 0xc0, !PT ;  /* 0x0000fffff59a7812 */ /* 0x000fe400078ec0ff */
[----:B------:R-:W-:Y:S02]  /*a98c0*/  PRMT R153, R157, 0x5410, R153 ;  /* 0x000054109d997816 */ /* 0x000fe40000000099 */
[--C-:B------:R-:W-:Y:S02]  /*a98d0*/  PRMT R157, R161, 0x5210, R154.reuse ;  /* 0x00005210a19d7816 */ /* 0x100fe4000000009a */
[----:B------:R-:W-:-:S02]  /*a98e0*/  PRMT R161, R153, 0x4210, R154 ;  /* 0x0000421099a17816 */ /* 0x000fc4000000009a */
[--C-:B------:R-:W-:Y:S02]  /*a98f0*/  PRMT R153, R9, 0x3340, R0.reuse ;  /* 0x0000334009997816 */ /* 0x100fe40000000000 */
[----:B------:R-:W2:Y:S04]  /*a9900*/  LDL.LU R9, [R1+0x808] ;  /* 0x0008080001097983 */ /* 0x000ea80000300800 */
[----:B------:R-:W2:Y:S01]  /*a9910*/  LDL.LU R245, [R1+0x41c] ;  /* 0x00041c0001f57983 */ /* 0x000ea20000300800 */
[----:B------:R-:W-:Y:S02]  /*a9920*/  PRMT R155, R248, 0x3340, R247 ;  /* 0x00003340f89b7816 */ /* 0x000fe400000000f7 */
[----:B------:R-:W-:Y:S02]  /*a9930*/  PRMT R154, R12, 0x3340, R0 ;  /* 0x000033400c9a7816 */ /* 0x000fe40000000000 */
[----:B------:R-:W-:-:S02]  /*a9940*/  PRMT R158, R158, 0x3340, R246 ;  /* 0x000033409e9e7816 */ /* 0x000fc400000000f6 */
[----:B------:R-:W-:Y:S02]  /*a9950*/  PRMT R154, R155, 0x5410, R154 ;  /* 0x000054109b9a7816 */ /* 0x000fe4000000009a */
[----:B------:R-:W-:Y:S02]  /*a9960*/  LOP3.LUT R155, R8, 0xffff, RZ, 0xc0, !PT ;  /* 0x0000ffff089b7812 */ /* 0x000fe400078ec0ff */
[----:B------:R-:W2:Y:S04]  /*a9970*/  LDL.LU R8, [R1+0x418] ;  /* 0x0004180001087983 */ /* 0x000ea80000300800 */
[----:B------:R-:W2:Y:S04]  /*a9980*/  LDL.LU R246, [R1+0x414] ;  /* 0x0004140001f67983 */ /* 0x000ea80000300800 */
[----:B------:R-:W2:Y:S04]  /*a9990*/  LDL.LU R247, [R1+0x81c] ;  /* 0x00081c0001f77983 */ /* 0x000ea80000300800 */
[----:B------:R-:W2:Y:S01]  /*a99a0*/  LDL.LU R248, [R1+0x818] ;  /* 0x0008180001f87983 */ /* 0x000ea20000300800 */
[----:B------:R-:W-:-:S02]  /*a99b0*/  PRMT R153, R158, 0x5410, R153 ;  /* 0x000054109e997816 */ /* 0x000fc40000000099 */
[--C-:B------:R-:W-:Y:S02]  /*a99c0*/  PRMT R158, R162, 0x5210, R155.reuse ;  /* 0x00005210a29e7816 */ /* 0x100fe4000000009b */
[----:B------:R-:W-:Y:S02]  /*a99d0*/  PRMT R162, R154, 0x4210, R155 ;  /* 0x000042109aa27816 */ /* 0x000fe4000000009b */
[----:B------:R-:W-:-:S04]  /*a99e0*/  LOP3.LUT R154, R159, 0xffff, RZ, 0xc0, !PT ;  /* 0x0000ffff9f9a7812 */ /* 0x000fc800078ec0ff */
[--C-:B------:R-:W-:Y:S01]  /*a99f0*/  PRMT R159, R163, 0x5210, R154.reuse ;  /* 0x00005210a39f7816 */ /* 0x100fe2000000009a */
[----:B------:R-:W-:Y:S01]  /*a9a00*/  BAR.SYNC.DEFER_BLOCKING 0x0 ;  /* 0x0000000000007b1d */ /* 0x000fe20000010000 */
[----:B------:R-:W-:-:S05]  /*a9a10*/  PRMT R163, R153, 0x4210, R154 ;  /* 0x0000421099a37816 */ /* 0x000fca000000009a */
[----:B------:R4:W-:Y:S01]  /*a9a20*/  STSM.16.M88.4 [R222], R160 ;  /* 0x000000a0de007844 */ /* 0x0009e20000000200 */
[----:B---3--:R-:W-:-:S03]  /*a9a30*/  LOP3.LUT R12, R14, 0xffff, RZ, 0xc0, !PT ;  /* 0x0000ffff0e0c7812 */ /* 0x008fc600078ec0ff */
        /* <DEDUP_REMOVED lines=11> */
[----:B----4-:R-:W-:-:S02]  /*a9af0*/  LOP3.LUT R163, R11, 0xffff, RZ, 0xc0, !PT ;  /* 0x0000ffff0ba37812 */ /* 0x010fc400078ec0ff */
[----:B------:R-:W-:Y:S01]  /*a9b00*/  LEA R11, R152, UR4, 0x4 ;  /* 0x00000004980b7c11 */ /* 0x000fe2000f8e20ff */
[----:B------:R-:W-:Y:S01]  /*a9b10*/  BAR.SYNC.DEFER_BLOCKING 0x0 ;  /* 0x0000000000007b1d */ /* 0x000fe20000010000 */
[----:B--2---:R-:W-:Y:S02]  /*a9b20*/  LOP3.LUT R10, R10, 0xffff, RZ, 0xc0, !PT ;  /* 0x0000ffff0a0a7812 */ /* 0x004fe400078ec0ff */
[----:B------:R-:W-:-:S03]  /*a9b30*/  PRMT R155, R12, 0x3340, R163 ;  /* 0x000033400c9b7816 */ /* 0x000fc600000000a3 */
[----:B------:R-:W-:Y:S01]  /*a9b40*/  ULDC UR4, c[0x0][0x22c] ;  /* 0x00008b0000047ab9 */ /* 0x000fe20000000800 */
[----:B------:R-:W0:Y:S04]  /*a9b50*/  LDS.128 R16, [R11] ;  /* 0x000000000b107984 */ /* 0x000e280000000c00 */
[----:B------:R-:W-:Y:S01]  /*a9b60*/  STL [R1+0x400], R11 ;  /* 0x0004000b01007387 */ /* 0x000fe20000100800 */
[----:B------:R-:W-:Y:S06]  /*a9b70*/  BAR.SYNC.DEFER_BLOCKING 0x0 ;  /* 0x0000000000007b1d */ /* 0x000fec0000010000 */
[----:B0-----:R0:W-:Y:S04]  /*a9b80*/  STL.64 [R1+0xc60], R16 ;  /* 0x000c601001007387 */ /* 0x0011e80000100a00 */
[----:B------:R-:W-:Y:S04]  /*a9b90*/  STL.64 [R1+0xc68], R18 ;  /* 0x000c681201007387 */ /* 0x000fe80000100a00 */
[----:B------:R-:W2:Y:S01]  /*a9ba0*/  LDL.LU R243, [R1+0xc4c] ;  /* 0x000c4c0001f37983 */ /* 0x000ea20000300800 */
[----:B0-----:R-:W-:-:S03]  /*a9bb0*/  LOP3.LUT R16, R245, 0xffff, RZ, 0xc0, !PT ;  /* 0x0000fffff5107812 */ /* 0x001fc600078ec0ff */
[----:B------:R-:W4:Y:S04]  /*a9bc0*/  LDL.LU R244, [R1+0xc40] ;  /* 0x000c400001f47983 */ /* 0x000f280000300800 */
[----:B------:R-:W2:Y:S04]  /*a9bd0*/  LDL.LU R245, [R1+0xc28] ;  /* 0x000c280001f57983 */ /* 0x000ea80000300800 */
[----:B------:R-:W-:Y:S01]  /*a9be0*/  STSM.16.M88.4 [R222], R156 ;  /* 0x0000009cde007844 */ /* 0x000fe20000000200 */
[----:B------:R-:W-:Y:S06]  /*a9bf0*/  BAR.SYNC.DEFER_BLOCKING 0x0 ;  /* 0x0000000000007b1d */ /* 0x000fec0000010000 */
[----:B------:R-:W0:Y:S01]  /*a9c00*/  LDS.128 R20, [R11] ;  /* 0x000000000b147984 */ /* 0x000e220000000c00 */
[----:B------:R-:W-:-:S02]  /*a9c10*/  PRMT R153, R10, 0x3340, R0 ;  /* 0x000033400a997816 */ /* 0x000fc40000000000 */
[----:B------:R-:W-:Y:S02]  /*a9c20*/  LOP3.LUT R9, R9, 0xffff, RZ, 0xc0, !PT ;  /* 0x0000ffff09097812 */ /* 0x000fe400078ec0ff */
[----:B------:R-:W-:Y:S02]  /*a9c30*/  LOP3.LUT R15, R246, 0xffff, RZ, 0xc0, !PT ;  /* 0x0000fffff60f7812 */ /* 0x000fe400078ec0ff */
[----:B------:R-:W-:Y:S01]  /*a9c40*/  PRMT R155, R155, 0x5410, R153 ;  /* 0x000054109b9b7816 */ /* 0x000fe20000000099 */
[----:B------:R-:W2:Y:S01]  /*a9c50*/  LDL.LU R246, [R1+0xc34] ;  /* 0x000c340001f67983 */ /* 0x000ea20000300800 */
[----:B------:R-:W-:Y:S02]  /*a9c60*/  LOP3.LUT R8, R8, 0xffff, RZ, 0xc0, !PT ;  /* 0x0000ffff08087812 */ /* 0x000fe400078ec0ff */
[----:B------:R-:W-:Y:S02]  /*a9c70*/  PRMT R152, R247, 0x4210, R9 ;  /* 0x00004210f7987816 */ /* 0x000fe40000000009 */
[----:B------:R-:W-:Y:S01]  /*a9c80*/  PRMT R153, R248, 0x4210, R16 ;  /* 0x00004210f8997816 */ /* 0x000fe20000000010 */
[----:B------:R-:W2:Y:S04]  /*a9c90*/  LDL.LU R247, [R1+0xc48] ;  /* 0x000c480001f77983 */ /* 0x000ea80000300800 */
[----:B------:R-:W2:Y:S04]  /*a9ca0*/  LDL.LU R248, [R1+0xc38] ;  /* 0x000c380001f87983 */ /* 0x000ea80000300800 */
[----:B0-----:R-:W-:Y:S04]  /*a9cb0*/  STL.64 [R1+0xc50], R20 ;  /* 0x000c501401007387 */ /* 0x001fe80000100a00 */
[----:B------:R-:W-:Y:S01]  /*a9cc0*/  STL.64 [R1+0xc58], R22 ;  /* 0x000c581601007387 */ /* 0x000fe20000100a00 */
[----:B---3--:R-:W-:-:S03]  /*a9cd0*/  PRMT R154, R14, 0x4210, R8 ;  /* 0x000042100e9a7816 */ /* 0x008fc60000000008 */
[----:B------:R-:W3:Y:S01]  /*a9ce0*/  LDL.LU R14, [R1+0xc44] ;  /* 0x000c4400010e7983 */ /* 0x000ee20000300800 */
[----:B------:R-:W-:Y:S01]  /*a9cf0*/  PRMT R155, R155, 0x4210, R15 ;  /* 0x000042109b9b7816 */ /* 0x000fe2000000000f */
[----:B------:R-:W-:Y:S01]  /*a9d00*/  BAR.SYNC.DEFER_BLOCKING 0x0 ;  /* 0x0000000000007b1d */ /* 0x000fe20000010000 */
[----:B------:R-:W-:-:S05]  /*a9d10*/  IADD3 R18, P2, R241, R0, RZ ;  /* 0x00000000f1127210 */ /* 0x000fca0007f5e0ff */
[----:B------:R-:W-:Y:S01]  /*a9d20*/  IMAD.X R19, R242, 0x1, R7, P2 ;  /* 0x00000001f2137824 */ /* 0x000fe200010e0607 */
[----:B------:R-:W-:Y:S04]  /*a9d30*/  STSM.16.M88.4 [R222], R152 ;  /* 0x00000098de007844 */ /* 0x000fe80000000200 */
[----:B------:R0:W-:Y:S01]  /*a9d40*/  STL.64 [R1+0x16e0], R18 ;  /* 0x0016e01201007387 */ /* 0x0001e20000100a00 */
[----:B------:R-:W-:Y:S02]  /*a9d50*/  SHF.R.U32.HI R162, RZ, 0x8, R238 ;  /* 0x00000008ffa27819 */ /* 0x000fe400000116ee */
[----:B0-----:R-:W-:Y:S02]  /*a9d60*/  IADD3 R18, P2, R241, R6, RZ ;  /* 0x00000006f1127210 */ /* 0x001fe40007f5e0ff */
[----:B------:R-:W-:-:S03]  /*a9d70*/  SHF.R.U32.HI R152, RZ, 0x8, R237 ;  /* 0x00000008ff987819 */ /* 0x000fc600000116ed */
[----:B------:R-:W-:Y:S01]  /*a9d80*/  IMAD.X R19, R242, 0x1, R5, P2 ;  /* 0x00000001f2137824 */ /* 0x000fe200010e0605 */
[----:B------:R-:W-:Y:S02]  /*a9d90*/  LOP3.LUT R152, R152, 0xffff, RZ, 0xc0, !PT ;  /* 0x0000ffff98987812 */ /* 0x000fe400078ec0ff */
[----:B------:R-:W-:Y:S02]  /*a9da0*/  LOP3.LUT R162, R162, 0xffff, RZ, 0xc0, !PT ;  /* 0x0000ffffa2a27812 */ /* 0x000fe400078ec0ff */
[----:B------:R0:W-:Y:S02]  /*a9db0*/  STL.64 [R1+0x16d8], R18 ;  /* 0x0016d81201007387 */ /* 0x0001e40000100a00 */
[----:B------:R-:W-:Y:S02]  /*a9dc0*/  PRMT R162, R152, 0x3340, R162 ;  /* 0x0000334098a27816 */ /* 0x000fe400000000a2 */
[----:B0-----:R-:W-:-:S05]  /*a9dd0*/  IADD3 R18, P2, R241, R4, RZ ;  /* 0x00000004f1127210 */ /* 0x001fca0007f5e0ff */
[----:B------:R-:W-:-:S05]  /*a9de0*/  IMAD.X R19, R242, 0x1, R3, P2 ;  /* 0x00000001f2137824 */ /* 0x000fca00010e0603 */
[----:B------:R0:W-:Y:S02]  /*a9df0*/  STL.64 [R1+0x16d0], R18 ;  /* 0x0016d01201007387 */ /* 0x0001e40000100a00 */
[----:B0-----:R-:W-:Y:S02]  /*a9e00*/  IADD3 R18, P2, R164, R2, RZ ;  /* 0x00000002a4127210 */ /* 0x001fe40007f5e0ff */
[----:B------:R-:W-:Y:S02]  /*a9e10*/  F2FP.SATFINITE.E5M2.F32.PACK_AB_MERGE_C R157, R240, R239, RZ ;  /* 0x000000eff09d723e */ /* 0x000fe400048060ff */
[----:B----4-:R-:W-:Y:S02]  /*a9e20*/  SHF.R.U32.HI R152, RZ, 0x8, R244 ;  /* 0x00000008ff987819 */ /* 0x010fe400000116f4 */
[----:B--2---:R-:W-:Y:S02]  /*a9e30*/  SHF.R.U32.HI R160, RZ, 0x8, R245 ;  /* 0x00000008ffa07819 */ /* 0x004fe400000116f5 */
[----:B------:R-:W-:-:S02]  /*a9e40*/  LOP3.LUT R152, R152, 0xffff, RZ, 0xc0, !PT ;  /* 0x0000ffff98987812 */ /* 0x000fc400078ec0ff */
[----:B------:R-:W-:-:S04]  /*a9e50*/  LOP3.LUT R160, R160, 0xffff, RZ, 0xc0, !PT ;  /* 0x0000ffffa0a07812 */ /* 0x000fc800078ec0ff */
[----:B------:R-:W-:Y:S02]  /*a9e60*/  PRMT R160, R152, 0x3340, R160 ;  /* 0x0000334098a07816 */ /* 0x000fe400000000a0 */
[----:B------:R-:W-:-:S05]  /*a9e70*/  SHF.R.S32.HI R152, RZ, 0x1f, R164 ;  /* 0x0000001fff987819 */ /* 0x000fca00000114a4 */
[----:B------:R-:W-:-:S05]  /*a9e80*/  IMAD.X R19, R152, 0x1, R13, P2 ;  /* 0x0000000198137824 */ /* 0x000fca00010e060d */
[----:B------:R0:W-:Y:S02]  /*a9e90*/  STL.64 [R1+0x16c8], R18 ;  /* 0x0016c81201007387 */ /* 0x0001e40000100a00 */
[----:B0-----:R-:W-:-:S05]  /*a9ea0*/  IADD3 R18, P2, R164, R0, RZ ;  /* 0x00000000a4127210 */ /* 0x001fca0007f5e0ff */
[----:B------:R-:W-:-:S05]  /*a9eb0*/  IMAD.X R19, R152, 0x1, R7, P2 ;  /* 0x0000000198137824 */ /* 0x000fca00010e0607 */
[----:B------:R0:W-:Y:S02]  /*a9ec0*/  STL.64 [R1+0x16e8], R18 ;  /* 0x0016e81201007387 */ /* 0x0001e40000100a00 */
[----:B0-----:R-:W-:-:S05]  /*a9ed0*/  IADD3 R18, P2, R164, R6, RZ ;  /* 0x00000006a4127210 */ /* 0x001fca0007f5e0ff */
[----:B------:R-:W-:-:S05]  /*a9ee0*/  IMAD.X R19, R152, 0x1, R5, P2 ;  /* 0x0000000198137824 */ /* 0x000fca00010e0605 */
[----:B------:R0:W-:Y:S04]  /*a9ef0*/  STL.64 [R1+0x16f8], R18 ;  /* 0x0016f81201007387 */ /* 0x0001e80000100a00 */
[----:B------:R-:W2:Y:S04]  /*a9f00*/  LDL.LU R239, [R1+0x20] ;  /* 0x0000200001ef7983 */ /* 0x000ea80000300800 */
[----:B------:R-:W2:Y:S01]  /*a9f10*/  LDL.LU R240, [R1+0x24] ;  /* 0x0000240001f07983 */ /* 0x000ea20000300800 */
[----:B0-----:R-:W-:-:S03]  /*a9f20*/  IADD3 R18, P2, R164, R4, RZ ;  /* 0x00000004a4127210 */ /* 0x001fc60007f5e0ff */
[----:B------:R-:W4:Y:S02]  /*a9f30*/  LDL.LU R241, [R1+0x28] ;  /* 0x0000280001f17983 */ /* 0x000f240000300800 */
[----:B------:R-:W-:-:S05]  /*a9f40*/  IMAD.X R19, R152, 0x1, R3, P2 ;  /* 0x0000000198137824 */ /* 0x000fca00010e0603 */
[----:B------:R0:W-:Y:S04]  /*a9f50*/  STL.64 [R1+0x16f0], R18 ;  /* 0x0016f01201007387 */ /* 0x0001e80000100a00 */
[----:B------:R-:W4:Y:S01]  /*a9f60*/  LDL.LU R242, [R1+0x2c] ;  /* 0x00002c0001f27983 */ /* 0x000f220000300800 */
[----:B------:R-:W-:-:S03]  /*a9f70*/  SHF.R.U32.HI R153, RZ, 0x8, R243 ;  /* 0x00000008ff997819 */ /* 0x000fc600000116f3 */
[----:B------:R-:W4:Y:S04]  /*a9f80*/  LDL.LU R243, [R1+0x46a4] ;  /* 0x0046a40001f37983 */ /* 0x000f280000300800 */
[----:B------:R-:W4:Y:S01]  /*a9f90*/  LDL.LU R244, [R1+0xc04] ;  /* 0x000c040001f47983 */ /* 0x000f220000300800 */
[----:B------:R-:W-:Y:S02]  /*a9fa0*/  SHF.R.U32.HI R154, RZ, 0x8, R246 ;  /* 0x00000008ff9a7819 */ /* 0x000fe400000116f6 */
[----:B------:R-:W-:Y:S01]  /*a9fb0*/  SHF.R.U32.HI R155, RZ, 0x8, R247 ;  /* 0x00000008ff9b7819 */ /* 0x000fe200000116f7 */
[----:B------:R-:W4:Y:S01]  /*a9fc0*/  LDL.LU R245, [R1+0x1404] ;  /* 0x0014040001f57983 */ /* 0x000f220000300800 */
[----:B------:R-:W-:Y:S02]  /*a9fd0*/  SHF.R.U32.HI R161, RZ, 0x8, R248 ;  /* 0x00000008ffa17819 */ /* 0x000fe400000116f8 */
[----:B---3--:R-:W-:Y:S01]  /*a9fe0*/  SHF.R.U32.HI R156, RZ, 0x8, R14 ;  /* 0x00000008ff9c7819 */ /* 0x008fe2000001160e */
[----:B------:R-:W3:Y:S01]  /*a9ff0*/  LDL.LU R246, [R1+0x46a0] ;  /* 0x0046a00001f67983 */ /* 0x000ee20000300800 */
[----:B------:R-:W-:-:S02]  /*aa000*/  LOP3.LUT R153, R153, 0xffff, RZ, 0xc0, !PT ;  /* 0x0000ffff99997812 */ /* 0x000fc400078ec0ff */
[----:B------:R-:W-:Y:S01]  /*aa010*/  LOP3.LUT R154, R154, 0xffff, RZ, 0xc0, !PT ;  /* 0x0000ffff9a9a7812 */ /* 0x000fe200078ec0ff */
[----:B------:R-:W3:Y:S01]  /*aa020*/  LDL.LU R247, [R1+0xc00] ;  /* 0x000c000001f77983 */ /* 0x000ee20000300800 */
[----:B------:R-:W-:Y:S02]  /*aa030*/  LOP3.LUT R155, R155, 0xffff, RZ, 0xc0, !PT ;  /* 0x0000ffff9b9b7812 */ /* 0x000fe400078ec0ff */
[----:B------:R-:W-:Y:S01]  /*aa040*/  LOP3.LUT R161, R161, 0xffff, RZ, 0xc0, !PT ;  /* 0x0000ffffa1a17812 */ /* 0x000fe200078ec0ff */
[----:B------:R-:W3:Y:S01]  /*aa050*/  LDL.LU R248, [R1+0x1400] ;  /* 0x0014000001f87983 */ /* 0x000ee20000300800 */
[----:B------:R-:W-:Y:S02]  /*aa060*/  LOP3.LUT R156, R156, 0xffff, RZ, 0xc0, !PT ;  /* 0x0000ffff9c9c7812 */ /* 0x000fe400078ec0ff */
[----:B------:R-:W-:Y:S02]  /*aa070*/  PRMT R153, R153, 0x3340, R0 ;  /* 0x0000334099997816 */ /* 0x000fe40000000000 */
[----:B------:R-:W-:-:S02]  /*aa080*/  PRMT R154, R154, 0x3340, R1 ;  /* 0x000033409a9a7816 */ /* 0x000fc40000000001 */
[----:B------:R-:W-:Y:S02]  /*aa090*/  PRMT R161, R155, 0x3340, R161 ;  /* 0x000033409ba17816 */ /* 0x000fe400000000a1 */
[----:B------:R-:W-:Y:S02]  /*aa0a0*/  PRMT R155, R156, 0x3340, R1 ;  /* 0x000033409c9b7816 */ /* 0x000fe40000000001 */
[----:B------:R-:W-:Y:S02]  /*aa0b0*/  PRMT R152, R162, 0x5410, R153 ;  /* 0x00005410a2987816 */ /* 0x000fe40000000099 */
[----:B------:R-:W-:Y:S02]  /*aa0c0*/  PRMT R153, R160, 0x5410, R154 ;  /* 0x00005410a0997816 */ /* 0x000fe4000000009a */
[----:B------:R-:W-:Y:S02]  /*aa0d0*/  PRMT R154, R161, 0x5410, R155 ;  /* 0x00005410a19a7816 */ /* 0x000fe4000000009b */
[----:B------:R-:W-:-:S02]  /*aa0e0*/  SHF.R.S32.HI R155, RZ, 0x1f, R165 ;  /* 0x0000001fff9b7819 */ /* 0x000fc400000114a5 */
[----:B0-----:R-:W-:Y:S02]  /*aa0f0*/  IADD3 R18, P2, R165, R2, RZ ;  /* 0x00000002a5127210 */ /* 0x001fe40007f5e0ff */
[----:B------:R-:W-:Y:S02]  /*aa100*/  SHF.R.U32.HI R156, RZ, 0x8, R12 ;  /* 0x00000008ff9c7819 */ /* 0x000fe4000001160c */
[----:B------:R-:W3:Y:S01]  /*aa110*/  LDL.LU R12, [R1+0x4684] ;  /* 0x00468400010c7983 */ /* 0x000ee20000300800 */
[----:B------:R-:W-:Y:S01]  /*aa120*/  IMAD.X R19, R155, 0x1, R13, P2 ;  /* 0x000000019b137824 */ /* 0x000fe200010e060d */
[----:B------:R-:W-:-:S04]  /*aa130*/  SHF.R.U32.HI R163, RZ, 0x8, R163 ;  /* 0x00000008ffa37819 */ /* 0x000fc800000116a3 */
[----:B------:R0:W-:Y:S01]  /*aa140*/  STL.64 [R1+0x16c0], R18 ;  /* 0x0016c01201007387 */ /* 0x0001e20000100a00 */
[----:B------:R-:W-:Y:S02]  /*aa150*/  SHF.R.U32.HI R10, RZ, 0x8, R10 ;  /* 0x00000008ff0a7819 */ /* 0x000fe4000001160a */
[----:B------:R-:W-:Y:S02]  /*aa160*/  PRMT R153, R153, 0x5210, R16 ;  /* 0x0000521099997816 */ /* 0x000fe40000000010 */
[----:B------:R-:W-:Y:S02]  /*aa170*/  LOP3.LUT R156, R156, 0xffff, RZ, 0xc0, !PT ;  /* 0x0000ffff9c9c7812 */ /* 0x000fe400078ec0ff */
[----:B0-----:R-:W-:Y:S02]  /*aa180*/  IADD3 R18, P2, R165, R0, RZ ;  /* 0x00000000a5127210 */ /* 0x001fe40007f5e0ff */
[----:B------:R-:W-:Y:S02]  /*aa190*/  LOP3.LUT R163, R163, 0xffff, RZ, 0xc0, !PT ;  /* 0x0000ffffa3a37812 */ /* 0x000fe400078ec0ff */
[----:B------:R-:W-:Y:S01]  /*aa1a0*/  LOP3.LUT R10, R10, 0xffff, RZ, 0xc0, !PT ;  /* 0x0000ffff0a0a7812 */ /* 0x000fe200078ec0ff */
[----:B------:R-:W-:Y:S01]  /*aa1b0*/  IMAD.X R19, R155, 0x1, R7, P2 ;  /* 0x000000019b137824 */ /* 0x000fe200010e0607 */
[----:B------:R-:W-:-:S02]  /*aa1c0*/  IADD3 R16, P2, R165, R6, RZ ;  /* 0x00000006a5107210 */ /* 0x000fc40007f5e0ff */
[----:B------:R-:W-:Y:S02]  /*aa1d0*/  PRMT R163, R156, 0x3340, R163 ;  /* 0x000033409ca37816 */ /* 0x000fe400000000a3 */
[----:B------:R-:W-:Y:S01]  /*aa1e0*/  PRMT R152, R152, 0x5210, R9 ;  /* 0x0000521098987816 */ /* 0x000fe20000000009 */
[----:B------:R-:W-:Y:S01]  /*aa1f0*/  IMAD.X R17, R155, 0x1, R5, P2 ;  /* 0x000000019b117824 */ /* 0x000fe200010e0605 */
[----:B------:R-:W-:Y:S01]  /*aa200*/  PRMT R156, R10, 0x3340, R0 ;  /* 0x000033400a9c7816 */ /* 0x000fe20000000000 */
[----:B------:R-:W3:Y:S01]  /*aa210*/  LDL.LU R9, [R1+0x810] ;  /* 0x0008100001097983 */ /* 0x000ee20000300800 */
[----:B------:R-:W-:-:S03]  /*aa220*/  PRMT R154, R154, 0x5210, R8 ;  /* 0x000052109a9a7816 */ /* 0x000fc60000000008 */
[----:B------:R-:W3:Y:S04]  /*aa230*/  LDL.LU R10, [R1+0x1008] ;  /* 0x00100800010a7983 */ /* 0x000ee80000300800 */
[----:B------:R-:W3:Y:S04]  /*aa240*/  LDL.LU R14, [R1+0x4680] ;  /* 0x00468000010e7983 */ /* 0x000ee80000300800 */
[----:B------:R-:W3:Y:S04]  /*aa250*/  LDL.LU R8, [R1+0x1004] ;  /* 0x0010040001087983 */ /* 0x000ee80000300800 */
[----:B------:R-:W-:Y:S04]  /*aa260*/  STL.64 [R1+0x16b8], R18 ;  /* 0x0016b81201007387 */ /* 0x000fe80000100a00 */
[----:B------:R0:W-:Y:S02]  /*aa270*/  STL.64 [R1+0x16b0], R16 ;  /* 0x0016b01001007387 */ /* 0x0001e40000100a00 */
[----:B0-----:R-:W-:-:S05]  /*aa280*/  IADD3 R16, P2, R165, R4, RZ ;  /* 0x00000004a5107210 */ /* 0x001fca0007f5e0ff */
[----:B------:R-:W-:-:S05]  /*aa290*/  IMAD.X R17, R155, 0x1, R3, P2 ;  /* 0x000000019b117824 */ /* 0x000fca00010e0603 */
[----:B------:R-:W-:Y:S01]  /*aa2a0*/  STL.64 [R1+0x16a8], R16 ;  /* 0x0016a81001007387 */ /* 0x000fe20000100a00 */
[----:B------:R-:W-:Y:S06]  /*aa2b0*/  BAR.SYNC.DEFER_BLOCKING 0x0 ;  /* 0x0000000000007b1d */ /* 0x000fec0000010000 */
[----:B------:R-:W0:Y:S01]  /*aa2c0*/  LDS.128 R16, [R11] ;  /* 0x000000000b107984 */ /* 0x000e220000000c00 */
[----:B------:R-:W-:Y:S02]  /*aa2d0*/  F2FP.SATFINITE.E5M2.F32.PACK_AB_MERGE_C R159, R234, R233, RZ ;  /* 0x000000e9ea9f723e */ /* 0x000fe400048060ff */
[----:B------:R-:W-:Y:S01]  /*aa2e0*/  F2FP.SATFINITE.E5M2.F32.PACK_AB_MERGE_C R158, R236, R235, RZ ;  /* 0x000000ebec9e723e */ /* 0x000fe200048060ff */
[----:B0-----:R-:W-:Y:S04]  /*aa2f0*/  STL.64 [R1+0xc40], R16 ;  /* 0x000c401001007387 */ /* 0x001fe80000100a00 */
[----:B------:R-:W-:Y:S04]  /*aa300*/  STL.64 [R1+0xc48], R18 ;  /* 0x000c481201007387 */ /* 0x000fe80000100a00 */
        /* <DEDUP_REMOVED lines=8> */
[----:B------:R-:W-:-:S03]  /*aa390*/  PRMT R156, R163, 0x5410, R156 ;  /* 0x00005410a39c7816 */ /* 0x000fc6000000009c */
[----:B------:R-:W3:Y:S01]  /*aa3a0*/  LDL.LU R237, [R1+0xdf8] ;  /* 0x000df80001ed7983 */ /* 0x000ee20000300800 */
[----:B------:R-:W-:Y:S01]  /*aa3b0*/  PRMT R155, R156, 0x5210, R15 ;  /* 0x000052109c9b7816 */ /* 0x000fe2000000000f */
[----:B------:R-:W-:Y:S06]  /*aa3c0*/  BAR.SYNC.DEFER_BLOCKING 0x0 ;  /* 0x0000000000007b1d */ /* 0x000fec0000010000 */
[----:B------:R-:W3:Y:S04]  /*aa3d0*/  LDL.LU R238, [R1+0xdfc] ;  /* 0x000dfc0001ee7983 */ /* 0x000ee80000300800 */
[----:B------:R2:W-:Y:S02]  /*aa3e0*/  STSM.16.M88.4 [R222], R152 ;  /* 0x00000098de007844 */ /* 0x0005e40000000200 */
[----:B--2---:R-:W-:-:S02]  /*aa3f0*/  F2FP.SATFINITE.E5M2.F32.PACK_AB_MERGE_C R154, R240, R239, RZ ;  /* 0x000000eff09a723e */ /* 0x004fc400048060ff */
[----:B------:R-:W2:Y:S04]  /*aa400*/  LDL.LU R239, [R1+0xa00] ;  /* 0x000a000001ef7983 */ /* 0x000ea80000300800 */
[----:B------:R-:W2:Y:S01]  /*aa410*/  LDL.LU R240, [R1+0xa04] ;  /* 0x000a040001f07983 */ /* 0x000ea20000300800 */
[----:B----4-:R-:W-:-:S03]  /*aa420*/  F2FP.SATFINITE.E5M2.F32.PACK_AB_MERGE_C R153, R242, R241, RZ ;  /* 0x000000f1f299723e */ /* 0x010fc600048060ff */
[----:B------:R-:W4:Y:S04]  /*aa430*/  LDL.LU R241, [R1+0x830] ;  /* 0x0008300001f17983 */ /* 0x000f280000300800 */
[----:B------:R-:W4:Y:S01]  /*aa440*/  LDL.LU R242, [R1+0x834] ;  /* 0x0008340001f27983 */ /* 0x000f220000300800 */
[----:B------:R-:W-:Y:S02]  /*aa450*/  LOP3.LUT R163, R243, 0xffff, RZ, 0xc0, !PT ;  /* 0x0000fffff3a37812 */ /* 0x000fe400078ec0ff */
[----:B------:R-:W-:Y:S01]  /*aa460*/  LOP3.LUT R22, R244, 0xffff, RZ, 0xc0, !PT ;  /* 0x0000fffff4167812 */ /* 0x000fe200078ec0ff */
[----:B------:R-:W4:Y:S04]  /*aa470*/  LDL.LU R243, [R1+0x838] ;  /* 0x0008380001f37983 */ /* 0x000f280000300800 */
[----:B------:R-:W4:Y:S01]  /*aa480*/  LDL.LU R244, [R1+0x83c] ;  /* 0x00083c0001f47983 */ /* 0x000f220000300800 */
[----:B------:R-:W-:-:S02]  /*aa490*/  LOP3.LUT R162, R245, 0xffff, RZ, 0xc0, !PT ;  /* 0x0000fffff5a27812 */ /* 0x000fc400078ec0ff */
[----:B------:R-:W-:Y:S01]  /*aa4a0*/  PRMT R152, R22, 0x3340, R0 ;  /* 0x0000334016987816 */ /* 0x000fe20000000000 */
[----:B------:R-:W4:Y:S01]  /*aa4b0*/  LDL.LU R245, [R1+0x430] ;  /* 0x0004300001f57983 */ /* 0x000f220000300800 */
[----:B------:R-:W-:Y:S02]  /*aa4c0*/  PRMT R161, R163, 0x3340, R162 ;  /* 0x00003340a3a17816 */ /* 0x000fe400000000a2 */
[----:B---3--:R-:W-:Y:S02]  /*aa4d0*/  LOP3.LUT R21, R246, 0xffff, RZ, 0xc0, !PT ;  /* 0x0000fffff6157812 */ /* 0x008fe400078ec0ff */
[----:B------:R-:W-:Y:S01]  /*aa4e0*/  LOP3.LUT R165, R247, 0xffff, RZ, 0xc0, !PT ;  /* 0x0000fffff7a57812 */ /* 0x000fe200078ec0ff */
[----:B------:R-:W3:Y:S01]  /*aa4f0*/  LDL.LU R246, [R1+0x434] ;  /* 0x0004340001f67983 */ /* 0x000ee20000300800 */
[----:B------:R-:W-:Y:S02]  /*aa500*/  LOP3.LUT R164, R248, 0xffff, RZ, 0xc0, !PT ;  /* 0x0000fffff8a47812 */ /* 0x000fe400078ec0ff */
[----:B------:R-:W-:Y:S01]  /*aa510*/  PRMT R161, R161, 0x5410, R152 ;  /* 0x00005410a1a17816 */ /* 0x000fe20000000098 */
[----:B------:R-:W3:Y:S01]  /*aa520*/  LDL.LU R247, [R1+0x438] ;  /* 0x0004380001f77983 */ /* 0x000ee20000300800 */
[----:B------:R-:W-:-:S02]  /*aa530*/  PRMT R152, R165, 0x3340, R0 ;  /* 0x00003340a5987816 */ /* 0x000fc40000000000 */
[----:B------:R-:W-:Y:S01]  /*aa540*/  PRMT R160, R21, 0x3340, R164 ;  /* 0x0000334015a07816 */ /* 0x000fe200000000a4 */
[----:B------:R-:W3:Y:S03]  /*aa550*/  LDL.LU R248, [R1+0x43c] ;  /* 0x00043c0001f87983 */ /* 0x000ee60000300800 */
[----:B------:R-:W-:Y:S02]  /*aa560*/  PRMT R160, R160, 0x5410, R152 ;  /* 0x00005410a0a07816 */ /* 0x000fe40000000098 */
[----:B------:R-:W-:Y:S02]  /*aa570*/  LOP3.LUT R20, R12, 0xffff, RZ, 0xc0, !PT ;  /* 0x0000ffff0c147812 */ /* 0x000fe400078ec0ff */
[----:B------:R-:W-:Y:S02]  /*aa580*/  LOP3.LUT R17, R157, 0xffff, RZ, 0xc0, !PT ;  /* 0x0000ffff9d117812 */ /* 0x000fe400078ec0ff */
[----:B------:R-:W-:-:S02]  /*aa590*/  LOP3.LUT R18, R9, 0xffff, RZ, 0xc0, !PT ;  /* 0x0000ffff09127812 */ /* 0x000fc400078ec0ff */
[----:B------:R-:W-:Y:S02]  /*aa5a0*/  LOP3.LUT R19, R10, 0xffff, RZ, 0xc0, !PT ;  /* 0x0000ffff0a137812 */ /* 0x000fe400078ec0ff */
[----:B------:R-:W-:Y:S02]  /*aa5b0*/  PRMT R152, R18, 0x3340, R0 ;  /* 0x0000334012987816 */ /* 0x000fe40000000000 */
[----:B------:R-:W-:Y:S02]  /*aa5c0*/  PRMT R156, R20, 0x3340, R19 ;  /* 0x00003340149c7816 */ /* 0x000fe40000000013 */
[----:B------:R-:W-:Y:S02]  /*aa5d0*/  LOP3.LUT R12, R8, 0xffff, RZ, 0xc0, !PT ;  /* 0x0000ffff080c7812 */ /* 0x000fe400078ec0ff */
[----:B------:R-:W-:Y:S02]  /*aa5e0*/  PRMT R156, R156, 0x5410, R152 ;  /* 0x000054109c9c7816 */ /* 0x000fe40000000098 */
[----:B------:R-:W-:-:S02]  /*aa5f0*/  LOP3.LUT R8, R154, 0xffff, RZ, 0xc0, !PT ;  /* 0x0000ffff9a087812 */ /* 0x000fc400078ec0ff */
[----:B------:R-:W-:Y:S02]  /*aa600*/  LOP3.LUT R10, R159, 0xffff, RZ, 0xc0, !PT ;  /* 0x0000ffff9f0a7812 */ /* 0x000fe400078ec0ff */
[----:B------:R-:W-:Y:S02]  /*aa610*/  LOP3.LUT R9, R158, 0xffff, RZ, 0xc0, !PT ;  /* 0x0000ffff9e097812 */ /* 0x000fe400078ec0ff */
[----:B------:R-:W-:Y:S01]  /*aa620*/  PRMT R154, R156, 0x4210, R8 ;  /* 0x000042109c9a7816 */ /* 0x000fe20000000008 */
[----:B------:R-:W-:Y:S01]  /*aa630*/  BAR.SYNC.DEFER_BLOCKING 0x0 ;  /* 0x0000000000007b1d */ /* 0x000fe20000010000 */
[----:B------:R-:W-:-:S05]  /*aa640*/  LOP3.LUT R14, R14, 0xffff, RZ, 0xc0, !PT ;  /* 0x0000ffff0e0e7812 */ /* 0x000fca00078ec0ff */
[----:B------:R-:W0:Y:S01]  /*aa650*/  LDS.128 R156, [R11] ;  /* 0x000000000b9c7984 */ /* 0x000e220000000c00 */
[----:B------:R-:W-:Y:S02]  /*aa660*/  PRMT R152, R10, 0x3340, R0 ;  /* 0x000033400a987816 */ /* 0x000fe40000000000 */
[----:B------:R-:W-:Y:S02]  /*aa670*/  PRMT R155, R14, 0x3340, R12 ;  /* 0x000033400e9b7816 */ /* 0x000fe4000000000c */
[----:B------:R-:W-:Y:S02]  /*aa680*/  LOP3.LUT R15, R153, 0xffff, RZ, 0xc0, !PT ;  /* 0x0000ffff990f7812 */ /* 0x000fe400078ec0ff */
[----:B------:R-:W-:Y:S02]  /*aa690*/  PRMT R155, R155, 0x5410, R152 ;  /* 0x000054109b9b7816 */ /* 0x000fe40000000098 */
[----:B------:R-:W-:Y:S02]  /*aa6a0*/  PRMT R152, R161, 0x4210, R9 ;  /* 0x00004210a1987816 */ /* 0x000fe40000000009 */
[----:B------:R-:W-:-:S02]  /*aa6b0*/  PRMT R153, R160, 0x4210, R17 ;  /* 0x00004210a0997816 */ /* 0x000fc40000000011 */
[----:B------:R-:W-:Y:S01]  /*aa6c0*/  PRMT R155, R155, 0x4210, R15 ;  /* 0x000042109b9b7816 */ /* 0x000fe2000000000f */
[----:B------:R-:W-:Y:S06]  /*aa6d0*/  BAR.SYNC.DEFER_BLOCKING 0x0 ;  /* 0x0000000000007b1d */ /* 0x000fec0000010000 */
[----:B------:R1:W-:Y:S04]  /*aa6e0*/  STSM.16.M88.4 [R222], R152 ;  /* 0x00000098de007844 */ /* 0x0003e80000000200 */
[----:B0-----:R0:W-:Y:S04]  /*aa6f0*/  STL.64 [R1+0xc30], R156 ;  /* 0x000c309c01007387 */ /* 0x0011e80000100a00 */
[----:B------:R-:W-:Y:S01]  /*aa700*/  STL.64 [R1+0xc38], R158 ;  /* 0x000c389e01007387 */ /* 0x000fe20000100a00 */
[----:B-1----:R-:W-:-:S02]  /*aa710*/  SHF.R.S32.HI R152, RZ, 0x1f, R168 ;  /* 0x0000001fff987819 */ /* 0x002fc400000114a8 */
[----:B0-----:R-:W-:-:S05]  /*aa720*/  IADD3 R156, P2, R168, R2, RZ ;  /* 0x00000002a89c7210 */ /* 0x001fca0007f5e0ff */
[----:B------:R-:W-:Y:S01]  /*aa730*/  IMAD.X R157, R152, 0x1, R13, P2 ;  /* 0x00000001989d7824 */ /* 0x000fe200010e060d */
[----:B------:R-:W-:Y:S02]  /*aa740*/  IADD3 R154, P2, R168, R0, RZ ;  /* 0x00000000a89a7210 */ /* 0x000fe40007f5e0ff */
[----:B------:R-:W-:-:S05]  /*aa750*/  F2FP.SATFINITE.E5M2.F32.PACK_AB_MERGE_C R16, R230, R229, RZ ;  /* 0x000000e5e610723e */ /* 0x000fca00048060ff */
[----:B------:R0:W-:Y:S01]  /*aa760*/  STL [R1+0x551c], R16 ;  /* 0x00551c1001007387 */ /* 0x0001e20000100800 */
[----:B------:R-:W-:-:S03]  /*aa770*/  IMAD.X R155, R152, 0x1, R7, P2 ;  /* 0x00000001989b7824 */ /* 0x000fc600010e0607 */
[----:B------:R-:W-:Y:S01]  /*aa780*/  STL.64 [R1+0x16a0], R156 ;  /* 0x0016a09c01007387 */ /* 0x000fe20000100a00 */
[----:B0-----:R-:W-:-:S05]  /*aa790*/  F2FP.SATFINITE.E5M2.F32.PACK_AB_MERGE_C R16, R232, R231, RZ ;  /* 0x000000e7e810723e */ /* 0x001fca00048060ff */
[----:B------:R0:W-:Y:S02]  /*aa7a0*/  STL [R1+0x4acc], R16 ;  /* 0x004acc1001007387 */ /* 0x0001e40000100800 */
[----:B0-----:R-:W-:-:S05]  /*aa7b0*/  F2FP.SATFINITE.E5M2.F32.PACK_AB_MERGE_C R16, R234, R233, RZ ;  /* 0x000000e9ea10723e */ /* 0x001fca00048060ff */
[----:B------:R0:W-:Y:S04]  /*aa7c0*/  STL [R1+0x5520], R16 ;  /* 0x0055201001007387 */ /* 0x0001e80000100800 */
[----:B------:R1:W-:Y:S01]  /*aa7d0*/  STL.64 [R1+0x1698], R154 ;  /* 0x0016989a01007387 */ /* 0x0003e20000100a00 */
[----:B0-----:R-:W-:Y:S02]  /*aa7e0*/  F2FP.SATFINITE.E5M2.F32.PACK_AB_MERGE_C R16, R236, R235, RZ ;  /* 0x000000ebec10723e */ /* 0x001fe400048060ff */
[----:B-1----:R-:W-:-:S03]  /*aa7f0*/  IADD3 R154, P2, R168, R6, RZ ;  /* 0x00000006a89a7210 */ /* 0x002fc60007f5e0ff */
[----:B------:R-:W-:Y:S02]  /*aa800*/  STL [R1+0x4a64], R16 ;  /* 0x004a641001007387 */ /* 0x000fe40000100800 */
[----:B------:R-:W-:-:S05]  /*aa810*/  IMAD.X R155, R152, 0x1, R5, P2 ;  /* 0x00000001989b7824 */ /* 0x000fca00010e0605 */
[----:B------:R0:W-:Y:S02]  /*aa820*/  STL.64 [R1+0x1690], R154 ;  /* 0x0016909a01007387 */ /* 0x0001e40000100a00 */
[----:B0-----:R-:W-:-:S05]  /*aa830*/  IADD3 R154, P2, R168, R4, RZ ;  /* 0x00000004a89a7210 */ /* 0x001fca0007f5e0ff */
[----:B------:R-:W-:Y:S01]  /*aa840*/  IMAD.X R155, R152, 0x1, R3, P2 ;  /* 0x00000001989b7824 */ /* 0x000fe200010e0603 */
[----:B------:R-:W-:-:S04]  /*aa850*/  SHF.R.S32.HI R152, RZ, 0x1f, R167 ;  /* 0x0000001fff987819 */ /* 0x000fc800000114a7 */
[----:B------:R0:W-:Y:S01]  /*aa860*/  STL.64 [R1+0x1688], R154 ;  /* 0x0016889a01007387 */ /* 0x0001e20000100a00 */
[----:B------:R-:W-:Y:S02]  /*aa870*/  F2FP.SATFINITE.E5M2.F32.PACK_AB_MERGE_C R23, R238, R237, RZ ;  /* 0x000000edee17723e */ /* 0x000fe400048060ff */
[----:B--2---:R-:W-:Y:S02]  /*aa880*/  F2FP.SATFINITE.E5M2.F32.PACK_AB_MERGE_C R16, R240, R239, RZ ;  /* 0x000000eff010723e */ /* 0x004fe400048060ff */
[C---:B0-----:R-:W-:Y:S01]  /*aa890*/  IADD3 R154, P2, R167.reuse, R2, RZ ;  /* 0x00000002a79a7210 */ /* 0x041fe20007f5e0ff */
[----:B------:R-:W-:Y:S04]  /*aa8a0*/  STL [R1+0x4a78], R23 ;  /* 0x004a781701007387 */ /* 0x000fe80000100800 */
[----:B------:R-:W-:Y:S01]  /*aa8b0*/  IMAD.X R155, R152, 0x1, R13, P2 ;  /* 0x00000001989b7824 */ /* 0x000fe200010e060d */
[----:B------:R-:W-:Y:S04]  /*aa8c0*/  STL [R1+0x49f8], R16 ;  /* 0x0049f81001007387 */ /* 0x000fe80000100800 */
[----:B------:R0:W-:Y:S02]  /*aa8d0*/  STL.64 [R1+0x15f8], R154 ;  /* 0x0015f89a01007387 */ /* 0x0001e40000100a00 */
[----:B0-----:R-:W-:-:S05]  /*aa8e0*/  IADD3 R154, P2, R167, R0, RZ ;  /* 0x00000000a79a7210 */ /* 0x001fca0007f5e0ff */
[----:B------:R-:W-:-:S05]  /*aa8f0*/  IMAD.X R155, R152, 0x1, R7, P2 ;  /* 0x00000001989b7824 */ /* 0x000fca00010e0607 */
[----:B------:R0:W-:Y:S02]  /*aa900*/  STL.64 [R1+0x15e8], R154 ;  /* 0x0015e89a01007387 */ /* 0x0001e40000100a00 */
[----:B0-----:R-:W-:-:S05]  /*aa910*/  IADD3 R154, P2, R167, R6, RZ ;  /* 0x00000006a79a7210 */ /* 0x001fca0007f5e0ff */
[----:B------:R-:W-:-:S05]  /*aa920*/  IMAD.X R155, R152, 0x1, R5, P2 ;  /* 0x00000001989b7824 */ /* 0x000fca00010e0605 */
[----:B------:R0:W-:Y:S01]  /*aa930*/  STL.64 [R1+0x15e0], R154 ;  /* 0x0015e09a01007387 */ /* 0x0001e20000100a00 */
[----:B------:R-:W-:Y:S02]  /*aa940*/  SHF.R.U32.HI R153, RZ, 0x8, R163 ;  /* 0x00000008ff997819 */ /* 0x000fe400000116a3 */
[----:B------:R-:W-:Y:S02]  /*aa950*/  SHF.R.U32.HI R163, RZ, 0x8, R162 ;  /* 0x00000008ffa37819 */ /* 0x000fe400000116a2 */
[----:B------:R-:W-:Y:S02]  /*aa960*/  SHF.R.U32.HI R161, RZ, 0x8, R164 ;  /* 0x00000008ffa17819 */ /* 0x000fe400000116a4 */
[----:B0-----:R-:W-:-:S05]  /*aa970*/  IADD3 R154, P2, R167, R4, RZ ;  /* 0x00000004a79a7210 */ /* 0x001fca0007f5e0ff */
[----:B------:R-:W-:Y:S01]  /*aa980*/  IMAD.X R155, R152, 0x1, R3, P2 ;  /* 0x00000001989b7824 */ /* 0x000fe200010e0603 */
[----:B------:R-:W-:Y:S02]  /*aa990*/  SHF.R.U32.HI R152, RZ, 0x8, R21 ;  /* 0x00000008ff987819 */ /* 0x000fe40000011615 */
[----:B------:R-:W-:Y:S02]  /*aa9a0*/  LOP3.LUT R153, R153, 0xffff, RZ, 0xc0, !PT ;  /* 0x0000ffff99997812 */ /* 0x000fe400078ec0ff */
[----:B------:R-:W-:Y:S02]  /*aa9b0*/  LOP3.LUT R163, R163, 0xffff, RZ, 0xc0, !PT ;  /* 0x0000ffffa3a37812 */ /* 0x000fe400078ec0ff */
[----:B------:R-:W-:Y:S02]  /*aa9c0*/  LOP3.LUT R152, R152, 0xffff, RZ, 0xc0, !PT ;  /* 0x0000ffff98987812 */ /* 0x000fe400078ec0ff */
[----:B------:R-:W-:Y:S02]  /*aa9d0*/  LOP3.LUT R161, R161, 0xffff, RZ, 0xc0, !PT ;  /* 0x0000ffffa1a17812 */ /* 0x000fe400078ec0ff */
[----:B------:R-:W-:-:S02]  /*aa9e0*/  PRMT R163, R153, 0x3340, R163 ;  /* 0x0000334099a37816 */ /* 0x000fc400000000a3 */
[----:B------:R-:W-:Y:S02]  /*aa9f0*/  SHF.R.U32.HI R153, RZ, 0x8, R22 ;  /* 0x00000008ff997819 */ /* 0x000fe40000011616 */
[----:B------:R-:W-:Y:S02]  /*aaa00*/  PRMT R161, R152, 0x3340, R161 ;  /* 0x0000334098a17816 */ /* 0x000fe400000000a1 */
[----:B------:R-:W-:Y:S02]  /*aaa10*/  SHF.R.S32.HI R152, RZ, 0x1f, R166 ;  /* 0x0000001fff987819 */ /* 0x000fe400000114a6 */
[----:B------:R-:W-:Y:S02]  /*aaa20*/  IADD3 R22, P2, R166, R2, RZ ;  /* 0x00000002a6167210 */ /* 0x000fe40007f5e0ff */
[----:B------:R-:W-:-:S03]  /*aaa30*/  SHF.R.U32.HI R156, RZ, 0x8, R18 ;  /* 0x00000008ff9c7819 */ /* 0x000fc60000011612 */
[----:B------:R-:W-:Y:S01]  /*aaa40*/  IMAD.X R23, R152, 0x1, R13, P2 ;  /* 0x0000000198177824 */ /* 0x000fe200010e060d */
[----:B------:R-:W-:Y:S02]  /*aaa50*/  IADD3 R18, P2, R166, R0, RZ ;  /* 0x00000000a6127210 */ /* 0x000fe40007f5e0ff */
[----:B------:R-:W-:-:S03]  /*aaa60*/  SHF.R.U32.HI R162, RZ, 0x8, R19 ;  /* 0x00000008ffa27819 */ /* 0x000fc60000011613 */
[----:B------:R-:W-:Y:S01]  /*aaa70*/  IMAD.X R19, R152, 0x1, R7, P2 ;  /* 0x0000000198137824 */ /* 0x000fe200010e0607 */
[----:B------:R-:W-:Y:S04]  /*aaa80*/  STL.64 [R1+0x15d8], R154 ;  /* 0x0015d89a01007387 */ /* 0x000fe80000100a00 */
[----:B------:R-:W-:Y:S04]  /*aaa90*/  STL.64 [R1+0x15d0], R22 ;  /* 0x0015d01601007387 */ /* 0x000fe80000100a00 */
[----:B------:R0:W-:Y:S01]  /*aaaa0*/  STL.64 [R1+0x15f0], R18 ;  /* 0x0015f01201007387 */ /* 0x0001e20000100a00 */
[----:B----4-:R-:W-:-:S02]  /*aaab0*/  F2FP.SATFINITE.E5M2.F32.PACK_AB_MERGE_C R160, R242, R241, RZ ;  /* 0x000000f1f2a0723e */ /* 0x010fc400048060ff */
[----:B0-----:R-:W-:-:S05]  /*aaac0*/  IADD3 R18, P2, R166, R6, RZ ;  /* 0x00000006a6127210 */ /* 0x001fca0007f5e0ff */
[----:B------:R-:W-:-:S05]  /*aaad0*/  IMAD.X R19, R152, 0x1, R5, P2 ;  /* 0x0000000198137824 */ /* 0x000fca00010e0605 */
[----:B------:R0:W-:Y:S04]  /*aaae0*/  STL.64 [R1+0x1680], R18 ;  /* 0x0016801201007387 */ /* 0x0001e80000100a00 */
[----:B------:R-:W2:Y:S04]  /*aaaf0*/  LDL.LU R240, [R1+0x30] ;  /* 0x0000300001f07983 */ /* 0x000ea80000300800 */
[----:B------:R-:W2:Y:S01]  /*aab00*/  LDL.LU R241, [R1+0x34] ;  /* 0x0000340001f17983 */ /* 0x000ea20000300800 */
[----:B0-----:R-:W-:-:S03]  /*aab10*/  IADD3 R18, P2, R166, R4, RZ ;  /* 0x00000004a6127210 */ /* 0x001fc60007f5e0ff */
[----:B------:R-:W4:Y:S02]  /*aab20*/  LDL.LU R242, [R1+0x38] ;  /* 0x0000380001f27983 */ /* 0x000f240000300800 */
[----:B------:R-:W-:Y:S01]  /*aab30*/  IMAD.X R19, R152, 0x1, R3, P2 ;  /* 0x0000000198137824 */ /* 0x000fe200010e0603 */
[----:B------:R-:W-:-:S04]  /*aab40*/  F2FP.SATFINITE.E5M2.F32.PACK_AB_MERGE_C R159, R244, R243, RZ ;  /* 0x000000f3f49f723e */ /* 0x000fc800048060ff */
[----:B------:R0:W-:Y:S04]  /*aab50*/  STL.64 [R1+0x1678], R18 ;  /* 0x0016781201007387 */ /* 0x0001e80000100a00 */
[----:B------:R-:W4:Y:S04]  /*aab60*/  LDL.LU R243, [R1+0x3c] ;  /* 0x00003c0001f37983 */ /* 0x000f280000300800 */
[----:B------:R-:W2:Y:S01]  /*aab70*/  LDL.LU R244, [R1+0x46b8] ;  /* 0x0046b80001f47983 */ /* 0x000ea20000300800 */
[----:B------:R-:W-:Y:S02]  /*aab80*/  SHF.R.U32.HI R154, RZ, 0x8, R165 ;  /* 0x00000008ff9a7819 */ /* 0x000fe400000116a5 */
[----:B------:R-:W-:Y:S01]  /*aab90*/  SHF.R.U32.HI R155, RZ, 0x8, R20 ;  /* 0x00000008ff9b7819 */ /* 0x000fe20000011614 */
[----:B------:R-:W-:Y:S01]  /*aaba0*/  BAR.SYNC.DEFER_BLOCKING 0x0 ;  /* 0x0000000000007b1d */ /* 0x000fe20000010000 */
        /* <DEDUP_REMOVED lines=11> */
[----:B---3--:R-:W-:Y:S02]  /*aac60*/  F2FP.SATFINITE.E5M2.F32.PACK_AB_MERGE_C R158, R246, R245, RZ ;  /* 0x000000f5f69e723e */ /* 0x008fe400048060ff */
[----:B------:R-:W-:Y:S01]  /*aac70*/  PRMT R154, R162, 0x5410, R155 ;  /* 0x00005410a29a7816 */ /* 0x000fe2000000009b */
[----:B------:R-:W3:Y:S01]  /*aac80*/  LDL.LU R245, [R1+0xc0c] ;  /* 0x000c0c0001f57983 */ /* 0x000ee20000300800 */
[----:B------:R-:W-:-:S02]  /*aac90*/  SHF.R.S32.HI R155, RZ, 0x1f, R169 ;  /* 0x0000001fff9b7819 */ /* 0x000fc400000114a9 */
[----:B0-----:R-:W-:Y:S01]  /*aaca0*/  IADD3 R18, P2, R169, R2, RZ ;  /* 0x00000002a9127210 */ /* 0x001fe20007f5e0ff */
[----:B------:R-:W3:Y:S01]  /*aacb0*/  LDL.LU R246, [R1+0x140c] ;  /* 0x00140c0001f67983 */ /* 0x000ee20000300800 */
[----:B------:R-:W-:-:S03]  /*aacc0*/  F2FP.SATFINITE.E5M2.F32.PACK_AB_MERGE_C R157, R248, R247, RZ ;  /* 0x000000f7f89d723e */ /* 0x000fc600048060ff */
[----:B------:R-:W-:Y:S01]  /*aacd0*/  IMAD.X R19, R155, 0x1, R13, P2 ;  /* 0x000000019b137824 */ /* 0x000fe200010e060d */
[----:B------:R-:W3:Y:S01]  /*aace0*/  LDL.LU R247, [R1+0x46ac] ;  /* 0x0046ac0001f77983 */ /* 0x000ee20000300800 */
[----:B------:R-:W-:Y:S02]  /*aacf0*/  SHF.R.U32.HI R164, RZ, 0x8, R12 ;  /* 0x00000008ffa47819 */ /* 0x000fe4000001160c */
[----:B------:R-:W-:Y:S01]  /*aad00*/  PRMT R152, R152, 0x5210, R9 ;  /* 0x0000521098987816 */ /* 0x000fe20000000009 */
[----:B------:R-:W3:Y:S04]  /*aad10*/  LDL.LU R248, [R1+0xc08] ;  /* 0x000c080001f87983 */ /* 0x000ee80000300800 */
[----:B------:R-:W3:Y:S04]  /*aad20*/  LDL.LU R12, [R1+0x1408] ;  /* 0x00140800010c7983 */ /* 0x000ee80000300800 */
[----:B------:R-:W3:Y:S04]  /*aad30*/  LDL.LU R9, [R1+0x468c] ;  /* 0x00468c0001097983 */ /* 0x000ee80000300800 */
[----:B------:R0:W-:Y:S01]  /*aad40*/  STL.64 [R1+0x15c8], R18 ;  /* 0x0015c81201007387 */ /* 0x0001e20000100a00 */
[----:B------:R-:W-:-:S02]  /*aad50*/  PRMT R153, R153, 0x5210, R17 ;  /* 0x0000521099997816 */ /* 0x000fc40000000011 */
[----:B0-----:R-:W-:-:S05]  /*aad60*/  IADD3 R18, P2, R169, R0, RZ ;  /* 0x00000000a9127210 */ /* 0x001fca0007f5e0ff */
[----:B------:R-:W-:Y:S01]  /*aad70*/  IMAD.X R19, R155, 0x1, R7, P2 ;  /* 0x000000019b137824 */ /* 0x000fe200010e0607 */
[----:B------:R-:W-:Y:S02]  /*aad80*/  IADD3 R16, P2, R169, R6, RZ ;  /* 0x00000006a9107210 */ /* 0x000fe40007f5e0ff */
[----:B------:R-:W-:Y:S02]  /*aad90*/  SHF.R.U32.HI R165, RZ, 0x8, R10 ;  /* 0x00000008ffa57819 */ /* 0x000fe4000001160a */
[----:B------:R-:W-:Y:S01]  /*aada0*/  SHF.R.U32.HI R156, RZ, 0x8, R14 ;  /* 0x00000008ff9c7819 */ /* 0x000fe2000001160e */
[----:B------:R-:W-:Y:S01]  /*aadb0*/  IMAD.X R17, R155, 0x1, R5, P2 ;  /* 0x000000019b117824 */ /* 0x000fe200010e0605 */
[----:B------:R-:W3:Y:S01]  /*aadc0*/  LDL.LU R10, [R1+0x1010] ;  /* 0x00101000010a7983 */ /* 0x000ee20000300800 */
[----:B------:R-:W-:-:S03]  /*aadd0*/  PRMT R154, R154, 0x5210, R8 ;  /* 0x000052109a9a7816 */ /* 0x000fc60000000008 */
[----:B------:R-:W3:Y:S04]  /*aade0*/  LDL.LU R14, [R1+0x4688] ;  /* 0x00468800010e7983 */ /* 0x000ee80000300800 */
[----:B------:R-:W3:Y:S04]  /*aadf0*/  LDL.LU R8, [R1+0x100c] ;  /* 0x00100c0001087983 */ /* 0x000ee80000300800 */
[----:B------:R-:W-:Y:S04]  /*aae00*/  STL.64 [R1+0x15c0], R18 ;  /* 0x0015c01201007387 */ /* 0x000fe80000100a00 */
[----:B------:R0:W-:Y:S02]  /*aae10*/  STL.64 [R1+0x15b8], R16 ;  /* 0x0015b81001007387 */ /* 0x0001e40000100a00 */
[----:B0-----:R-:W-:-:S05]  /*aae20*/  IADD3 R16, P2, R169, R4, RZ ;  /* 0x00000004a9107210 */ /* 0x001fca0007f5e0ff */
[----:B------:R-:W-:-:S05]  /*aae30*/  IMAD.X R17, R155, 0x1, R3, P2 ;  /* 0x000000019b117824 */ /* 0x000fca00010e0603 */
[----:B------:R-:W-:Y:S04]  /*aae40*/  STL.64 [R1+0x15b0], R16 ;  /* 0x0015b01001007387 */ /* 0x000fe80000100a00 */
[----:B------:R-:W0:Y:S01]  /*aae50*/  LDS.128 R16, [R11] ;  /* 0x000000000b107984 */ /* 0x000e220000000c00 */
[----:B------:R-:W-:Y:S02]  /*aae60*/  LOP3.LUT R156, R156, 0xffff, RZ, 0xc0, !PT ;  /* 0x0000ffff9c9c7812 */ /* 0x000fe400078ec0ff */
[----:B------:R-:W-:Y:S02]  /*aae70*/  LOP3.LUT R164, R164, 0xffff, RZ, 0xc0, !PT ;  /* 0x0000ffffa4a47812 */ /* 0x000fe400078ec0ff */
[----:B------:R-:W-:Y:S02]  /*aae80*/  LOP3.LUT R165, R165, 0xffff, RZ, 0xc0, !PT ;  /* 0x0000ffffa5a57812 */ /* 0x000fe400078ec0ff */
[----:B------:R-:W-:-:S02]  /*aae90*/  PRMT R164, R156, 0x3340, R164 ;  /* 0x000033409ca47816 */ /* 0x000fc400000000a4 */
[----:B------:R-:W-:Y:S01]  /*aaea0*/  PRMT R156, R165, 0x3340, R0 ;  /* 0x00003340a59c7816 */ /* 0x000fe20000000000 */
        /* <DEDUP_REMOVED lines=15> */
[----:B------:R-:W3:Y:S04]  /*aafa0*/  LDL.LU R239, [R1+0xa30] ;  /* 0x000a300001ef7983 */ /* 0x000ee80000300800 */
[----:B------:R0:W-:Y:S01]  /*aafb0*/  STSM.16.M88.4 [R222], R152 ;  /* 0x00000098de007844 */ /* 0x0001e20000000200 */
[----:B------:R-:W-:Y:S01]  /*aafc0*/  BAR.SYNC.DEFER_BLOCKING 0x0 ;  /* 0x0000000000007b1d */ /* 0x000fe20000010000 */
[----:B--2---:R-:W-:-:S05]  /*aafd0*/  LOP3.LUT R166, R244, 0xffff, RZ, 0xc0, !PT ;  /* 0x0000fffff4a67812 */ /* 0x004fca00078ec0ff */
[----:B------:R-:W1:Y:S01]  /*aafe0*/  LDS.128 R20, [R11] ;  /* 0x000000000b147984 */ /* 0x000e620000000c00 */
[----:B0-----:R-:W-:-:S03]  /*aaff0*/  F2FP.SATFINITE.E5M2.F32.PACK_AB_MERGE_C R154, R241, R240, RZ ;  /* 0x000000f0f19a723e */ /* 0x001fc600048060ff */
[----:B------:R-:W2:Y:S01]  /*ab000*/  LDL.LU R240, [R1+0xa34] ;  /* 0x000a340001f07983 */ /* 0x000ea20000300800 */
[----:B----4-:R-:W-:-:S03]  /*ab010*/  F2FP.SATFINITE.E5M2.F32.PACK_AB_MERGE_C R153, R243, R242, RZ ;  /* 0x000000f2f399723e */ /* 0x010fc600048060ff */
[----:B------:R-:W4:Y:S04]  /*ab020*/  LDL.LU R241, [R1+0x840] ;  /* 0x0008400001f17983 */ /* 0x000f280000300800 */
[----:B------:R-:W4:Y:S04]  /*ab030*/  LDL.LU R242, [R1+0x844] ;  /* 0x0008440001f27983 */ /* 0x000f280000300800 */
[----:B------:R-:W4:Y:S04]  /*ab040*/  LDL.LU R243, [R1+0x848] ;  /* 0x0008480001f37983 */ /* 0x000f280000300800 */
[----:B------:R-:W4:Y:S01]  /*ab050*/  LDL.LU R244, [R1+0x84c] ;  /* 0x00084c0001f47983 */ /* 0x000f220000300800 */
[----:B---3--:R-:W-:-:S03]  /*ab060*/  LOP3.LUT R168, R245, 0xffff, RZ, 0xc0, !PT ;  /* 0x0000fffff5a87812 */ /* 0x008fc600078ec0ff */
[----:B------:R-:W3:Y:S01]  /*ab070*/  LDL.LU R245, [R1+0x440] ;  /* 0x0004400001f57983 */ /* 0x000ee20000300800 */
[----:B------:R-:W-:-:S03]  /*ab080*/  LOP3.LUT R163, R246, 0xffff, RZ, 0xc0, !PT ;  /* 0x0000fffff6a37812 */ /* 0x000fc600078ec0ff */
[----:B------:R-:W3:Y:S01]  /*ab090*/  LDL.LU R246, [R1+0x444] ;  /* 0x0004440001f67983 */ /* 0x000ee20000300800 */
[----:B------:R-:W-:-:S03]  /*ab0a0*/  LOP3.LUT R169, R247, 0xffff, RZ, 0xc0, !PT ;  /* 0x0000fffff7a97812 */ /* 0x000fc600078ec0ff */
[----:B------:R-:W3:Y:S01]  /*ab0b0*/  LDL.LU R247, [R1+0x448] ;  /* 0x0004480001f77983 */ /* 0x000ee20000300800 */
[----:B------:R-:W-:-:S03]  /*ab0c0*/  LOP3.LUT R17, R248, 0xffff, RZ, 0xc0, !PT ;  /* 0x0000fffff8117812 */ /* 0x000fc600078ec0ff */
[----:B------:R-:W3:Y:S01]  /*ab0d0*/  LDL.LU R248, [R1+0x44c] ;  /* 0x00044c0001f87983 */ /* 0x000ee20000300800 */
[----:B------:R-:W-:Y:S02]  /*ab0e0*/  PRMT R152, R168, 0x3340, R0 ;  /* 0x00003340a8987816 */ /* 0x000fe40000000000 */
[----:B------:R-:W-:Y:S02]  /*ab0f0*/  PRMT R162, R166, 0x3340, R163 ;  /* 0x00003340a6a27816 */ /* 0x000fe400000000a3 */
[----:B------:R-:W-:Y:S02]  /*ab100*/  LOP3.LUT R167, R12, 0xffff, RZ, 0xc0, !PT ;  /* 0x0000ffff0ca77812 */ /* 0x000fe400078ec0ff */
[----:B------:R-:W-:Y:S02]  /*ab110*/  PRMT R162, R162, 0x5410, R152 ;  /* 0x00005410a2a27816 */ /* 0x000fe40000000098 */
[----:B------:R-:W-:Y:S02]  /*ab120*/  PRMT R152, R17, 0x3340, R0 ;  /* 0x0000334011987816 */ /* 0x000fe40000000000 */
[----:B------:R-:W-:-:S02]  /*ab130*/  PRMT R161, R169, 0x3340, R167 ;  /* 0x00003340a9a17816 */ /* 0x000fc400000000a7 */
[----:B------:R-:W-:Y:S02]  /*ab140*/  LOP3.LUT R165, R9, 0xffff, RZ, 0xc0, !PT ;  /* 0x0000ffff09a57812 */ /* 0x000fe400078ec0ff */
[----:B------:R-:W-:Y:S02]  /*ab150*/  LOP3.LUT R18, R160, 0xffff, RZ, 0xc0, !PT ;  /* 0x0000ffffa0127812 */ /* 0x000fe400078ec0ff */
[----:B------:R-:W-:Y:S02]  /*ab160*/  PRMT R161, R161, 0x5410, R152 ;  /* 0x00005410a1a17816 */ /* 0x000fe40000000098 */
[----:B------:R-:W-:Y:S02]  /*ab170*/  PRMT R152, R18, 0x3340, R0 ;  /* 0x0000334012987816 */ /* 0x000fe40000000000 */
[----:B------:R-:W-:Y:S02]  /*ab180*/  LOP3.LUT R9, R158, 0xffff, RZ, 0xc0, !PT ;  /* 0x0000ffff9e097812 */ /* 0x000fe400078ec0ff */
[----:B------:R-:W-:-:S02]  /*ab190*/  LOP3.LUT R164, R10, 0xffff, RZ, 0xc0, !PT ;  /* 0x0000ffff0aa47812 */ /* 0x000fc400078ec0ff */
[----:B------:R-:W-:Y:S02]  /*ab1a0*/  LOP3.LUT R10, R159, 0xffff, RZ, 0xc0, !PT ;  /* 0x0000ffff9f0a7812 */ /* 0x000fe400078ec0ff */
[----:B------:R-:W-:Y:S02]  /*ab1b0*/  PRMT R156, R165, 0x3340, R164 ;  /* 0x00003340a59c7816 */ /* 0x000fe400000000a4 */
[----:B------:R-:W-:Y:S02]  /*ab1c0*/  LOP3.LUT R14, R14, 0xffff, RZ, 0xc0, !PT ;  /* 0x0000ffff0e0e7812 */ /* 0x000fe400078ec0ff */
[----:B------:R-:W-:Y:S02]  /*ab1d0*/  LOP3.LUT R12, R8, 0xffff, RZ, 0xc0, !PT ;  /* 0x0000ffff080c7812 */ /* 0x000fe400078ec0ff */
[----:B------:R-:W-:Y:S02]  /*ab1e0*/  PRMT R156, R156, 0x5410, R152 ;  /* 0x000054109c9c7816 */ /* 0x000fe40000000098 */
[----:B------:R-:W-:-:S02]  /*ab1f0*/  PRMT R152, R10, 0x3340, R0 ;  /* 0x000033400a987816 */ /* 0x000fc40000000000 */
[----:B------:R-:W-:Y:S02]  /*ab200*/  PRMT R155, R14, 0x3340, R12 ;  /* 0x000033400e9b7816 */ /* 0x000fe4000000000c */
[----:B------:R-:W-:Y:S02]  /*ab210*/  LOP3.LUT R16, R157, 0xffff, RZ, 0xc0, !PT ;  /* 0x0000ffff9d107812 */ /* 0x000fe400078ec0ff */
[----:B------:R-:W-:Y:S02]  /*ab220*/  PRMT R155, R155, 0x5410, R152 ;  /* 0x000054109b9b7816 */ /* 0x000fe40000000098 */
[----:B------:R-:W-:Y:S02]  /*ab230*/  LOP3.LUT R8, R154, 0xffff, RZ, 0xc0, !PT ;  /* 0x0000ffff9a087812 */ /* 0x000fe400078ec0ff */
[----:B------:R-:W-:Y:S02]  /*ab240*/  LOP3.LUT R15, R153, 0xffff, RZ, 0xc0, !PT ;  /* 0x0000ffff990f7812 */ /* 0x000fe400078ec0ff */
[----:B------:R-:W-:-:S02]  /*ab250*/  PRMT R152, R162, 0x4210, R9 ;  /* 0x00004210a2987816 */ /* 0x000fc40000000009 */
[----:B------:R-:W-:Y:S02]  /*ab260*/  PRMT R153, R161, 0x4210, R16 ;  /* 0x00004210a1997816 */ /* 0x000fe40000000010 */
[----:B------:R-:W-:Y:S02]  /*ab270*/  PRMT R154, R156, 0x4210, R8 ;  /* 0x000042109c9a7816 */ /* 0x000fe40000000008 */
[----:B------:R-:W-:Y:S01]  /*ab280*/  PRMT R155, R155, 0x4210, R15 ;  /* 0x000042109b9b7816 */ /* 0x000fe2000000000f */
[----:B------:R-:W-:Y:S06]  /*ab290*/  BAR.SYNC.DEFER_BLOCKING 0x0 ;  /* 0x0000000000007b1d */ /* 0x000fec0000010000 */
[----:B-1----:R0:W-:Y:S02]  /*ab2a0*/  STL.64 [R1+0xc10], R20 ;  /* 0x000c101401007387 */ /* 0x0021e40000100a00 */
[----:B0-----:R-:W-:-:S02]  /*ab2b0*/  IADD3 R20, P2, R172, R2, RZ ;  /* 0x00000002ac147210 */ /* 0x001fc40007f5e0ff */
[----:B------:R0:W-:Y:S04]  /*ab2c0*/  STSM.16.M88.4 [R222], R152 ;  /* 0x00000098de007844 */ /* 0x0001e80000000200 */
[----:B------:R-:W-:Y:S01]  /*ab2d0*/  STL.64 [R1+0xc18], R22 ;  /* 0x000c181601007387 */ /* 0x000fe20000100a00 */
[----:B0-----:R-:W-:-:S05]  /*ab2e0*/  SHF.R.S32.HI R152, RZ, 0x1f, R172 ;  /* 0x0000001fff987819 */ /* 0x001fca00000114ac */
[----:B------:R-:W-:-:S05]  /*ab2f0*/  IMAD.X R21, R152, 0x1, R13, P2 ;  /* 0x0000000198157824 */ /* 0x000fca00010e060d */
[----:B------:R0:W-:Y:S02]  /*ab300*/  STL.64 [R1+0x15a8], R20 ;  /* 0x0015a81401007387 */ /* 0x0001e40000100a00 */
[----:B0-----:R-:W-:Y:S02]  /*ab310*/  IADD3 R20, P2, R172, R0, RZ ;  /* 0x00000000ac147210 */ /* 0x001fe40007f5e0ff */
[----:B------:R-:W-:-:S03]  /*ab320*/  F2FP.SATFINITE.E5M2.F32.PACK_AB_MERGE_C R22, R230, R229, RZ ;  /* 0x000000e5e616723e */ /* 0x000fc600048060ff */
[----:B------:R-:W-:Y:S01]  /*ab330*/  IMAD.X R21, R152, 0x1, R7, P2 ;  /* 0x0000000198157824 */ /* 0x000fe200010e0607 */
[----:B------:R-:W-:Y:S01]  /*ab340*/  F2FP.SATFINITE.E5M2.F32.PACK_AB_MERGE_C R19, R232, R231, RZ ;  /* 0x000000e7e813723e */ /* 0x000fe200048060ff */
[----:B------:R0:W-:Y:S04]  /*ab350*/  STL [R1+0x4978], R22 ;  /* 0x0049781601007387 */ /* 0x0001e80000100800 */
[----:B------:R1:W-:Y:S04]  /*ab360*/  STL [R1+0x4928], R19 ;  /* 0x0049281301007387 */ /* 0x0003e80000100800 */
[----:B------:R1:W-:Y:S01]  /*ab370*/  STL.64 [R1+0x15a0], R20 ;  /* 0x0015a01401007387 */ /* 0x0003e20000100a00 */
[----:B0-----:R-:W-:-:S02]  /*ab380*/  F2FP.SATFINITE.E5M2.F32.PACK_AB_MERGE_C R22, R234, R233, RZ ;  /* 0x000000e9ea16723e */ /* 0x001fc400048060ff */
[----:B-1----:R-:W-:Y:S02]  /*ab390*/  F2FP.SATFINITE.E5M2.F32.PACK_AB_MERGE_C R19, R236, R235, RZ ;  /* 0x000000ebec13723e */ /* 0x002fe400048060ff */
[----:B------:R-:W-:Y:S01]  /*ab3a0*/  IADD3 R20, P2, R172, R6, RZ ;  /* 0x00000006ac147210 */ /* 0x000fe20007f5e0ff */
[----:B------:R-:W-:Y:S04]  /*ab3b0*/  STL [R1+0x493c], R22 ;  /* 0x00493c1601007387 */ /* 0x000fe80000100800 */
[----:B------:R-:W-:Y:S01]  /*ab3c0*/  IMAD.X R21, R152, 0x1, R5, P2 ;  /* 0x0000000198157824 */ /* 0x000fe200010e0605 */
[----:B------:R-:W-:Y:S04]  /*ab3d0*/  STL [R1+0x48d4], R19 ;  /* 0x0048d41301007387 */ /* 0x000fe80000100800 */
[----:B------:R0:W-:Y:S02]  /*ab3e0*/  STL.64 [R1+0x1598], R20 ;  /* 0x0015981401007387 */ /* 0x0001e40000100a00 */
[----:B0-----:R-:W-:-:S05]  /*ab3f0*/  IADD3 R20, P2, R172, R4, RZ ;  /* 0x00000004ac147210 */ /* 0x001fca0007f5e0ff */
[----:B------:R-:W-:-:S05]  /*ab400*/  IMAD.X R21, R152, 0x1, R3, P2 ;  /* 0x0000000198157824 */ /* 0x000fca00010e0603 */
[----:B------:R0:W-:Y:S01]  /*ab410*/  STL.64 [R1+0x1590], R20 ;  /* 0x0015901401007387 */ /* 0x0001e20000100a00 */
[----:B------:R-:W-:Y:S02]  /*ab420*/  SHF.R.S32.HI R152, RZ, 0x1f, R171 ;  /* 0x0000001fff987819 */ /* 0x000fe400000114ab */
[----:B0-----:R-:W-:-:S05]  /*ab430*/  F2FP.SATFINITE.E5M2.F32.PACK_AB_MERGE_C R20, R238, R237, RZ ;  /* 0x000000edee14723e */ /* 0x001fca00048060ff */
[----:B------:R0:W-:Y:S02]  /*ab440*/  STL [R1+0x48e8], R20 ;  /* 0x0048e81401007387 */ /* 0x0001e40000100800 */
[----:B0-----:R-:W-:-:S05]  /*ab450*/  IADD3 R20, P2, R171, R2, RZ ;  /* 0x00000002ab147210 */ /* 0x001fca0007f5e0ff */
[----:B------:R-:W-:Y:S01]  /*ab460*/  IMAD.X R21, R152, 0x1, R13, P2 ;  /* 0x0000000198157824 */ /* 0x000fe200010e060d */
[----:B------:R-:W-:Y:S02]  /*ab470*/  SHF.R.U32.HI R162, RZ, 0x8, R167 ;  /* 0x00000008ffa27819 */ /* 0x000fe400000116a7 */
[----:B--2---:R-:W-:-:S05]  /*ab480*/  F2FP.SATFINITE.E5M2.F32.PACK_AB_MERGE_C R19, R240, R239, RZ ;  /* 0x000000eff013723e */ /* 0x004fca00048060ff */
        /* <DEDUP_REMOVED lines=8> */
[----:B------:R-:W-:Y:S02]  /*ab510*/  LOP3.LUT R162, R162, 0xffff, RZ, 0xc0, !PT ;  /* 0x0000ffffa2a27812 */ /* 0x000fe400078ec0ff */
[----:B0-----:R-:W-:-:S05]  /*ab520*/  IADD3 R20, P2, R171, R4, RZ ;  /* 0x00000004ab147210 */ /* 0x001fca0007f5e0ff */
[----:B------:R-:W-:Y:S01]  /*ab530*/  IMAD.X R21, R152, 0x1, R3, P2 ;  /* 0x0000000198157824 */ /* 0x000fe200010e0603 */
[----:B------:R-:W-:-:S04]  /*ab540*/  SHF.R.U32.HI R152, RZ, 0x8, R169 ;  /* 0x00000008ff987819 */ /* 0x000fc800000116a9 */
[----:B------:R-:W-:Y:S01]  /*ab550*/  LOP3.LUT R152, R152, 0xffff, RZ, 0xc0, !PT ;  /* 0x0000ffff98987812 */ /* 0x000fe200078ec0ff */
[----:B------:R0:W-:Y:S03]  /*ab560*/  STL.64 [R1+0x1558], R20 ;  /* 0x0015581401007387 */ /* 0x0001e60000100a00 */
[----:B------:R-:W-:Y:S02]  /*ab570*/  PRMT R162, R152, 0x3340, R162 ;  /* 0x0000334098a27816 */ /* 0x000fe400000000a2 */
[----:B------:R-:W-:Y:S02]  /*ab580*/  SHF.R.S32.HI R152, RZ, 0x1f, R170 ;  /* 0x0000001fff987819 */ /* 0x000fe400000114aa */
[----:B------:R-:W-:Y:S02]  /*ab590*/  SHF.R.U32.HI R155, RZ, 0x8, R18 ;  /* 0x00000008ff9b7819 */ /* 0x000fe40000011612 */
[----:B0-----:R-:W-:-:S05]  /*ab5a0*/  IADD3 R20, P2, R170, R2, RZ ;  /* 0x00000002aa147210 */ /* 0x001fca0007f5e0ff */
[----:B------:R-:W-:Y:S01]  /*ab5b0*/  IMAD.X R21, R152, 0x1, R13, P2 ;  /* 0x0000000198157824 */ /* 0x000fe200010e060d */
[----:B------:R-:W-:-:S05]  /*ab5c0*/  IADD3 R18, P2, R170, R0, RZ ;  /* 0x00000000aa127210 */ /* 0x000fca0007f5e0ff */
[----:B------:R-:W-:Y:S01]  /*ab5d0*/  IMAD.X R19, R152, 0x1, R7, P2 ;  /* 0x0000000198137824 */ /* 0x000fe200010e0607 */
[----:B------:R-:W-:Y:S04]  /*ab5e0*/  STL.64 [R1+0x1550], R20 ;  /* 0x0015501401007387 */ /* 0x000fe80000100a00 */
[----:B------:R0:W-:Y:S01]  /*ab5f0*/  STL.64 [R1+0x1570], R18 ;  /* 0x0015701201007387 */ /* 0x0001e20000100a00 */
[----:B----4-:R-:W-:Y:S02]  /*ab600*/  F2FP.SATFINITE.E5M2.F32.PACK_AB_MERGE_C R161, R242, R241, RZ ;  /* 0x000000f1f2a1723e */ /* 0x010fe400048060ff */
[----:B------:R-:W-:Y:S01]  /*ab610*/  F2FP.SATFINITE.E5M2.F32.PACK_AB_MERGE_C R160, R244, R243, RZ ;  /* 0x000000f3f4a0723e */ /* 0x000fe200048060ff */
[----:B------:R-:W-:Y:S01]  /*ab620*/  BAR.SYNC.DEFER_BLOCKING 0x0 ;  /* 0x0000000000007b1d */ /* 0x000fe20000010000 */
        /* <DEDUP_REMOVED lines=10> */
[----:B------:R-:W-:Y:S02]  /*ab6d0*/  SHF.R.U32.HI R153, RZ, 0x8, R166 ;  /* 0x00000008ff997819 */ /* 0x000fe400000116a6 */
[----:B------:R-:W-:Y:S01]  /*ab6e0*/  SHF.R.U32.HI R163, RZ, 0x8, R163 ;  /* 0x00000008ffa37819 */ /* 0x000fe200000116a3 */
[----:B------:R-:W2:Y:S01]  /*ab6f0*/  LDL.LU R244, [R1+0x46c8] ;  /* 0x0046c80001f47983 */ /* 0x000ea20000300800 */
[----:B------:R-:W-:Y:S02]  /*ab700*/  LOP3.LUT R153, R153, 0xffff, RZ, 0xc0, !PT ;  /* 0x0000ffff99997812 */ /* 0x000fe400078ec0ff */
[----:B------:R-:W-:-:S02]  /*ab710*/  LOP3.LUT R163, R163, 0xffff, RZ, 0xc0, !PT ;  /* 0x0000ffffa3a37812 */ /* 0x000fc400078ec0ff */
[----:B------:R-:W-:Y:S02]  /*ab720*/  SHF.R.U32.HI R154, RZ, 0x8, R165 ;  /* 0x00000008ff9a7819 */ /* 0x000fe400000116a5 */
[----:B------:R-:W-:Y:S02]  /*ab730*/  SHF.R.U32.HI R157, RZ, 0x8, R164 ;  /* 0x00000008ff9d7819 */ /* 0x000fe400000116a4 */
[----:B---3--:R-:W-:Y:S02]  /*ab740*/  F2FP.SATFINITE.E5M2.F32.PACK_AB_MERGE_C R159, R246, R245, RZ ;  /* 0x000000f5f69f723e */ /* 0x008fe400048060ff */
[----:B------:R-:W-:Y:S01]  /*ab750*/  PRMT R163, R153, 0x3340, R163 ;  /* 0x0000334099a37816 */ /* 0x000fe200000000a3 */
[----:B------:R-:W3:Y:S01]  /*ab760*/  LDL.LU R245, [R1+0xe0c] ;  /* 0x000e0c0001f57983 */ /* 0x000ee20000300800 */
[----:B------:R-:W-:Y:S02]  /*ab770*/  LOP3.LUT R154, R154, 0xffff, RZ, 0xc0, !PT ;  /* 0x0000ffff9a9a7812 */ /* 0x000fe400078ec0ff */
[----:B------:R-:W-:Y:S01]  /*ab780*/  LOP3.LUT R157, R157, 0xffff, RZ, 0xc0, !PT ;  /* 0x0000ffff9d9d7812 */ /* 0x000fe200078ec0ff */
[----:B------:R-:W3:Y:S01]  /*ab790*/  LDL.LU R246, [R1+0x1414] ;  /* 0x0014140001f67983 */ /* 0x000ee20000300800 */
[----:B------:R-:W-:-:S02]  /*ab7a0*/  LOP3.LUT R155, R155, 0xffff, RZ, 0xc0, !PT ;  /* 0x0000ffff9b9b7812 */ /* 0x000fc400078ec0ff */
[----:B------:R-:W-:Y:S02]  /*ab7b0*/  SHF.R.U32.HI R153, RZ, 0x8, R168 ;  /* 0x00000008ff997819 */ /* 0x000fe400000116a8 */
[----:B------:R-:W-:Y:S02]  /*ab7c0*/  PRMT R157, R154, 0x3340, R157 ;  /* 0x000033409a9d7816 */ /* 0x000fe4000000009d */
[--C-:B------:R-:W-:Y:S02]  /*ab7d0*/  PRMT R155, R155, 0x3340, R0.reuse ;  /* 0x000033409b9b7816 */ /* 0x100fe40000000000 */
[----:B------:R-:W-:Y:S02]  /*ab7e0*/  LOP3.LUT R153, R153, 0xffff, RZ, 0xc0, !PT ;  /* 0x0000ffff99997812 */ /* 0x000fe400078ec0ff */
[----:B------:R-:W-:Y:S02]  /*ab7f0*/  PRMT R157, R157, 0x5410, R155 ;  /* 0x000054109d9d7816 */ /* 0x000fe4000000009b */
[----:B------:R-:W-:-:S02]  /*ab800*/  PRMT R153, R153, 0x3340, R0 ;  /* 0x0000334099997816 */ /* 0x000fc40000000000 */
[----:B------:R-:W-:Y:S02]  /*ab810*/  SHF.R.S32.HI R155, RZ, 0x1f, R173 ;  /* 0x0000001fff9b7819 */ /* 0x000fe400000114ad */
[----:B0-----:R-:W-:Y:S02]  /*ab820*/  IADD3 R18, P2, R173, R2, RZ ;  /* 0x00000002ad127210 */ /* 0x001fe40007f5e0ff */
[----:B------:R-:W-:Y:S02]  /*ab830*/  PRMT R152, R163, 0x5410, R153 ;  /* 0x00005410a3987816 */ /* 0x000fe40000000099 */
[----:B------:R-:W-:Y:S01]  /*ab840*/  F2FP.SATFINITE.E5M2.F32.PACK_AB_MERGE_C R158, R248, R247, RZ ;  /* 0x000000f7f89e723e */ /* 0x000fe200048060ff */
[----:B------:R-:W-:Y:S01]  /*ab850*/  IMAD.X R19, R155, 0x1, R13, P2 ;  /* 0x000000019b137824 */ /* 0x000fe200010e060d */
[----:B------:R-:W3:Y:S01]  /*ab860*/  LDL.LU R247, [R1+0x46bc] ;  /* 0x0046bc0001f77983 */ /* 0x000ee20000300800 */
[----:B------:R-:W-:Y:S02]  /*ab870*/  SHF.R.U32.HI R164, RZ, 0x8, R12 ;  /* 0x00000008ffa47819 */ /* 0x000fe4000001160c */
[----:B------:R-:W-:Y:S01]  /*ab880*/  PRMT R152, R152, 0x5210, R9 ;  /* 0x0000521098987816 */ /* 0x000fe20000000009 */
[----:B------:R-:W3:Y:S01]  /*ab890*/  LDL.LU R248, [R1+0xe08] ;  /* 0x000e080001f87983 */ /* 0x000ee20000300800 */
[----:B------:R-:W-:-:S03]  /*ab8a0*/  SHF.R.U32.HI R165, RZ, 0x8, R10 ;  /* 0x00000008ffa57819 */ /* 0x000fc6000001160a */
[----:B------:R-:W3:Y:S01]  /*ab8b0*/  LDL.LU R12, [R1+0x1410] ;  /* 0x00141000010c7983 */ /* 0x000ee20000300800 */
[----:B------:R-:W-:-:S03]  /*ab8c0*/  SHF.R.U32.HI R156, RZ, 0x8, R14 ;  /* 0x00000008ff9c7819 */ /* 0x000fc6000001160e */
[----:B------:R-:W3:Y:S04]  /*ab8d0*/  LDL.LU R9, [R1+0x4694] ;  /* 0x0046940001097983 */ /* 0x000ee80000300800 */
[----:B------:R0:W-:Y:S04]  /*ab8e0*/  STL.64 [R1+0x1548], R18 ;  /* 0x0015481201007387 */ /* 0x0001e80000100a00 */
[----:B------:R-:W3:Y:S04]  /*ab8f0*/  LDL.LU R10, [R1+0x1018] ;  /* 0x00101800010a7983 */ /* 0x000ee80000300800 */
[----:B------:R-:W3:Y:S01]  /*ab900*/  LDL.LU R14, [R1+0x4690] ;  /* 0x00469000010e7983 */ /* 0x000ee20000300800 */
[----:B------:R-:W-:-:S04]  /*ab910*/  SHF.R.U32.HI R154, RZ, 0x8, R17 ;  /* 0x00000008ff9a7819 */ /* 0x000fc80000011611 */
[----:B------:R-:W-:-:S04]  /*ab920*/  LOP3.LUT R154, R154, 0xffff, RZ, 0xc0, !PT ;  /* 0x0000ffff9a9a7812 */ /* 0x000fc800078ec0ff */
[----:B------:R-:W-:Y:S02]  /*ab930*/  PRMT R154, R154, 0x3340, R0 ;  /* 0x000033409a9a7816 */ /* 0x000fe40000000000 */
[----:B0-----:R-:W-:Y:S02]  /*ab940*/  IADD3 R18, P2, R173, R0, RZ ;  /* 0x00000000ad127210 */ /* 0x001fe40007f5e0ff */
[----:B------:R-:W-:-:S03]  /*ab950*/  PRMT R153, R162, 0x5410, R154 ;  /* 0x00005410a2997816 */ /* 0x000fc6000000009a */
[----:B------:R-:W-:Y:S01]  /*ab960*/  IMAD.X R19, R155, 0x1, R7, P2 ;  /* 0x000000019b137824 */ /* 0x000fe200010e0607 */
[----:B------:R-:W-:Y:S02]  /*ab970*/  PRMT R153, R153, 0x5210, R16 ;  /* 0x0000521099997816 */ /* 0x000fe40000000010 */
[----:B------:R-:W-:Y:S02]  /*ab980*/  IADD3 R16, P2, R173, R6, RZ ;  /* 0x00000006ad107210 */ /* 0x000fe40007f5e0ff */
[----:B------:R-:W-:Y:S02]  /*ab990*/  PRMT R154, R157, 0x5210, R8 ;  /* 0x000052109d9a7816 */ /* 0x000fe40000000008 */
[----:B------:R-:W3:Y:S01]  /*ab9a0*/  LDL.LU R8, [R1+0x1014] ;  /* 0x0010140001087983 */ /* 0x000ee20000300800 */
[----:B------:R-:W-:-:S03]  /*ab9b0*/  IMAD.X R17, R155, 0x1, R5, P2 ;  /* 0x000000019b117824 */ /* 0x000fc600010e0605 */
        /* <DEDUP_REMOVED lines=10> */
[----:B------:R-:W-:-:S04]  /*aba60*/  PRMT R156, R165, 0x3340, R0 ;  /* 0x00003340a59c7816 */ /* 0x000fc80000000000 */
        /* <DEDUP_REMOVED lines=11> */
[----:B------:R-:W-:Y:S01]  /*abb20*/  PRMT R155, R156, 0x5210, R15 ;  /* 0x000052109c9b7816 */ /* 0x000fe2000000000f */
[----:B------:R-:W-:Y:S06]  /*abb30*/  BAR.SYNC.DEFER_BLOCKING 0x0 ;  /* 0x0000000000007b1d */ /* 0x000fec0000010000 */
[----:B------:R0:W-:Y:S01]  /*abb40*/  STSM.16.M88.4 [R222], R152 ;  /* 0x00000098de007844 */ /* 0x0001e20000000200 */
[----:B------:R-:W-:Y:S01]  /*abb50*/  LOP3.LUT R166, R161, 0xffff, RZ, 0xc0, !PT ;  /* 0x0000ffffa1a67812 */ /* 0x000fe200078ec0ff */
[----:B------:R-:W-:Y:S01]  /*abb60*/  BAR.SYNC.DEFER_BLOCKING 0x0 ;  /* 0x0000000000007b1d */ /* 0x000fe20000010000 */
[----:B--2---:R-:W-:-:S05]  /*abb70*/  LOP3.LUT R164, R244, 0xffff, RZ, 0xc0, !PT ;  /* 0x0000fffff4a47812 */ /* 0x004fca00078ec0ff */
[----:B------:R-:W1:Y:S01]  /*abb80*/  LDS.128 R20, [R11] ;  /* 0x000000000b147984 */ /* 0x000e620000000c00 */
[----:B0-----:R-:W-:-:S03]  /*abb90*/  F2FP.SATFINITE.E5M2.F32.PACK_AB_MERGE_C R154, R241, R240, RZ ;  /* 0x000000f0f19a723e */ /* 0x001fc600048060ff */
[----:B------:R-:W2:Y:S04]  /*abba0*/  LDL.LU R240, [R1+0xa58] ;  /* 0x000a580001f07983 */ /* 0x000ea80000300800 */
[----:B------:R-:W2:Y:S01]  /*abbb0*/  LDL.LU R241, [R1+0xa5c] ;  /* 0x000a5c0001f17983 */ /* 0x000ea20000300800 */
[----:B----4-:R-:W-:-:S03]  /*abbc0*/  F2FP.SATFINITE.E5M2.F32.PACK_AB_MERGE_C R153, R243, R242, RZ ;  /* 0x000000f2f399723e */ /* 0x010fc600048060ff */
[----:B------:R-:W4:Y:S04]  /*abbd0*/  LDL.LU R242, [R1+0xa60] ;  /* 0x000a600001f27983 */ /* 0x000f280000300800 */
[----:B------:R-:W4:Y:S01]  /*abbe0*/  LDL.LU R243, [R1+0xa64] ;  /* 0x000a640001f37983 */ /* 0x000f220000300800 */
[----:B---3--:R-:W-:-:S03]  /*abbf0*/  LOP3.LUT R169, R245, 0xffff, RZ, 0xc0, !PT ;  /* 0x0000fffff5a97812 */ /* 0x008fc600078ec0ff */
[----:B------:R-:W3:Y:S04]  /*abc00*/  LDL.LU R244, [R1+0x850] ;  /* 0x0008500001f47983 */ /* 0x000ee80000300800 */
[----:B------:R-:W3:Y:S01]  /*abc10*/  LDL.LU R245, [R1+0x854] ;  /* 0x0008540001f57983 */ /* 0x000ee20000300800 */
[----:B------:R-:W-:-:S03]  /*abc20*/  LOP3.LUT R163, R246, 0xffff, RZ, 0xc0, !PT ;  /* 0x0000fffff6a37812 */ /* 0x000fc600078ec0ff */
        /* <DEDUP_REMOVED lines=13> */
[----:B------:R-:W-:Y:S02]  /*abd00*/  PRMT R157, R171, 0x3340, R165 ;  /* 0x00003340ab9d7816 */ /* 0x000fe400000000a5 */
[----:B------:R-:W-:Y:S02]  /*abd10*/  PRMT R162, R162, 0x5410, R152 ;  /* 0x00005410a2a27816 */ /* 0x000fe40000000098 */
[----:B------:R-:W-:Y:S02]  /*abd20*/  PRMT R152, R167, 0x3340, R0 ;  /* 0x00003340a7987816 */ /* 0x000fe40000000000 */
[----:B------:R-:W-:-:S02]  /*abd30*/  LOP3.LUT R168, R9, 0xffff, RZ, 0xc0, !PT ;  /* 0x0000ffff09a87812 */ /* 0x000fc400078ec0ff */
[----:B------:R-:W-:Y:S02]  /*abd40*/  PRMT R157, R157, 0x5410, R152 ;  /* 0x000054109d9d7816 */ /* 0x000fe40000000098 */
[----:B------:R-:W-:Y:S02]  /*abd50*/  PRMT R152, R166, 0x3340, R0 ;  /* 0x00003340a6987816 */ /* 0x000fe40000000000 */
[----:B------:R-:W-:Y:S02]  /*abd60*/  PRMT R156, R168, 0x3340, R161 ;  /* 0x00003340a89c7816 */ /* 0x000fe400000000a1 */
[----:B------:R-:W-:Y:S02]  /*abd70*/  LOP3.LUT R172, R160, 0xffff, RZ, 0xc0, !PT ;  /* 0x0000ffffa0ac7812 */ /* 0x000fe400078ec0ff */
[----:B------:R-:W-:Y:S02]  /*abd80*/  LOP3.LUT R170, R8, 0xffff, RZ, 0xc0, !PT ;  /* 0x0000ffff08aa7812 */ /* 0x000fe400078ec0ff */
[----:B------:R-:W-:-:S02]  /*abd90*/  PRMT R156, R156, 0x5410, R152 ;  /* 0x000054109c9c7816 */ /* 0x000fc40000000098 */
[----:B------:R-:W-:Y:S02]  /*abda0*/  PRMT R152, R172, 0x3340, R0 ;  /* 0x00003340ac987816 */ /* 0x000fe40000000000 */
[----:B------:R-:W-:Y:S02]  /*abdb0*/  PRMT R155, R173, 0x3340, R170 ;  /* 0x00003340ad9b7816 */ /* 0x000fe400000000aa */
[----:B------:R-:W-:Y:S02]  /*abdc0*/  LOP3.LUT R9, R159, 0xffff, RZ, 0xc0, !PT ;  /* 0x0000ffff9f097812 */ /* 0x000fe400078ec0ff */
[----:B------:R-:W-:Y:S02]  /*abdd0*/  PRMT R155, R155, 0x5410, R152 ;  /* 0x000054109b9b7816 */ /* 0x000fe40000000098 */
[----:B------:R-:W-:Y:S02]  /*abde0*/  LOP3.LUT R16, R158, 0xffff, RZ, 0xc0, !PT ;  /* 0x0000ffff9e107812 */ /* 0x000fe400078ec0ff */
[----:B------:R-:W-:-:S02]  /*abdf0*/  LOP3.LUT R8, R154, 0xffff, RZ, 0xc0, !PT ;  /* 0x0000ffff9a087812 */ /* 0x000fc400078ec0ff */
[----:B------:R-:W-:Y:S02]  /*abe00*/  LOP3.LUT R15, R153, 0xffff, RZ, 0xc0, !PT ;  /* 0x0000ffff990f7812 */ /* 0x000fe400078ec0ff */
[----:B------:R-:W-:Y:S02]  /*abe10*/  PRMT R152, R162, 0x4210, R9 ;  /* 0x00004210a2987816 */ /* 0x000fe40000000009 */
[----:B------:R-:W-:Y:S02]  /*abe20*/  PRMT R153, R157, 0x4210, R16 ;  /* 0x000042109d997816 */ /* 0x000fe40000000010 */
[----:B------:R-:W-:Y:S02]  /*abe30*/  PRMT R154, R156, 0x4210, R8 ;  /* 0x000042109c9a7816 */ /* 0x000fe40000000008 */
[----:B------:R-:W-:Y:S01]  /*abe40*/  PRMT R155, R155, 0x4210, R15 ;  /* 0x000042109b9b7816 */ /* 0x000fe2000000000f */
[----:B------:R-:W-:Y:S01]  /*abe50*/  BAR.SYNC.DEFER_BLOCKING 0x0 ;  /* 0x0000000000007b1d */ /* 0x000fe20000010000 */
[----:B------:R-:W-:-:S05]  /*abe60*/  IADD3 R18, P2, R176, R2, RZ ;  /* 0x00000002b0127210 */ /* 0x000fca0007f5e0ff */
[----:B-1----:R-:W-:Y:S04]  /*abe70*/  STL.64 [R1+0xa20], R20 ;  /* 0x000a201401007387 */ /* 0x002fe80000100a00 */
[----:B------:R-:W-:Y:S04]  /*abe80*/  STL.64 [R1+0xa28], R22 ;  /* 0x000a281601007387 */ /* 0x000fe80000100a00 */
[----:B------:R0:W-:Y:S02]  /*abe90*/  STSM.16.M88.4 [R222], R152 ;  /* 0x00000098de007844 */ /* 0x0001e40000000200 */
        /* <DEDUP_REMOVED lines=21> */
[----:B------:R-:W-:-:S04]  /*abff0*/  SHF.R.U32.HI R162, RZ, 0x8, R165 ;  /* 0x00000008ffa27819 */ /* 0x000fc800000116a5 */
[----:B------:R-:W-:Y:S02]  /*ac000*/  LOP3.LUT R162, R162, 0xffff, RZ, 0xc0, !PT ;  /* 0x0000ffffa2a27812 */ /* 0x000fe400078ec0ff */
[----:B--2---:R-:W-:-:S05]  /*ac010*/  F2FP.SATFINITE.E5M2.F32.PACK_AB_MERGE_C R18, R241, R240, RZ ;  /* 0x000000f0f112723e */ /* 0x004fca00048060ff */
[----:B------:R0:W-:Y:S01]  /*ac020*/  STL [R1+0x481c], R18 ;  /* 0x00481c1201007387 */ /* 0x0001e20000100800 */
[----:B----4-:R-:W-:Y:S02]  /*ac030*/  F2FP.SATFINITE.E5M2.F32.PACK_AB_MERGE_C R17, R243, R242, RZ ;  /* 0x000000f2f311723e */ /* 0x010fe400048060ff */
[----:B0-----:R-:W-:-:S03]  /*ac040*/  IADD3 R18, P2, R175, R2, RZ ;  /* 0x00000002af127210 */ /* 0x001fc60007f5e0ff */
[----:B------:R-:W-:Y:S02]  /*ac050*/  STL [R1+0x46f8], R17 ;  /* 0x0046f81101007387 */ /* 0x000fe40000100800 */
[----:B------:R-:W-:-:S05]  /*ac060*/  IMAD.X R19, R152, 0x1, R13, P2 ;  /* 0x0000000198137824 */ /* 0x000fca00010e060d */
[----:B------:R0:W-:Y:S02]  /*ac070*/  STL.64 [R1+0x14f8], R18 ;  /* 0x0014f81201007387 */ /* 0x0001e40000100a00 */
[----:B0-----:R-:W-:-:S05]  /*ac080*/  IADD3 R18, P2, R175, R0, RZ ;  /* 0x00000000af127210 */ /* 0x001fca0007f5e0ff */
[----:B------:R-:W-:-:S05]  /*ac090*/  IMAD.X R19, R152, 0x1, R7, P2 ;  /* 0x0000000198137824 */ /* 0x000fca00010e0607 */
[----:B------:R0:W-:Y:S02]  /*ac0a0*/  STL.64 [R1+0x14e8], R18 ;  /* 0x0014e81201007387 */ /* 0x0001e40000100a00 */
[----:B0-----:R-:W-:-:S05]  /*ac0b0*/  IADD3 R18, P2, R175, R6, RZ ;  /* 0x00000006af127210 */ /* 0x001fca0007f5e0ff */
[----:B------:R-:W-:-:S05]  /*ac0c0*/  IMAD.X R19, R152, 0x1, R5, P2 ;  /* 0x0000000198137824 */ /* 0x000fca00010e0605 */
[----:B------:R0:W-:Y:S02]  /*ac0d0*/  STL.64 [R1+0x14e0], R18 ;  /* 0x0014e01201007387 */ /* 0x0001e40000100a00 */
[----:B0-----:R-:W-:-:S05]  /*ac0e0*/  IADD3 R18, P2, R175, R4, RZ ;  /* 0x00000004af127210 */ /* 0x001fca0007f5e0ff */
[----:B------:R-:W-:Y:S01]  /*ac0f0*/  IMAD.X R19, R152, 0x1, R3, P2 ;  /* 0x0000000198137824 */ /* 0x000fe200010e0603 */
[----:B------:R-:W-:-:S04]  /*ac100*/  SHF.R.U32.HI R152, RZ, 0x8, R171 ;  /* 0x00000008ff987819 */ /* 0x000fc800000116ab */
[----:B------:R-:W-:Y:S01]  /*ac110*/  LOP3.LUT R152, R152, 0xffff, RZ, 0xc0, !PT ;  /* 0x0000ffff98987812 */ /* 0x000fe200078ec0ff */
[----:B------:R0:W-:Y:S03]  /*ac120*/  STL.64 [R1+0x14d8], R18 ;  /* 0x0014d81201007387 */ /* 0x0001e60000100a00 */
[----:B------:R-:W-:Y:S02]  /*ac130*/  PRMT R162, R152, 0x3340, R162 ;  /* 0x0000334098a27816 */ /* 0x000fe400000000a2 */
[----:B------:R-:W-:Y:S02]  /*ac140*/  SHF.R.S32.HI R152, RZ, 0x1f, R174 ;  /* 0x0000001fff987819 */ /* 0x000fe400000114ae */
[----:B0-----:R-:W-:-:S05]  /*ac150*/  IADD3 R18, P2, R174, R2, RZ ;  /* 0x00000002ae127210 */ /* 0x001fca0007f5e0ff */
        /* <DEDUP_REMOVED lines=10> */
[----:B------:R-:W-:Y:S02]  /*ac200*/  SHF.R.U32.HI R153, RZ, 0x8, R164 ;  /* 0x00000008ff997819 */ /* 0x000fe400000116a4 */
[----:B------:R-:W-:Y:S01]  /*ac210*/  SHF.R.U32.HI R163, RZ, 0x8, R163 ;  /* 0x00000008ffa37819 */ /* 0x000fe200000116a3 */
[----:B------:R-:W4:Y:S01]  /*ac220*/  LDL.LU R242, [R1+0x58] ;  /* 0x0000580001f27983 */ /* 0x000f220000300800 */
[----:B0-----:R-:W-:-:S02]  /*ac230*/  IADD3 R18, P2, R174, R4, RZ ;  /* 0x00000004ae127210 */ /* 0x001fc40007f5e0ff */
[----:B------:R-:W-:Y:S02]  /*ac240*/  LOP3.LUT R153, R153, 0xffff, RZ, 0xc0, !PT ;  /* 0x0000ffff99997812 */ /* 0x000fe400078ec0ff */
[----:B------:R-:W-:Y:S01]  /*ac250*/  LOP3.LUT R163, R163, 0xffff, RZ, 0xc0, !PT ;  /* 0x0000ffffa3a37812 */ /* 0x000fe200078ec0ff */
[----:B------:R-:W-:Y:S01]  /*ac260*/  IMAD.X R19, R152, 0x1, R3, P2 ;  /* 0x0000000198137824 */ /* 0x000fe200010e0603 */
[----:B------:R-:W-:Y:S02]  /*ac270*/  SHF.R.U32.HI R154, RZ, 0x8, R167 ;  /* 0x00000008ff9a7819 */ /* 0x000fe400000116a7 */
[----:B------:R-:W-:Y:S02]  /*ac280*/  PRMT R163, R153, 0x3340, R163 ;  /* 0x0000334099a37816 */ /* 0x000fe400000000a3 */
[----:B------:R-:W-:Y:S01]  /*ac290*/  SHF.R.U32.HI R153, RZ, 0x8, R169 ;  /* 0x00000008ff997819 */ /* 0x000fe200000116a9 */
[----:B------:R0:W-:Y:S01]  /*ac2a0*/  STL.64 [R1+0x1500], R18 ;  /* 0x0015001201007387 */ /* 0x0001e20000100a00 */
[----:B------:R-:W-:-:S02]  /*ac2b0*/  SHF.R.U32.HI R155, RZ, 0x8, R168 ;  /* 0x00000008ff9b7819 */ /* 0x000fc400000116a8 */
[----:B------:R-:W-:Y:S01]  /*ac2c0*/  SHF.R.U32.HI R161, RZ, 0x8, R161 ;  /* 0x00000008ffa17819 */ /* 0x000fe200000116a1 */
[----:B------:R-:W4:Y:S01]  /*ac2d0*/  LDL.LU R243, [R1+0x5c] ;  /* 0x00005c0001f37983 */ /* 0x000f220000300800 */
[----:B------:R-:W-:Y:S02]  /*ac2e0*/  SHF.R.U32.HI R156, RZ, 0x8, R166 ;  /* 0x00000008ff9c7819 */ /* 0x000fe400000116a6 */
[----:B---3--:R-:W-:Y:S02]  /*ac2f0*/  F2FP.SATFINITE.E5M2.F32.PACK_AB_MERGE_C R160, R245, R244, RZ ;  /* 0x000000f4f5a0723e */ /* 0x008fe400048060ff */
[----:B------:R-:W-:Y:S01]  /*ac300*/  LOP3.LUT R153, R153, 0xffff, RZ, 0xc0, !PT ;  /* 0x0000ffff99997812 */ /* 0x000fe200078ec0ff */
[----:B------:R-:W3:Y:S01]  /*ac310*/  LDL.LU R244, [R1+0x46d8] ;  /* 0x0046d80001f47983 */ /* 0x000ee20000300800 */
[----:B------:R-:W-:Y:S02]  /*ac320*/  LOP3.LUT R154, R154, 0xffff, RZ, 0xc0, !PT ;  /* 0x0000ffff9a9a7812 */ /* 0x000fe400078ec0ff */
[----:B------:R-:W-:Y:S01]  /*ac330*/  LOP3.LUT R155, R155, 0xffff, RZ, 0xc0, !PT ;  /* 0x0000ffff9b9b7812 */ /* 0x000fe200078ec0ff */
[----:B------:R-:W4:Y:S01]  /*ac340*/  LDL.LU R245, [R1+0xe14] ;  /* 0x000e140001f57983 */ /* 0x000f220000300800 */
[----:B------:R-:W-:-:S02]  /*ac350*/  LOP3.LUT R161, R161, 0xffff, RZ, 0xc0, !PT ;  /* 0x0000ffffa1a17812 */ /* 0x000fc400078ec0ff */
[----:B------:R-:W-:Y:S02]  /*ac360*/  LOP3.LUT R156, R156, 0xffff, RZ, 0xc0, !PT ;  /* 0x0000ffff9c9c7812 */ /* 0x000fe400078ec0ff */
[--C-:B------:R-:W-:Y:S02]  /*ac370*/  PRMT R153, R153, 0x3340, R0.reuse ;  /* 0x0000334099997816 */ /* 0x100fe40000000000 */
[--C-:B------:R-:W-:Y:S02]  /*ac380*/  PRMT R154, R154, 0x3340, R0.reuse ;  /* 0x000033409a9a7816 */ /* 0x100fe40000000000 */
[----:B------:R-:W-:Y:S02]  /*ac390*/  PRMT R161, R155, 0x3340, R161 ;  /* 0x000033409ba17816 */ /* 0x000fe400000000a1 */
[----:B------:R-:W-:Y:S02]  /*ac3a0*/  PRMT R155, R156, 0x3340, R0 ;  /* 0x000033409c9b7816 */ /* 0x000fe40000000000 */
[----:B------:R-:W-:-:S02]  /*ac3b0*/  PRMT R152, R163, 0x5410, R153 ;  /* 0x00005410a3987816 */ /* 0x000fc40000000099 */
[----:B------:R-:W-:Y:S02]  /*ac3c0*/  PRMT R153, R162, 0x5410, R154 ;  /* 0x00005410a2997816 */ /* 0x000fe4000000009a */
[----:B------:R-:W-:Y:S02]  /*ac3d0*/  PRMT R154, R161, 0x5410, R155 ;  /* 0x00005410a19a7816 */ /* 0x000fe4000000009b */
[----:B------:R-:W-:Y:S02]  /*ac3e0*/  SHF.R.S32.HI R155, RZ, 0x1f, R177 ;  /* 0x0000001fff9b7819 */ /* 0x000fe400000114b1 */
[----:B0-----:R-:W-:Y:S02]  /*ac3f0*/  IADD3 R18, P2, R177, R2, RZ ;  /* 0x00000002b1127210 */ /* 0x001fe40007f5e0ff */
[----:B------:R-:W-:Y:S02]  /*ac400*/  F2FP.SATFINITE.E5M2.F32.PACK_AB_MERGE_C R159, R247, R246, RZ ;  /* 0x000000f6f79f723e */ /* 0x000fe400048060ff */
[----:B------:R-:W4:Y:S01]  /*ac410*/  LDL.LU R246, [R1+0x141c] ;  /* 0x00141c0001f67983 */ /* 0x000f220000300800 */
[----:B------:R-:W-:Y:S01]  /*ac420*/  IMAD.X R19, R155, 0x1, R13, P2 ;  /* 0x000000019b137824 */ /* 0x000fe200010e060d */
[----:B------:R-:W-:-:S02]  /*ac430*/  F2FP.SATFINITE.E5M2.F32.PACK_AB_MERGE_C R158, R12, R248, RZ ;  /* 0x000000f80c9e723e */ /* 0x000fc400048060ff */
[----:B------:R-:W4:Y:S01]  /*ac440*/  LDL.LU R247, [R1+0x46cc] ;  /* 0x0046cc0001f77983 */ /* 0x000f220000300800 */
[----:B------:R-:W-:-:S03]  /*ac450*/  PRMT R152, R152, 0x5210, R9 ;  /* 0x0000521098987816 */ /* 0x000fc60000000009 */
[----:B------:R-:W4:Y:S01]  /*ac460*/  LDL.LU R248, [R1+0xe10] ;  /* 0x000e100001f87983 */ /* 0x000f220000300800 */
[----:B------:R-:W-:-:S03]  /*ac470*/  F2FP.SATFINITE.E5M2.F32.PACK_AB_MERGE_C R157, R14, R10, RZ ;  /* 0x0000000a0e9d723e */ /* 0x000fc600048060ff */
[----:B------:R-:W4:Y:S01]  /*ac480*/  LDL.LU R12, [R1+0x1418] ;  /* 0x00141800010c7983 */ /* 0x000f220000300800 */
[----:B------:R-:W-:-:S03]  /*ac490*/  PRMT R154, R154, 0x5210, R8 ;  /* 0x000052109a9a7816 */ /* 0x000fc60000000008 */
[----:B------:R-:W4:Y:S04]  /*ac4a0*/  LDL.LU R9, [R1+0x469c] ;  /* 0x00469c0001097983 */ /* 0x000f280000300800 */
[----:B------:R0:W-:Y:S04]  /*ac4b0*/  STL.64 [R1+0x14c8], R18 ;  /* 0x0014c81201007387 */ /* 0x0001e80000100a00 */
[----:B------:R-:W4:Y:S04]  /*ac4c0*/  LDL.LU R10, [R1+0x1020] ;  /* 0x00102000010a7983 */ /* 0x000f280000300800 */
[----:B------:R-:W4:Y:S04]  /*ac4d0*/  LDL.LU R14, [R1+0x4698] ;  /* 0x00469800010e7983 */ /* 0x000f280000300800 */
[----:B------:R-:W4:Y:S01]  /*ac4e0*/  LDL.LU R8, [R1+0x101c] ;  /* 0x00101c0001087983 */ /* 0x000f220000300800 */
[----:B0-----:R-:W-:-:S02]  /*ac4f0*/  IADD3 R18, P2, R177, R0, RZ ;  /* 0x00000000b1127210 */ /* 0x001fc40007f5e0ff */
[----:B------:R-:W-:-:S03]  /*ac500*/  PRMT R153, R153, 0x5210, R16 ;  /* 0x0000521099997816 */ /* 0x000fc60000000010 */
[----:B------:R-:W-:Y:S01]  /*ac510*/  IMAD.X R19, R155, 0x1, R7, P2 ;  /* 0x000000019b137824 */ /* 0x000fe200010e0607 */
[----:B------:R-:W-:-:S05]  /*ac520*/  IADD3 R16, P2, R177, R6, RZ ;  /* 0x00000006b1107210 */ /* 0x000fca0007f5e0ff */
[----:B------:R-:W-:Y:S01]  /*ac530*/  IMAD.X R17, R155, 0x1, R5, P2 ;  /* 0x000000019b117824 */ /* 0x000fe200010e0605 */
[----:B------:R-:W-:Y:S04]  /*ac540*/  STL.64 [R1+0x14c0], R18 ;  /* 0x0014c01201007387 */ /* 0x000fe80000100a00 */
[----:B------:R0:W-:Y:S02]  /*ac550*/  STL.64 [R1+0x14b8], R16 ;  /* 0x0014b81001007387 */ /* 0x0001e40000100a00 */
[----:B0-----:R-:W-:-:S05]  /*ac560*/  IADD3 R16, P2, R177, R4, RZ ;  /* 0x00000004b1107210 */ /* 0x001fca0007f5e0ff */
[----:B------:R-:W-:-:S05]  /*ac570*/  IMAD.X R17, R155, 0x1, R3, P2 ;  /* 0x000000019b117824 */ /* 0x000fca00010e0603 */
[----:B------:R-:W-:Y:S01]  /*ac580*/  STL.64 [R1+0x14b0], R16 ;  /* 0x0014b01001007387 */ /* 0x000fe20000100a00 */
[----:B------:R-:W-:Y:S06]  /*ac590*/  BAR.SYNC.DEFER_BLOCKING 0x0 ;  /* 0x0000000000007b1d */ /* 0x000fec0000010000 */
[----:B------:R-:W0:Y:S01]  /*ac5a0*/  LDS.128 R16, [R11] ;  /* 0x000000000b107984 */ /* 0x000e220000000c00 */
[----:B------:R-:W-:Y:S02]  /*ac5b0*/  SHF.R.U32.HI R156, RZ, 0x8, R173 ;  /* 0x00000008ff9c7819 */ /* 0x000fe400000116ad */
[----:B------:R-:W-:-:S02]  /*ac5c0*/  SHF.R.U32.HI R164, RZ, 0x8, R170 ;  /* 0x00000008ffa47819 */ /* 0x000fc400000116aa */
[----:B------:R-:W-:Y:S02]  /*ac5d0*/  SHF.R.U32.HI R165, RZ, 0x8, R172 ;  /* 0x00000008ffa57819 */ /* 0x000fe400000116ac */
[----:B------:R-:W-:Y:S02]  /*ac5e0*/  LOP3.LUT R156, R156, 0xffff, RZ, 0xc0, !PT ;  /* 0x0000ffff9c9c7812 */ /* 0x000fe400078ec0ff */
[----:B------:R-:W-:Y:S02]  /*ac5f0*/  LOP3.LUT R164, R164, 0xffff, RZ, 0xc0, !PT ;  /* 0x0000ffffa4a47812 */ /* 0x000fe400078ec0ff */
[----:B------:R-:W-:Y:S02]  /*ac600*/  LOP3.LUT R165, R165, 0xffff, RZ, 0xc0, !PT ;  /* 0x0000ffffa5a57812 */ /* 0x000fe400078ec0ff */
[----:B------:R-:W-:Y:S02]  /*ac610*/  PRMT R164, R156, 0x3340, R164 ;  /* 0x000033409ca47816 */ /* 0x000fe400000000a4 */
[----:B------:R-:W-:-:S04]  /*ac620*/  PRMT R156, R165, 0x3340, R0 ;  /* 0x00003340a59c7816 */ /* 0x000fc80000000000 */
[----:B------:R-:W-:-:S04]  /*ac630*/  PRMT R156, R164, 0x5410, R156 ;  /* 0x00005410a49c7816 */ /* 0x000fc8000000009c */
[----:B------:R-:W-:Y:S01]  /*ac640*/  PRMT R155, R156, 0x5210, R15 ;  /* 0x000052109c9b7816 */ /* 0x000fe2000000000f */
[----:B------:R-:W-:Y:S06]  /*ac650*/  BAR.SYNC.DEFER_BLOCKING 0x0 ;  /* 0x0000000000007b1d */ /* 0x000fec0000010000 */
[----:B0-----:R-:W-:Y:S04]  /*ac660*/  STL.64 [R1+0xa10], R16 ;  /* 0x000a101001007387 */ /* 0x001fe80000100a00 */
[----:B------:R-:W-:Y:S04]  /*ac670*/  STL.64 [R1+0xa18], R18 ;  /* 0x000a181201007387 */ /* 0x000fe80000100a00 */
[----:B------:R-:W4:Y:S04]  /*ac680*/  LDL.LU R234, [R1+0xa68] ;  /* 0x000a680001ea7983 */ /* 0x000f280000300800 */
[----:B------:R-:W4:Y:S04]  /*ac690*/  LDL.LU R235, [R1+0xa6c] ;  /* 0x000a6c0001eb7983 */ /* 0x000f280000300800 */
[----:B------:R-:W4:Y:S04]  /*ac6a0*/  LDL.LU R236, [R1+0xa70] ;  /* 0x000a700001ec7983 */ /* 0x000f280000300800 */
[----:B------:R-:W4:Y:S04]  /*ac6b0*/  LDL.LU R237, [R1+0xa74] ;  /* 0x000a740001ed7983 */ /* 0x000f280000300800 */
[----:B------:R2:W-:Y:S04]  /*ac6c0*/  STSM.16.M88.4 [R222], R152 ;  /* 0x00000098de007844 */ /* 0x0005e80000000200 */
[----:B------:R-:W4:Y:S04]  /*ac6d0*/  LDL.LU R238, [R1+0xa78] ;  /* 0x000a780001ee7983 */ /* 0x000f280000300800 */
[----:B------:R-:W4:Y:S01]  /*ac6e0*/  LDL.LU R239, [R1+0xa7c] ;  /* 0x000a7c0001ef7983 */ /* 0x000f220000300800 */
[----:B------:R-:W-:Y:S01]  /*ac6f0*/  BAR.SYNC.DEFER_BLOCKING 0x0 ;  /* 0x0000000000007b1d */ /* 0x000fe20000010000 */
[----:B---3--:R-:W-:-:S05]  /*ac700*/  LOP3.LUT R174, R244, 0xffff, RZ, 0xc0, !PT ;  /* 0x0000fffff4ae7812 */ /* 0x008fca00078ec0ff */
[----:B------:R-:W0:Y:S01]  /*ac710*/  LDS.128 R16, [R11] ;  /* 0x000000000b107984 */ /* 0x000e220000000c00 */
[----:B--2---:R-:W-:-:S03]  /*ac720*/  F2FP.SATFINITE.E5M2.F32.PACK_AB_MERGE_C R154, R241, R240, RZ ;  /* 0x000000f0f19a723e */ /* 0x004fc600048060ff */
[----:B------:R-:W2:Y:S04]  /*ac730*/  LDL.LU R240, [R1+0xa80] ;  /* 0x000a800001f07983 */ /* 0x000ea80000300800 */
[----:B------:R-:W2:Y:S01]  /*ac740*/  LDL.LU R241, [R1+0xa84] ;  /* 0x000a840001f17983 */ /* 0x000ea20000300800 */
[----:B----4-:R-:W-:-:S03]  /*ac750*/  F2FP.SATFINITE.E5M2.F32.PACK_AB_MERGE_C R153, R243, R242, RZ ;  /* 0x000000f2f399723e */ /* 0x010fc600048060ff */
[----:B------:R-:W3:Y:S01]  /*ac760*/  LDL.LU R242, [R1+0xa88] ;  /* 0x000a880001f27983 */ /* 0x000ee20000300800 */
[----:B------:R-:W-:-:S03]  /*ac770*/  LOP3.LUT R172, R245, 0xffff, RZ, 0xc0, !PT ;  /* 0x0000fffff5ac7812 */ /* 0x000fc600078ec0ff */
[----:B------:R-:W3:Y:S04]  /*ac780*/  LDL.LU R243, [R1+0xa8c] ;  /* 0x000a8c0001f37983 */ /* 0x000ee80000300800 */
[----:B------:R-:W4:Y:S04]  /*ac790*/  LDL.LU R244, [R1+0xa90] ;  /* 0x000a900001f47983 */ /* 0x000f280000300800 */
[----:B------:R-:W4:Y:S01]  /*ac7a0*/  LDL.LU R245, [R1+0xa94] ;  /* 0x000a940001f57983 */ /* 0x000f220000300800 */
[----:B------:R-:W-:-:S03]  /*ac7b0*/  LOP3.LUT R170, R246, 0xffff, RZ, 0xc0, !PT ;  /* 0x0000fffff6aa7812 */ /* 0x000fc600078ec0ff */
        /* <DEDUP_REMOVED lines=32> */
[----:B------:R-:W-:-:S02]  /*ac9c0*/  LOP3.LUT R15, R153, 0xffff, RZ, 0xc0, !PT ;  /* 0x0000ffff990f7812 */ /* 0x000fc400078ec0ff */
[----:B------:R-:W-:Y:S02]  /*ac9d0*/  PRMT R152, R162, 0x4210, R175 ;  /* 0x00004210a2987816 */ /* 0x000fe400000000af */
[----:B------:R-:W-:Y:S02]  /*ac9e0*/  PRMT R153, R161, 0x4210, R177 ;  /* 0x00004210a1997816 */ /* 0x000fe400000000b1 */
[----:B------:R-:W-:Y:S02]  /*ac9f0*/  PRMT R154, R156, 0x4210, R176 ;  /* 0x000042109c9a7816 */ /* 0x000fe400000000b0 */
[----:B------:R-:W-:Y:S01]  /*aca00*/  PRMT R155, R155, 0x4210, R15 ;  /* 0x000042109b9b7816 */ /* 0x000fe2000000000f */
[----:B------:R-:W-:Y:S06]  /*aca10*/  BAR.SYNC.DEFER_BLOCKING 0x0 ;  /* 0x0000000000007b1d */ /* 0x000fec0000010000 */
[----:B0-----:R0:W-:Y:S02]  /*aca20*/  STL.64 [R1+0xa00], R16 ;  /* 0x000a001001007387 */ /* 0x0011e40000100a00 */
[----:B0-----:R-:W-:-:S02]  /*aca30*/  IADD3 R16, P2, R180, R2, RZ ;  /* 0x00000002b4107210 */ /* 0x001fc40007f5e0ff */
[----:B------:R0:W-:Y:S04]  /*aca40*/  STSM.16.M88.4 [R222], R152 ;  /* 0x00000098de007844 */ /* 0x0001e80000000200 */
[----:B------:R-:W-:Y:S01]  /*aca50*/  STL.64 [R1+0xa08], R18 ;  /* 0x000a081201007387 */ /* 0x000fe20000100a00 */
[----:B0-----:R-:W-:-:S05]  /*aca60*/  SHF.R.S32.HI R152, RZ, 0x1f, R180 ;  /* 0x0000001fff987819 */ /* 0x001fca00000114b4 */
[----:B------:R-:W-:-:S05]  /*aca70*/  IMAD.X R17, R152, 0x1, R13, P2 ;  /* 0x0000000198117824 */ /* 0x000fca00010e060d */
[----:B------:R0:W-:Y:S02]  /*aca80*/  STL.64 [R1+0x14a8], R16 ;  /* 0x0014a81001007387 */ /* 0x0001e40000100a00 */
[----:B0-----:R-:W-:-:S05]  /*aca90*/  IADD3 R16, P2, R180, R0, RZ ;  /* 0x00000000b4107210 */ /* 0x001fca0007f5e0ff */
[----:B------:R-:W-:Y:S01]  /*acaa0*/  IMAD.X R17, R152, 0x1, R7, P2 ;  /* 0x0000000198117824 */ /* 0x000fe200010e0607 */
[----:B------:R-:W-:Y:S02]  /*acab0*/  F2FP.SATFINITE.E5M2.F32.PACK_AB_MERGE_C R19, R235, R234, RZ ;  /* 0x000000eaeb13723e */ /* 0x000fe400048060ff */
[----:B------:R-:W-:-:S03]  /*acac0*/  F2FP.SATFINITE.E5M2.F32.PACK_AB_MERGE_C R18, R237, R236, RZ ;  /* 0x000000eced12723e */ /* 0x000fc600048060ff */
[----:B------:R0:W-:Y:S04]  /*acad0*/  STL [R1+0x46d8], R19 ;  /* 0x0046d81301007387 */ /* 0x0001e80000100800 */
[----:B------:R-:W-:Y:S04]  /*acae0*/  STL [R1+0x46cc], R18 ;  /* 0x0046cc1201007387 */ /* 0x000fe80000100800 */
[----:B------:R1:W-:Y:S01]  /*acaf0*/  STL.64 [R1+0x14a0], R16 ;  /* 0x0014a01001007387 */ /* 0x0003e20000100a00 */
[----:B0-----:R-:W-:Y:S02]  /*acb00*/  F2FP.SATFINITE.E5M2.F32.PACK_AB_MERGE_C R19, R239, R238, RZ ;  /* 0x000000eeef13723e */ /* 0x001fe400048060ff */
[----:B-1----:R-:W-:-:S03]  /*acb10*/  IADD3 R16, P2, R180, R6, RZ ;  /* 0x00000006b4107210 */ /* 0x002fc60007f5e0ff */
[----:B------:R-:W-:Y:S02]  /*acb20*/  STL [R1+0x46c8], R19 ;  /* 0x0046c81301007387 */ /* 0x000fe40000100800 */
[----:B------:R-:W-:Y:S01]  /*acb30*/  IMAD.X R17, R152, 0x1, R5, P2 ;  /* 0x0000000198117824 */ /* 0x000fe200010e0605 */
[----:B------:R-:W-:Y:S02]  /*acb40*/  SHF.R.U32.HI R157, RZ, 0x8, R163 ;  /* 0x00000008ff9d7819 */ /* 0x000fe400000116a3 */
[----:B------:R-:W-:-:S04]  /*acb50*/  SHF.R.U32.HI R163, RZ, 0x8, R170 ;  /* 0x00000008ffa37819 */ /* 0x000fc800000116aa */
[----:B------:R-:W-:Y:S02]  /*acb60*/  LOP3.LUT R163, R163, 0xffff, RZ, 0xc0, !PT ;  /* 0x0000ffffa3a37812 */ /* 0x000fe400078ec0ff */
[----:B--2---:R-:W-:-:S05]  /*acb70*/  F2FP.SATFINITE.E5M2.F32.PACK_AB_MERGE_C R18, R241, R240, RZ ;  /* 0x000000f0f112723e */ /* 0x004fca00048060ff */
[----:B------:R-:W-:Y:S04]  /*acb80*/  STL [R1+0x46bc], R18 ;  /* 0x0046bc1201007387 */ /* 0x000fe80000100800 */
[----:B------:R0:W-:Y:S02]  /*acb90*/  STL.64 [R1+0x1498], R16 ;  /* 0x0014981001007387 */ /* 0x0001e40000100a00 */
[----:B0-----:R-:W-:-:S05]  /*acba0*/  IADD3 R16, P2, R180, R4, RZ ;  /* 0x00000004b4107210 */ /* 0x001fca0007f5e0ff */
[----:B------:R-:W-:-:S05]  /*acbb0*/  IMAD.X R17, R152, 0x1, R3, P2 ;  /* 0x0000000198117824 */ /* 0x000fca00010e0603 */
[----:B------:R3:W-:Y:S01]  /*acbc0*/  STL.64 [R1+0x1490], R16 ;  /* 0x0014901001007387 */ /* 0x0007e20000100a00 */
[----:B------:R-:W-:Y:S02]  /*acbd0*/  SHF.R.S32.HI R152, RZ, 0x1f, R179 ;  /* 0x0000001fff987819 */ /* 0x000fe400000114b3 */
[----:B---3--:R-:W-:Y:S02]  /*acbe0*/  F2FP.SATFINITE.E5M2.F32.PACK_AB_MERGE_C R17, R243, R242, RZ ;  /* 0x000000f2f311723e */ /* 0x008fe400048060ff */
[----:B----4-:R-:W-:-:S03]  /*acbf0*/  F2FP.SATFINITE.E5M2.F32.PACK_AB_MERGE_C R16, R245, R244, RZ ;  /* 0x000000f4f510723e */ /* 0x010fc600048060ff */
[----:B------:R-:W-:Y:S04]  /*acc00*/  STL [R1+0x46b8], R17 ;  /* 0x0046b81101007387 */ /* 0x000fe80000100800 */
[----:B------:R0:W-:Y:S02]  /*acc10*/  STL [R1+0x46ac], R16 ;  /* 0x0046ac1001007387 */ /* 0x0001e40000100800 */
[----:B0-----:R-:W-:-:S05]  /*acc20*/  IADD3 R16, P2, R179, R2, RZ ;  /* 0x00000002b3107210 */ /* 0x001fca0007f5e0ff */
[----:B------:R-:W-:-:S05]  /*acc30*/  IMAD.X R17, R152, 0x1, R13, P2 ;  /* 0x0000000198117824 */ /* 0x000fca00010e060d */
[----:B------:R0:W-:Y:S01]  /*acc40*/  STL.64 [R1+0x1478], R16 ;  /* 0x0014781001007387 */ /* 0x0001e20000100a00 */
[----:B------:R-:W-:Y:S02]  /*acc50*/  F2FP.SATFINITE.E5M2.F32.PACK_AB_MERGE_C R158, R8, R14, RZ ;  /* 0x0000000e089e723e */ /* 0x000fe400048060ff */
[----:B0-----:R-:W-:-:S05]  /*acc60*/  IADD3 R16, P2, R179, R0, RZ ;  /* 0x00000000b3107210 */ /* 0x001fca0007f5e0ff */
[----:B------:R-:W-:Y:S01]  /*acc70*/  IMAD.X R17, R152, 0x1, R7, P2 ;  /* 0x0000000198117824 */ /* 0x000fe200010e0607 */
[----:B------:R-:W-:Y:S02]  /*acc80*/  IADD3 R8, P2, R179, R6, RZ ;  /* 0x00000006b3087210 */ /* 0x000fe40007f5e0ff */
[----:B------:R-:W-:-:S03]  /*acc90*/  F2FP.SATFINITE.E5M2.F32.PACK_AB_MERGE_C R159, R10, R9, RZ ;  /* 0x000000090a9f723e */ /* 0x000fc600048060ff */
[----:B------:R-:W-:Y:S01]  /*acca0*/  IMAD.X R9, R152, 0x1, R5, P2 ;  /* 0x0000000198097824 */ /* 0x000fe200010e0605 */
[----:B------:R-:W-:Y:S04]  /*accb0*/  STL.64 [R1+0x1468], R16 ;  /* 0x0014681001007387 */ /* 0x000fe80000100a00 */
        /* <DEDUP_REMOVED lines=20> */
[----:B------:R-:W3:Y:S01]  /*ace00*/  LDL.LU R242, [R1+0x68] ;  /* 0x0000680001f27983 */ /* 0x000ee20000300800 */
[----:B------:R-:W-:Y:S02]  /*ace10*/  SHF.R.U32.HI R153, RZ, 0x8, R164 ;  /* 0x00000008ff997819 */ /* 0x000fe400000116a4 */
[----:B------:R-:W-:Y:S01]  /*ace20*/  SHF.R.U32.HI R154, RZ, 0x8, R165 ;  /* 0x00000008ff9a7819 */ /* 0x000fe200000116a5 */
[----:B------:R-:W-:Y:S01]  /*ace30*/  IMAD.X R9, R152, 0x1, R3, P2 ;  /* 0x0000000198097824 */ /* 0x000fe200010e0603 */
[----:B------:R-:W-:Y:S02]  /*ace40*/  SHF.R.U32.HI R155, RZ, 0x8, R168 ;  /* 0x00000008ff9b7819 */ /* 0x000fe400000116a8 */
[----:B------:R-:W-:Y:S02]  /*ace50*/  SHF.R.U32.HI R162, RZ, 0x8, R166 ;  /* 0x00000008ffa27819 */ /* 0x000fe400000116a6 */
[----:B------:R-:W-:Y:S01]  /*ace60*/  SHF.R.U32.HI R156, RZ, 0x8, R167 ;  /* 0x00000008ff9c7819 */ /* 0x000fe200000116a7 */
[----:B------:R0:W-:Y:S01]  /*ace70*/  STL.64 [R1+0x1480], R8 ;  /* 0x0014800801007387 */ /* 0x0001e20000100a00 */
[----:B------:R-:W-:-:S02]  /*ace80*/  LOP3.LUT R153, R153, 0xffff, RZ, 0xc0, !PT ;  /* 0x0000ffff99997812 */ /* 0x000fc400078ec0ff */
[----:B------:R-:W-:Y:S01]  /*ace90*/  LOP3.LUT R157, R157, 0xffff, RZ, 0xc0, !PT ;  /* 0x0000ffff9d9d7812 */ /* 0x000fe200078ec0ff */
[----:B------:R-:W3:Y:S01]  /*acea0*/  LDL.LU R243, [R1+0x6c] ;  /* 0x00006c0001f37983 */ /* 0x000ee20000300800 */
[----:B------:R-:W-:Y:S02]  /*aceb0*/  LOP3.LUT R154, R154, 0xffff, RZ, 0xc0, !PT ;  /* 0x0000ffff9a9a7812 */ /* 0x000fe400078ec0ff */
[----:B------:R-:W-:Y:S01]  /*acec0*/  LOP3.LUT R155, R155, 0xffff, RZ, 0xc0, !PT ;  /* 0x0000ffff9b9b7812 */ /* 0x000fe200078ec0ff */
[----:B------:R-:W4:Y:S01]  /*aced0*/  LDL.LU R244, [R1+0x47fc] ;  /* 0x0047fc0001f47983 */ /* 0x000f220000300800 */
[----:B------:R-:W-:Y:S02]  /*acee0*/  LOP3.LUT R162, R162, 0xffff, RZ, 0xc0, !PT ;  /* 0x0000ffffa2a27812 */ /* 0x000fe400078ec0ff */
[----:B------:R-:W-:Y:S01]  /*acef0*/  LOP3.LUT R156, R156, 0xffff, RZ, 0xc0, !PT ;  /* 0x0000ffff9c9c7812 */ /* 0x000fe200078ec0ff */
[----:B------:R-:W3:Y:S01]  /*acf00*/  LDL.LU R245, [R1+0xe1c] ;  /* 0x000e1c0001f57983 */ /* 0x000ee20000300800 */
        /* <DEDUP_REMOVED lines=8> */
[----:B------:R-:W-:Y:S02]  /*acf90*/  F2FP.SATFINITE.E5M2.F32.PACK_AB_MERGE_C R161, R247, R246, RZ ;  /* 0x000000f6f7a1723e */ /* 0x000fe400048060ff */
[----:B------:R-:W3:Y:S01]  /*acfa0*/  LDL.LU R246, [R1+0x1424] ;  /* 0x0014240001f67983 */ /* 0x000ee20000300800 */
[----:B------:R-:W-:Y:S01]  /*acfb0*/  IMAD.X R9, R155, 0x1, R13, P2 ;  /* 0x000000019b097824 */ /* 0x000fe200010e060d */
[----:B------:R-:W-:Y:S02]  /*acfc0*/  F2FP.SATFINITE.E5M2.F32.PACK_AB_MERGE_C R160, R12, R248, RZ ;  /* 0x000000f80ca0723e */ /* 0x000fe400048060ff */
[----:B------:R-:W3:Y:S04]  /*acfd0*/  LDL.LU R247, [R1+0x47f4] ;  /* 0x0047f40001f77983 */ /* 0x000ee80000300800 */
[----:B------:R-:W3:Y:S04]  /*acfe0*/  LDL.LU R248, [R1+0xe18] ;  /* 0x000e180001f87983 */ /* 0x000ee80000300800 */
[----:B------:R-:W3:Y:S04]  /*acff0*/  LDL.LU R12, [R1+0x1420] ;  /* 0x00142000010c7983 */ /* 0x000ee80000300800 */
[----:B------:R0:W-:Y:S04]  /*ad000*/  STL.64 [R1+0x1448], R8 ;  /* 0x0014480801007387 */ /* 0x0001e80000100a00 */
[----:B0-----:R-:W3:Y:S04]  /*ad010*/  LDL.LU R9, [R1+0x47dc] ;  /* 0x0047dc0001097983 */ /* 0x001ee80000300800 */
[----:B------:R-:W3:Y:S04]  /*ad020*/  LDL.LU R10, [R1+0x1028] ;  /* 0x00102800010a7983 */ /* 0x000ee80000300800 */
[----:B------:R-:W3:Y:S04]  /*ad030*/  LDL.LU R14, [R1+0x46a8] ;  /* 0x0046a800010e7983 */ /* 0x000ee80000300800 */
[----:B------:R-:W3:Y:S01]  /*ad040*/  LDL.LU R8, [R1+0x1024] ;  /* 0x0010240001087983 */ /* 0x000ee20000300800 */
[----:B------:R-:W-:-:S05]  /*ad050*/  IADD3 R16, P2, R181, R0, RZ ;  /* 0x00000000b5107210 */ /* 0x000fca0007f5e0ff */
[----:B------:R-:W-:-:S05]  /*ad060*/  IMAD.X R17, R155, 0x1, R7, P2 ;  /* 0x000000019b117824 */ /* 0x000fca00010e0607 */
[----:B------:R0:W-:Y:S02]  /*ad070*/  STL.64 [R1+0x1440], R16 ;  /* 0x0014401001007387 */ /* 0x0001e40000100a00 */
[----:B0-----:R-:W-:-:S05]  /*ad080*/  IADD3 R16, P2, R181, R6, RZ ;  /* 0x00000006b5107210 */ /* 0x001fca0007f5e0ff */
[----:B------:R-:W-:-:S05]  /*ad090*/  IMAD.X R17, R155, 0x1, R5, P2 ;  /* 0x000000019b117824 */ /* 0x000fca00010e0605 */
        /* <DEDUP_REMOVED lines=9> */
[----:B------:R-:W-:Y:S02]  /*ad130*/  SHF.R.U32.HI R165, RZ, 0x8, R171 ;  /* 0x00000008ffa57819 */ /* 0x000fe400000116ab */
[----:B------:R-:W-:Y:S02]  /*ad140*/  LOP3.LUT R156, R156, 0xffff, RZ, 0xc0, !PT ;  /* 0x0000ffff9c9c7812 */ /* 0x000fe400078ec0ff */
[----:B------:R-:W-:Y:S02]  /*ad150*/  LOP3.LUT R164, R164, 0xffff, RZ, 0xc0, !PT ;  /* 0x0000ffffa4a47812 */ /* 0x000fe400078ec0ff */
[----:B------:R-:W-:Y:S02]  /*ad160*/  LOP3.LUT R153, R153, 0xffff, RZ, 0xc0, !PT ;  /* 0x0000ffff99997812 */ /* 0x000fe400078ec0ff */
[----:B------:R-:W-:-:S02]  /*ad170*/  LOP3.LUT R165, R165, 0xffff, RZ, 0xc0, !PT ;  /* 0x0000ffffa5a57812 */ /* 0x000fc400078ec0ff */
[----:B------:R-:W-:Y:S02]  /*ad180*/  PRMT R164, R156, 0x3340, R164 ;  /* 0x000033409ca47816 */ /* 0x000fe400000000a4 */
[--C-:B------:R-:W-:Y:S02]  /*ad190*/  PRMT R153, R153, 0x3340, R0.reuse ;  /* 0x0000334099997816 */ /* 0x100fe40000000000 */
[----:B------:R-:W-:Y:S02]  /*ad1a0*/  PRMT R156, R165, 0x3340, R0 ;  /* 0x00003340a59c7816 */ /* 0x000fe40000000000 */
[----:B------:R-:W-:Y:S02]  /*ad1b0*/  PRMT R152, R163, 0x5410, R153 ;  /* 0x00005410a3987816 */ /* 0x000fe40000000099 */
[----:B------:R-:W-:Y:S02]  /*ad1c0*/  PRMT R156, R164, 0x5410, R156 ;  /* 0x00005410a49c7816 */ /* 0x000fe4000000009c */
[----:B------:R-:W-:-:S02]  /*ad1d0*/  PRMT R152, R152, 0x5210, R175 ;  /* 0x0000521098987816 */ /* 0x000fc400000000af */
[----:B------:R-:W-:Y:S02]  /*ad1e0*/  PRMT R153, R157, 0x5210, R177 ;  /* 0x000052109d997816 */ /* 0x000fe400000000b1 */
[----:B------:R-:W-:Y:S01]  /*ad1f0*/  PRMT R154, R154, 0x5210, R176 ;  /* 0x000052109a9a7816 */ /* 0x000fe200000000b0 */
[----:B0-----:R-:W-:Y:S04]  /*ad200*/  STL.64 [R1+0x860], R16 ;  /* 0x0008601001007387 */ /* 0x001fe80000100a00 */
[----:B------:R-:W-:Y:S01]  /*ad210*/  STL.64 [R1+0x868], R18 ;  /* 0x0008681201007387 */ /* 0x000fe20000100a00 */
[----:B------:R-:W-:Y:S01]  /*ad220*/  BAR.SYNC.DEFER_BLOCKING 0x0 ;  /* 0x0000000000007b1d */ /* 0x000fe20000010000 */
[----:B------:R-:W-:-:S05]  /*ad230*/  PRMT R155, R156, 0x5210, R15 ;  /* 0x000052109c9b7816 */ /* 0x000fca000000000f */
[----:B------:R-:W3:Y:S04]  /*ad240*/  LDL.LU R234, [R1+0xa98] ;  /* 0x000a980001ea7983 */ /* 0x000ee80000300800 */
[----:B------:R-:W3:Y:S04]  /*ad250*/  LDL.LU R235, [R1+0xa9c] ;  /* 0x000a9c0001eb7983 */ /* 0x000ee80000300800 */
[----:B------:R-:W3:Y:S04]  /*ad260*/  LDL.LU R236, [R1+0xaa0] ;  /* 0x000aa00001ec7983 */ /* 0x000ee80000300800 */
[----:B------:R-:W3:Y:S04]  /*ad270*/  LDL.LU R237, [R1+0xaa4] ;  /* 0x000aa40001ed7983 */ /* 0x000ee80000300800 */
[----:B------:R2:W-:Y:S04]  /*ad280*/  STSM.16.M88.4 [R222], R152 ;  /* 0x00000098de007844 */ /* 0x0005e80000000200 */
[----:B------:R-:W3:Y:S04]  /*ad290*/  LDL.LU R238, [R1+0xaa8] ;  /* 0x000aa80001ee7983 */ /* 0x000ee80000300800 */
[----:B------:R-:W3:Y:S01]  /*ad2a0*/  LDL.LU R239, [R1+0xaac] ;  /* 0x000aac0001ef7983 */ /* 0x000ee20000300800 */
[----:B------:R-:W-:Y:S01]  /*ad2b0*/  BAR.SYNC.DEFER_BLOCKING 0x0 ;  /* 0x0000000000007b1d */ /* 0x000fe20000010000 */
[----:B----4-:R-:W-:-:S05]  /*ad2c0*/  LOP3.LUT R166, R244, 0xffff, RZ, 0xc0, !PT ;  /* 0x0000fffff4a67812 */ /* 0x010fca00078ec0ff */
[----:B------:R-:W0:Y:S01]  /*ad2d0*/  LDS.128 R16, [R11] ;  /* 0x000000000b107984 */ /* 0x000e220000000c00 */
[----:B--2---:R-:W-:-:S03]  /*ad2e0*/  F2FP.SATFINITE.E5M2.F32.PACK_AB_MERGE_C R154, R241, R240, RZ ;  /* 0x000000f0f19a723e */ /* 0x004fc600048060ff */
[----:B------:R-:W2:Y:S04]  /*ad2f0*/  LDL.LU R240, [R1+0xab0] ;  /* 0x000ab00001f07983 */ /* 0x000ea80000300800 */
[----:B------:R-:W2:Y:S01]  /*ad300*/  LDL.LU R241, [R1+0xab4] ;  /* 0x000ab40001f17983 */ /* 0x000ea20000300800 */
[----:B---3--:R-:W-:-:S03]  /*ad310*/  F2FP.SATFINITE.E5M2.F32.PACK_AB_MERGE_C R153, R243, R242, RZ ;  /* 0x000000f2f399723e */ /* 0x008fc600048060ff */
[----:B------:R-:W3:Y:S04]  /*ad320*/  LDL.LU R242, [R1+0xab8] ;  /* 0x000ab80001f27983 */ /* 0x000ee80000300800 */
[----:B------:R-:W3:Y:S01]  /*ad330*/  LDL.LU R243, [R1+0xabc] ;  /* 0x000abc0001f37983 */ /* 0x000ee20000300800 */
[----:B------:R-:W-:-:S03]  /*ad340*/  LOP3.LUT R169, R245, 0xffff, RZ, 0xc0, !PT ;  /* 0x0000fffff5a97812 */ /* 0x000fc600078ec0ff */
[----:B------:R-:W4:Y:S04]  /*ad350*/  LDL.LU R244, [R1+0xac0] ;  /* 0x000ac00001f47983 */ /* 0x000f280000300800 */
[----:B------:R-:W4:Y:S01]  /*ad360*/  LDL.LU R245, [R1+0xac4] ;  /* 0x000ac40001f57983 */ /* 0x000f220000300800 */
[----:B------:R-:W-:Y:S02]  /*ad370*/  LOP3.LUT R163, R246, 0xffff, RZ, 0xc0, !PT ;  /* 0x0000fffff6a37812 */ /* 0x000fe400078ec0ff */
[----:B------:R-:W-:Y:S01]  /*ad380*/  LOP3.LUT R171, R247, 0xffff, RZ, 0xc0, !PT ;  /* 0x0000fffff7ab7812 */ /* 0x000fe200078ec0ff */
[----:B------:R-:W4:Y:S01]  /*ad390*/  LDL.LU R246, [R1+0x870] ;  /* 0x0008700001f67983 */ /* 0x000f220000300800 */
[----:B------:R-:W-:-:S03]  /*ad3a0*/  LOP3.LUT R174, R248, 0xffff, RZ, 0xc0, !PT ;  /* 0x0000fffff8ae7812 */ /* 0x000fc600078ec0ff */
[----:B------:R-:W4:Y:S01]  /*ad3b0*/  LDL.LU R247, [R1+0x874] ;  /* 0x0008740001f77983 */ /* 0x000f220000300800 */
[----:B------:R-:W-:-:S03]  /*ad3c0*/  LOP3.LUT R167, R12, 0xffff, RZ, 0xc0, !PT ;  /* 0x0000ffff0ca77812 */ /* 0x000fc600078ec0ff */
        /* <DEDUP_REMOVED lines=60> */
[----:B---3--:R-:W-:-:S05]  /*ad790*/  F2FP.SATFINITE.E5M2.F32.PACK_AB_MERGE_C R16, R243, R242, RZ ;  /* 0x000000f2f310723e */ /* 0x008fca00048060ff */
[----:B------:R0:W-:Y:S01]  /*ad7a0*/  STL [R1+0x469c], R16 ;  /* 0x00469c1001007387 */ /* 0x0001e20000100800 */
[----:B----4-:R-:W-:Y:S02]  /*ad7b0*/  F2FP.SATFINITE.E5M2.F32.PACK_AB_MERGE_C R15, R245, R244, RZ ;  /* 0x000000f4f50f723e */ /* 0x010fe400048060ff */
[----:B0-----:R-:W-:-:S03]  /*ad7c0*/  IADD3 R16, P2, R183, R2, RZ ;  /* 0x00000002b7107210 */ /* 0x001fc60007f5e0ff */
[----:B------:R-:W-:Y:S02]  /*ad7d0*/  STL [R1+0x4694], R15 ;  /* 0x0046940f01007387 */ /* 0x000fe40000100800 */
        /* <DEDUP_REMOVED lines=30> */
[----:B------:R-:W-:Y:S01]  /*ad9c0*/  SHF.R.U32.HI R154, RZ, 0x8, R165 ;  /* 0x00000008ff9a7819 */ /* 0x000fe200000116a5 */
[----:B------:R-:W-:Y:S01]  /*ad9d0*/  IMAD.X R9, R152, 0x1, R3, P2 ;  /* 0x0000000198097824 */ /* 0x000fe200010e0603 */
[----:B------:R-:W-:Y:S02]  /*ad9e0*/  SHF.R.U32.HI R157, RZ, 0x8, R164 ;  /* 0x00000008ff9d7819 */ /* 0x000fe400000116a4 */
[----:B------:R-:W-:Y:S02]  /*ad9f0*/  SHF.R.U32.HI R155, RZ, 0x8, R168 ;  /* 0x00000008ff9b7819 */ /* 0x000fe400000116a8 */
[----:B------:R0:W-:Y:S01]  /*ada00*/  STL.64 [R1+0x1400], R8 ;  /* 0x0014000801007387 */ /* 0x0001e20000100a00 */
[----:B------:R-:W-:Y:S02]  /*ada10*/  LOP3.LUT R154, R154, 0xffff, RZ, 0xc0, !PT ;  /* 0x0000ffff9a9a7812 */ /* 0x000fe400078ec0ff */
[----:B------:R-:W-:Y:S01]  /*ada20*/  LOP3.LUT R157, R157, 0xffff, RZ, 0xc0, !PT ;  /* 0x0000ffff9d9d7812 */ /* 0x000fe200078ec0ff */
[----:B------:R-:W3:Y:S01]  /*ada30*/  LDL.LU R243, [R1+0x7c] ;  /* 0x00007c0001f37983 */ /* 0x000ee20000300800 */
[----:B------:R-:W-:-:S02]  /*ada40*/  LOP3.LUT R155, R155, 0xffff, RZ, 0xc0, !PT ;  /* 0x0000ffff9b9b7812 */ /* 0x000fc400078ec0ff */
[----:B------:R-:W-:Y:S01]  /*ada50*/  PRMT R157, R154, 0x3340, R157 ;  /* 0x000033409a9d7816 */ /* 0x000fe2000000009d */
[----:B------:R-:W4:Y:S01]  /*ada60*/  LDL.LU R244, [R1+0x4808] ;  /* 0x0048080001f47983 */ /* 0x000f220000300800 */
[----:B------:R-:W-:Y:S02]  /*ada70*/  PRMT R155, R155, 0x3340, R0 ;  /* 0x000033409b9b7816 */ /* 0x000fe40000000000 */
[----:B0-----:R-:W-:Y:S01]  /*ada80*/  IADD3 R8, P2, R185, R2, RZ ;  /* 0x00000002b9087210 */ /* 0x001fe20007f5e0ff */
[----:B------:R-:W3:Y:S01]  /*ada90*/  LDL.LU R245, [R1+0xe24] ;  /* 0x000e240001f57983 */ /* 0x000ee20000300800 */
[----:B------:R-:W-:Y:S02]  /*adaa0*/  PRMT R157, R157, 0x5410, R155 ;  /* 0x000054109d9d7816 */ /* 0x000fe4000000009b */
[----:B------:R-:W-:Y:S02]  /*adab0*/  SHF.R.S32.HI R155, RZ, 0x1f, R185 ;  /* 0x0000001fff9b7819 */ /* 0x000fe400000114b9 */
[----:B------:R-:W-:-:S02]  /*adac0*/  F2FP.SATFINITE.E5M2.F32.PACK_AB_MERGE_C R161, R247, R246, RZ ;  /* 0x000000f6f7a1723e */ /* 0x000fc400048060ff */
        /* <DEDUP_REMOVED lines=20> */
[----:B------:R-:W-:Y:S01]  /*adc10*/  BAR.SYNC.DEFER_BLOCKING 0x0 ;  /* 0x0000000000007b1d */ /* 0x000fe20000010000 */
[----:B------:R-:W-:-:S05]  /*adc20*/  SHF.R.U32.HI R153, RZ, 0x8, R166 ;  /* 0x00000008ff997819 */ /* 0x000fca00000116a6 */
[----:B------:R-:W0:Y:S01]  /*adc30*/  LDS.128 R16, [R11] ;  /* 0x000000000b107984 */ /* 0x000e220000000c00 */
[----:B------:R-:W-:Y:S02]  /*adc40*/  SHF.R.U32.HI R163, RZ, 0x8, R163 ;  /* 0x00000008ffa37819 */ /* 0x000fe400000116a3 */
[----:B------:R-:W-:Y:S02]  /*adc50*/  LOP3.LUT R153, R153, 0xffff, RZ, 0xc0, !PT ;  /* 0x0000ffff99997812 */ /* 0x000fe400078ec0ff */
[----:B------:R-:W-:Y:S02]  /*adc60*/  LOP3.LUT R163, R163, 0xffff, RZ, 0xc0, !PT ;  /* 0x0000ffffa3a37812 */ /* 0x000fe400078ec0ff */
[----:B------:R-:W-:Y:S02]  /*adc70*/  SHF.R.U32.HI R156, RZ, 0x8, R173 ;  /* 0x00000008ff9c7819 */ /* 0x000fe400000116ad */
[----:B------:R-:W-:Y:S02]  /*adc80*/  PRMT R163, R153, 0x3340, R163 ;  /* 0x0000334099a37816 */ /* 0x000fe400000000a3 */
[----:B------:R-:W-:-:S02]  /*adc90*/  SHF.R.U32.HI R153, RZ, 0x8, R169 ;  /* 0x00000008ff997819 */ /* 0x000fc400000116a9 */
[----:B------:R-:W-:Y:S02]  /*adca0*/  SHF.R.U32.HI R164, RZ, 0x8, R170 ;  /* 0x00000008ffa47819 */ /* 0x000fe400000116aa */
[----:B------:R-:W-:Y:S02]  /*adcb0*/  SHF.R.U32.HI R154, RZ, 0x8, R174 ;  /* 0x00000008ff9a7819 */ /* 0x000fe400000116ae */
[----:B------:R-:W-:Y:S02]  /*adcc0*/  SHF.R.U32.HI R165, RZ, 0x8, R172 ;  /* 0x00000008ffa57819 */ /* 0x000fe400000116ac */
[----:B------:R-:W-:Y:S02]  /*adcd0*/  LOP3.LUT R153, R153, 0xffff, RZ, 0xc0, !PT ;  /* 0x0000ffff99997812 */ /* 0x000fe400078ec0ff */
[----:B------:R-:W-:Y:S02]  /*adce0*/  LOP3.LUT R156, R156, 0xffff, RZ, 0xc0, !PT ;  /* 0x0000ffff9c9c7812 */ /* 0x000fe400078ec0ff */
[----:B------:R-:W-:-:S02]  /*adcf0*/  LOP3.LUT R164, R164, 0xffff, RZ, 0xc0, !PT ;  /* 0x0000ffffa4a47812 */ /* 0x000fc400078ec0ff */
[----:B------:R-:W-:Y:S02]  /*add00*/  LOP3.LUT R154, R154, 0xffff, RZ, 0xc0, !PT ;  /* 0x0000ffff9a9a7812 */ /* 0x000fe400078ec0ff */
[----:B------:R-:W-:Y:S02]  /*add10*/  LOP3.LUT R165, R165, 0xffff, RZ, 0xc0, !PT ;  /* 0x0000ffffa5a57812 */ /* 0x000fe400078ec0ff */
[----:B------:R-:W-:Y:S02]  /*add20*/  PRMT R153, R153, 0x3340, R0 ;  /* 0x0000334099997816 */ /* 0x000fe40000000000 */
[----:B------:R-:W-:Y:S02]  /*add30*/  PRMT R164, R156, 0x3340, R164 ;  /* 0x000033409ca47816 */ /* 0x000fe400000000a4 */
[--C-:B------:R-:W-:Y:S02]  /*add40*/  PRMT R154, R154, 0x3340, R0.reuse ;  /* 0x000033409a9a7816 */ /* 0x100fe40000000000 */
[----:B------:R-:W-:-:S02]  /*add50*/  PRMT R156, R165, 0x3340, R0 ;  /* 0x00003340a59c7816 */ /* 0x000fc40000000000 */
[----:B------:R-:W-:Y:S01]  /*add60*/  PRMT R152, R163, 0x5410, R153 ;  /* 0x00005410a3987816 */ /* 0x000fe20000000099 */
[----:B0-----:R-:W-:Y:S01]  /*add70*/  STL.64 [R1+0x840], R16 ;  /* 0x0008401001007387 */ /* 0x001fe20000100a00 */
[----:B------:R-:W-:-:S03]  /*add80*/  PRMT R153, R162, 0x5410, R154 ;  /* 0x00005410a2997816 */ /* 0x000fc6000000009a */
[----:B------:R-:W-:Y:S01]  /*add90*/  STL.64 [R1+0x848], R18 ;  /* 0x0008481201007387 */ /* 0x000fe20000100a00 */
[----:B------:R-:W-:Y:S01]  /*adda0*/  BAR.SYNC.DEFER_BLOCKING 0x0 ;  /* 0x0000000000007b1d */ /* 0x000fe20000010000 */
[----:B------:R-:W-:-:S05]  /*addb0*/  PRMT R156, R164, 0x5410, R156 ;  /* 0x00005410a49c7816 */ /* 0x000fca000000009c */
[----:B------:R-:W3:Y:S04]  /*addc0*/  LDL.LU R234, [R1+0xac8] ;  /* 0x000ac80001ea7983 */ /* 0x000ee80000300800 */
[----:B------:R-:W3:Y:S04]  /*addd0*/  LDL.LU R235, [R1+0xacc] ;  /* 0x000acc0001eb7983 */ /* 0x000ee80000300800 */
[----:B------:R-:W3:Y:S01]  /*adde0*/  LDL.LU R236, [R1+0xad0] ;  /* 0x000ad00001ec7983 */ /* 0x000ee20000300800 */
[----:B------:R-:W-:-:S03]  /*addf0*/  PRMT R152, R152, 0x5210, R175 ;  /* 0x0000521098987816 */ /* 0x000fc600000000af */
[----:B------:R-:W3:Y:S01]  /*ade00*/  LDL.LU R237, [R1+0xad4] ;  /* 0x000ad40001ed7983 */ /* 0x000ee20000300800 */
[----:B------:R-:W-:Y:S02]  /*ade10*/  PRMT R153, R153, 0x5210, R177 ;  /* 0x0000521099997816 */ /* 0x000fe400000000b1 */
[----:B------:R-:W-:Y:S01]  /*ade20*/  PRMT R154, R157, 0x5210, R176 ;  /* 0x000052109d9a7816 */ /* 0x000fe200000000b0 */
[----:B------:R-:W3:Y:S01]  /*ade30*/  LDL.LU R238, [R1+0xad8] ;  /* 0x000ad80001ee7983 */ /* 0x000ee20000300800 */
[----:B------:R-:W-:-:S03]  /*ade40*/  PRMT R155, R156, 0x5210, R178 ;  /* 0x000052109c9b7816 */ /* 0x000fc600000000b2 */
[----:B------:R-:W3:Y:S04]  /*ade50*/  LDL.LU R239, [R1+0xadc] ;  /* 0x000adc0001ef7983 */ /* 0x000ee80000300800 */
[----:B------:R2:W-:Y:S01]  /*ade60*/  STSM.16.M88.4 [R222], R152 ;  /* 0x00000098de007844 */ /* 0x0005e20000000200 */
        /* <DEDUP_REMOVED lines=15> */
[----:B------:R-:W-:Y:S02]  /*adf60*/  LOP3.LUT R173, R248, 0xffff, RZ, 0xc0, !PT ;  /* 0x0000fffff8ad7812 */ /* 0x000fe400078ec0ff */
[----:B------:R-:W-:Y:S01]  /*adf70*/  LOP3.LUT R172, R12, 0xffff, RZ, 0xc0, !PT ;  /* 0x0000ffff0cac7812 */ /* 0x000fe200078ec0ff */
        /* <DEDUP_REMOVED lines=9> */
[----:B------:R-:W4:Y:S04]  /*ae010*/  LDL.LU R14, [R1+0x488] ;  /* 0x00048800010e7983 */ /* 0x000f280000300800 */
[----:B------:R-:W4:Y:S01]  /*ae020*/  LDL.LU R8, [R1+0x48c] ;  /* 0x00048c0001087983 */ /* 0x000f220000300800 */
[----:B------:R-:W-:Y:S02]  /*ae030*/  PRMT R152, R168, 0x3340, R0 ;  /* 0x00003340a8987816 */ /* 0x000fe40000000000 */
[----:B------:R-:W-:Y:S02]  /*ae040*/  PRMT R162, R167, 0x3340, R163 ;  /* 0x00003340a7a27816 */ /* 0x000fe400000000a3 */
[----:B------:R-:W-:Y:S02]  /*ae050*/  PRMT R157, R174, 0x3340, R172 ;  /* 0x00003340ae9d7816 */ /* 0x000fe400000000ac */
[----:B------:R-:W-:-:S02]  /*ae060*/  PRMT R162, R162, 0x5410, R152 ;  /* 0x00005410a2a27816 */ /* 0x000fc40000000098 */
[----:B------:R-:W-:Y:S02]  /*ae070*/  PRMT R152, R173, 0x3340, R0 ;  /* 0x00003340ad987816 */ /* 0x000fe40000000000 */
[----:B------:R-:W-:Y:S02]  /*ae080*/  LOP3.LUT R165, R161, 0xffff, RZ, 0xc0, !PT ;  /* 0x0000ffffa1a57812 */ /* 0x000fe400078ec0ff */
        /* <DEDUP_REMOVED lines=9> */
[----:B------:R-:W-:-:S02]  /*ae120*/  LOP3.LUT R177, R158, 0xffff, RZ, 0xc0, !PT ;  /* 0x0000ffff9eb17812 */ /* 0x000fc400078ec0ff */
[----:B------:R-:W-:Y:S02]  /*ae130*/  LOP3.LUT R176, R154, 0xffff, RZ, 0xc0, !PT ;  /* 0x0000ffff9ab07812 */ /* 0x000fe400078ec0ff */
[----:B------:R-:W-:Y:S02]  /*ae140*/  LOP3.LUT R178, R153, 0xffff, RZ, 0xc0, !PT ;  /* 0x0000ffff99b27812 */ /* 0x000fe400078ec0ff */
        /* <DEDUP_REMOVED lines=59> */
[----:B------:R0:W-:Y:S01]  /*ae500*/  STL.64 [R1+0x1360], R8 ;  /* 0x0013600801007387 */ /* 0x0001e20000100a00 */
[----:B------:R-:W-:Y:S02]  /*ae510*/  SHF.R.U32.HI R155, RZ, 0x8, R165 ;  /* 0x00000008ff9b7819 */ /* 0x000fe400000116a5 */
[----:B0-----:R-:W-:-:S05]  /*ae520*/  IADD3 R8, P2, R186, R6, RZ ;  /* 0x00000006ba087210 */ /* 0x001fca0007f5e0ff */
[----:B------:R-:W-:Y:S01]  /*ae530*/  IMAD.X R9, R152, 0x1, R5, P2 ;  /* 0x0000000198097824 */ /* 0x000fe200010e0605 */
[----:B------:R-:W-:-:S04]  /*ae540*/  LOP3.LUT R155, R155, 0xffff, RZ, 0xc0, !PT ;  /* 0x0000ffff9b9b7812 */ /* 0x000fc800078ec0ff */
[----:B------:R0:W-:Y:S01]  /*ae550*/  STL.64 [R1+0x1358], R8 ;  /* 0x0013580801007387 */ /* 0x0001e20000100a00 */
[----:B------:R-:W-:-:S03]  /*ae560*/  PRMT R155, R155, 0x3340, R0 ;  /* 0x000033409b9b7816 */ /* 0x000fc60000000000 */
[----:B------:R-:W2:Y:S01]  /*ae570*/  LDL.LU R240, [R1+0x80] ;  /* 0x0000800001f07983 */ /* 0x000ea20000300800 */
[----:B0-----:R-:W-:-:S03]  /*ae580*/  IADD3 R8, P2, R186, R4, RZ ;  /* 0x00000004ba087210 */ /* 0x001fc60007f5e0ff */
[----:B------:R-:W2:Y:S02]  /*ae590*/  LDL.LU R241, [R1+0x84] ;  /* 0x0000840001f17983 */ /* 0x000ea40000300800 */
[----:B------:R-:W-:Y:S02]  /*ae5a0*/  IMAD.X R9, R152, 0x1, R3, P2 ;  /* 0x0000000198097824 */ /* 0x000fe400010e0603 */
[----:B------:R-:W3:Y:S01]  /*ae5b0*/  LDL.LU R242, [R1+0x88] ;  /* 0x0000880001f27983 */ /* 0x000ee20000300800 */
[----:B------:R-:W-:Y:S02]  /*ae5c0*/  PRMT R157, R157, 0x5410, R155 ;  /* 0x000054109d9d7816 */ /* 0x000fe4000000009b */
[----:B------:R-:W-:Y:S01]  /*ae5d0*/  SHF.R.S32.HI R155, RZ, 0x1f, R189 ;  /* 0x0000001fff9b7819 */ /* 0x000fe200000114bd */
[----:B------:R0:W-:Y:S01]  /*ae5e0*/  STL.64 [R1+0x1350], R8 ;  /* 0x0013500801007387 */ /* 0x0001e20000100a00 */
[----:B------:R-:W-:-:S03]  /*ae5f0*/  F2FP.SATFINITE.E5M2.F32.PACK_AB_MERGE_C R161, R247, R246, RZ ;  /* 0x000000f6f7a1723e */ /* 0x000fc600048060ff */
[----:B------:R-:W3:Y:S01]  /*ae600*/  LDL.LU R243, [R1+0x8c] ;  /* 0x00008c0001f37983 */ /* 0x000ee20000300800 */
[----:B------:R-:W-:-:S03]  /*ae610*/  F2FP.SATFINITE.E5M2.F32.PACK_AB_MERGE_C R160, R12, R248, RZ ;  /* 0x000000f80ca0723e */ /* 0x000fc600048060ff */
[----:B------:R-:W4:Y:S01]  /*ae620*/  LDL.LU R244, [R1+0x482c] ;  /* 0x00482c0001f47983 */ /* 0x000f220000300800 */
[----:B0-----:R-:W-:-:S03]  /*ae630*/  IADD3 R8, P2, R189, R2, RZ ;  /* 0x00000002bd087210 */ /* 0x001fc60007f5e0ff */
[----:B------:R-:W4:Y:S02]  /*ae640*/  LDL.LU R245, [R1+0xe2c] ;  /* 0x000e2c0001f57983 */ /* 0x000f240000300800 */
[----:B------:R-:W-:Y:S02]  /*ae650*/  IMAD.X R9, R155, 0x1, R13, P2 ;  /* 0x000000019b097824 */ /* 0x000fe400010e060d */
[----:B------:R-:W4:Y:S04]  /*ae660*/  LDL.LU R246, [R1+0x4634] ;  /* 0x0046340001f67983 */ /* 0x000f280000300800 */
[----:B------:R-:W4:Y:S04]  /*ae670*/  LDL.LU R247, [R1+0x4830] ;  /* 0x0048300001f77983 */ /* 0x000f280000300800 */
[----:B------:R-:W4:Y:S04]  /*ae680*/  LDL.LU R248, [R1+0xe28] ;  /* 0x000e280001f87983 */ /* 0x000f280000300800 */
[----:B------:R-:W4:Y:S04]  /*ae690*/  LDL.LU R12, [R1+0x4630] ;  /* 0x00463000010c7983 */ /* 0x000f280000300800 */
[----:B------:R0:W-:Y:S04]  /*ae6a0*/  STL.64 [R1+0x1348], R8 ;  /* 0x0013480801007387 */ /* 0x0001e80000100a00 */
[----:B0-----:R-:W2:Y:S04]  /*ae6b0*/  LDL.LU R9, [R1+0x47f0] ;  /* 0x0047f00001097983 */ /* 0x001ea80000300800 */
[----:B------:R-:W4:Y:S04]  /*ae6c0*/  LDL.LU R10, [R1+0x1038] ;  /* 0x00103800010a7983 */ /* 0x000f280000300800 */
[----:B------:R-:W4:Y:S04]  /*ae6d0*/  LDL.LU R14, [R1+0x47ec] ;  /* 0x0047ec00010e7983 */ /* 0x000f280000300800 */
[----:B------:R-:W4:Y:S01]  /*ae6e0*/  LDL.LU R8, [R1+0x1034] ;  /* 0x0010340001087983 */ /* 0x000f220000300800 */
        /* <DEDUP_REMOVED lines=23> */
[----:B------:R-:W-:Y:S02]  /*ae860*/  PRMT R154, R156, 0x3340, R0 ;  /* 0x000033409c9a7816 */ /* 0x000fe40000000000 */
[----:B------:R-:W-:-:S02]  /*ae870*/  SHF.R.U32.HI R153, RZ, 0x8, R168 ;  /* 0x00000008ff997819 */ /* 0x000fc400000116a8 */
[----:B------:R-:W-:Y:S01]  /*ae880*/  SHF.R.U32.HI R156, RZ, 0x8, R171 ;  /* 0x00000008ff9c7819 */ /* 0x000fe200000116ab */
[----:B0-----:R-:W-:Y:S04]  /*ae890*/  STL.64 [R1+0x820], R16 ;  /* 0x0008201001007387 */ /* 0x001fe80000100a00 */
[----:B------:R-:W-:Y:S04]  /*ae8a0*/  STL.64 [R1+0x828], R18 ;  /* 0x0008281201007387 */ /* 0x000fe80000100a00 */
[----:B------:R-:W4:Y:S04]  /*ae8b0*/  LDL.LU R234, [R1+0xaf8] ;  /* 0x000af80001ea7983 */ /* 0x000f280000300800 */
[----:B------:R-:W4:Y:S01]  /*ae8c0*/  LDL.LU R235, [R1+0xafc] ;  /* 0x000afc0001eb7983 */ /* 0x000f220000300800 */
[----:B------:R-:W-:Y:S01]  /*ae8d0*/  SHF.R.U32.HI R164, RZ, 0x8, R169 ;  /* 0x00000008ffa47819 */ /* 0x000fe200000116a9 */
[----:B------:R-:W-:Y:S01]  /*ae8e0*/  BAR.SYNC.DEFER_BLOCKING 0x0 ;  /* 0x0000000000007b1d */ /* 0x000fe20000010000 */
[----:B------:R-:W-:-:S02]  /*ae8f0*/  SHF.R.U32.HI R165, RZ, 0x8, R170 ;  /* 0x00000008ffa57819 */ /* 0x000fc400000116aa */
[----:B------:R-:W-:Y:S02]  /*ae900*/  LOP3.LUT R153, R153, 0xffff, RZ, 0xc0, !PT ;  /* 0x0000ffff99997812 */ /* 0x000fe400078ec0ff */
[----:B------:R-:W-:Y:S02]  /*ae910*/  LOP3.LUT R156, R156, 0xffff, RZ, 0xc0, !PT ;  /* 0x0000ffff9c9c7812 */ /* 0x000fe400078ec0ff */
[----:B------:R-:W-:Y:S01]  /*ae920*/  LOP3.LUT R164, R164, 0xffff, RZ, 0xc0, !PT ;  /* 0x0000ffffa4a47812 */ /* 0x000fe200078ec0ff */
[----:B------:R-:W4:Y:S01]  /*ae930*/  LDL.LU R236, [R1+0xb00] ;  /* 0x000b000001ec7983 */ /* 0x000f220000300800 */
[----:B------:R-:W-:Y:S02]  /*ae940*/  LOP3.LUT R165, R165, 0xffff, RZ, 0xc0, !PT ;  /* 0x0000ffffa5a57812 */ /* 0x000fe400078ec0ff */
[----:B------:R-:W-:Y:S01]  /*ae950*/  PRMT R153, R153, 0x3340, R0 ;  /* 0x0000334099997816 */ /* 0x000fe20000000000 */
        /* <DEDUP_REMOVED lines=8> */
[----:B------:R-:W-:Y:S02]  /*ae9e0*/  PRMT R152, R152, 0x5210, R175 ;  /* 0x0000521098987816 */ /* 0x000fe400000000af */
[----:B------:R-:W-:-:S02]  /*ae9f0*/  PRMT R153, R153, 0x5210, R177 ;  /* 0x0000521099997816 */ /* 0x000fc400000000b1 */
[----:B------:R-:W-:Y:S02]  /*aea00*/  PRMT R154, R157, 0x5210, R176 ;  /* 0x000052109d9a7816 */ /* 0x000fe400000000b0 */
[----:B------:R-:W-:-:S05]  /*aea10*/  PRMT R155, R156, 0x5210, R178 ;  /* 0x000052109c9b7816 */ /* 0x000fca00000000b2 */
[----:B------:R0:W-:Y:S01]  /*aea20*/  STSM.16.M88.4 [R222], R152 ;  /* 0x00000098de007844 */ /* 0x0001e20000000200 */
[----:B------:R-:W-:Y:S01]  /*aea30*/  BAR.SYNC.DEFER_BLOCKING 0x0 ;  /* 0x0000000000007b1d */ /* 0x000fe20000010000 */
[----:B--2---:R-:W-:-:S05]  /*aea40*/  LOP3.LUT R174, R9, 0xffff, RZ, 0xc0, !PT ;  /* 0x0000ffff09ae7812 */ /* 0x004fca00078ec0ff */
[----:B------:R-:W1:Y:S01]  /*aea50*/  LDS.128 R16, [R11] ;  /* 0x000000000b107984 */ /* 0x000e620000000c00 */
[----:B0-----:R-:W-:Y:S02]  /*aea60*/  F2FP.SATFINITE.E5M2.F32.PACK_AB_MERGE_C R154, R241, R240, RZ ;  /* 0x000000f0f19a723e */ /* 0x001fe400048060ff */
[----:B---3--:R-:W-:Y:S01]  /*aea70*/  F2FP.SATFINITE.E5M2.F32.PACK_AB_MERGE_C R153, R243, R242, RZ ;  /* 0x000000f2f399723e */ /* 0x008fe200048060ff */
[----:B------:R-:W2:Y:S01]  /*aea80*/  LDL.LU R240, [R1+0xb10] ;  /* 0x000b100001f07983 */ /* 0x000ea20000300800 */
[----:B----4-:R-:W-:-:S03]  /*aea90*/  LOP3.LUT R170, R244, 0xffff, RZ, 0xc0, !PT ;  /* 0x0000fffff4aa7812 */ /* 0x010fc600078ec0ff */
[----:B------:R-:W2:Y:S01]  /*aeaa0*/  LDL.LU R241, [R1+0xb14] ;  /* 0x000b140001f17983 */ /* 0x000ea20000300800 */
[----:B------:R-:W-:-:S03]  /*aeab0*/  LOP3.LUT R171, R245, 0xffff, RZ, 0xc0, !PT ;  /* 0x0000fffff5ab7812 */ /* 0x000fc600078ec0ff */
[----:B------:R-:W3:Y:S01]  /*aeac0*/  LDL.LU R242, [R1+0xb18] ;  /* 0x000b180001f27983 */ /* 0x000ee20000300800 */
[----:B------:R-:W-:-:S03]  /*aead0*/  LOP3.LUT R168, R246, 0xffff, RZ, 0xc0, !PT ;  /* 0x0000fffff6a87812 */ /* 0x000fc600078ec0ff */
[----:B------:R-:W3:Y:S01]  /*aeae0*/  LDL.LU R243, [R1+0xb1c] ;  /* 0x000b1c0001f37983 */ /* 0x000ee20000300800 */
        /* <DEDUP_REMOVED lines=12> */
[----:B------:R-:W2:Y:S04]  /*aebb0*/  LDL.LU R9, [R1+0x490] ;  /* 0x0004900001097983 */ /* 0x000ea80000300800 */
[----:B------:R-:W2:Y:S04]  /*aebc0*/  LDL.LU R10, [R1+0x494] ;  /* 0x00049400010a7983 */ /* 0x000ea80000300800 */
[----:B------:R-:W3:Y:S04]  /*aebd0*/  LDL.LU R14, [R1+0x498] ;  /* 0x00049800010e7983 */ /* 0x000ee80000300800 */
[----:B------:R-:W3:Y:S01]  /*aebe0*/  LDL.LU R8, [R1+0x49c] ;  /* 0x00049c0001087983 */ /* 0x000ee20000300800 */
[----:B------:R-:W-:-:S02]  /*aebf0*/  PRMT R152, R171, 0x3340, R0 ;  /* 0x00003340ab987816 */ /* 0x000fc40000000000 */
[----:B------:R-:W-:Y:S02]  /*aec00*/  PRMT R162, R170, 0x3340, R168 ;  /* 0x00003340aaa27816 */ /* 0x000fe400000000a8 */
[----:B------:R-:W-:Y:S02]  /*aec10*/  PRMT R157, R164, 0x3340, R163 ;  /* 0x00003340a49d7816 */ /* 0x000fe400000000a3 */
[----:B------:R-:W-:Y:S02]  /*aec20*/  PRMT R162, R162, 0x5410, R152 ;  /* 0x00005410a2a27816 */ /* 0x000fe40000000098 */
[----:B------:R-:W-:Y:S02]  /*aec30*/  PRMT R152, R169, 0x3340, R0 ;  /* 0x00003340a9987816 */ /* 0x000fe40000000000 */
[----:B------:R-:W-:Y:S02]  /*aec40*/  LOP3.LUT R173, R161, 0xffff, RZ, 0xc0, !PT ;  /* 0x0000ffffa1ad7812 */ /* 0x000fe400078ec0ff */
[----:B------:R-:W-:-:S02]  /*aec50*/  PRMT R157, R157, 0x5410, R152 ;  /* 0x000054109d9d7816 */ /* 0x000fc40000000098 */
[----:B------:R-:W-:Y:S02]  /*aec60*/  PRMT R152, R173, 0x3340, R0 ;  /* 0x00003340ad987816 */ /* 0x000fe40000000000 */
[----:B------:R-:W-:Y:S02]  /*aec70*/  PRMT R156, R174, 0x3340, R172 ;  /* 0x00003340ae9c7816 */ /* 0x000fe400000000ac */
[----:B------:R-:W-:Y:S02]  /*aec80*/  LOP3.LUT R166, R160, 0xffff, RZ, 0xc0, !PT ;  /* 0x0000ffffa0a67812 */ /* 0x000fe400078ec0ff */
[----:B------:R-:W-:Y:S02]  /*aec90*/  PRMT R156, R156, 0x5410, R152 ;  /* 0x000054109c9c7816 */ /* 0x000fe40000000098 */
[----:B------:R-:W-:Y:S02]  /*aeca0*/  PRMT R152, R166, 0x3340, R0 ;  /* 0x00003340a6987816 */ /* 0x000fe40000000000 */
[----:B------:R-:W-:-:S02]  /*aecb0*/  PRMT R155, R167, 0x3340, R165 ;  /* 0x00003340a79b7816 */ /* 0x000fc400000000a5 */
[----:B------:R-:W-:Y:S02]  /*aecc0*/  LOP3.LUT R175, R159, 0xffff, RZ, 0xc0, !PT ;  /* 0x0000ffff9faf7812 */ /* 0x000fe400078ec0ff */
[----:B------:R-:W-:Y:S02]  /*aecd0*/  PRMT R155, R155, 0x5410, R152 ;  /* 0x000054109b9b7816 */ /* 0x000fe40000000098 */
[----:B------:R-:W-:Y:S02]  /*aece0*/  LOP3.LUT R177, R158, 0xffff, RZ, 0xc0, !PT ;  /* 0x0000ffff9eb17812 */ /* 0x000fe400078ec0ff */
        /* <DEDUP_REMOVED lines=13> */
[----:B------:R0:W-:Y:S01]  /*aedc0*/  STL.64 [R1+0x1328], R16 ;  /* 0x0013281001007387 */ /* 0x0001e20000100a00 */
[----:B------:R-:W-:Y:S02]  /*aedd0*/  F2FP.SATFINITE.E5M2.F32.PACK_AB_MERGE_C R15, R235, R234, RZ ;  /* 0x000000eaeb0f723e */ /* 0x000fe400048060ff */
        /* <DEDUP_REMOVED lines=8> */
[----:B------:R-:W-:Y:S01]  /*aee60*/  IMAD.X R17, R152, 0x1, R3, P2 ;  /* 0x0000000198117824 */ /* 0x000fe200010e0603 */
[----:B------:R-:W-:-:S04]  /*aee70*/  SHF.R.S32.HI R152, RZ, 0x1f, R191 ;  /* 0x0000001fff987819 */ /* 0x000fc800000114bf */
[----:B------:R0:W-:Y:S02]  /*aee80*/  STL.64 [R1+0x1310], R16 ;  /* 0x0013101001007387 */ /* 0x0001e40000100a00 */
[----:B0-----:R-:W-:-:S05]  /*aee90*/  IADD3 R16, P2, R191, R2, RZ ;  /* 0x00000002bf107210 */ /* 0x001fca0007f5e0ff */
[----:B------:R-:W-:-:S05]  /*aeea0*/  IMAD.X R17, R152, 0x1, R13, P2 ;  /* 0x0000000198117824 */ /* 0x000fca00010e060d */
[----:B------:R0:W-:Y:S02]  /*aeeb0*/  STL.64 [R1+0x1308], R16 ;  /* 0x0013081001007387 */ /* 0x0001e40000100a00 */
[----:B0-----:R-:W-:-:S05]  /*aeec0*/  IADD3 R16, P2, R191, R0, RZ ;  /* 0x00000000bf107210 */ /* 0x001fca0007f5e0ff */
[----:B------:R-:W-:-:S05]  /*aeed0*/  IMAD.X R17, R152, 0x1, R7, P2 ;  /* 0x0000000198117824 */ /* 0x000fca00010e0607 */
[----:B------:R-:W-:Y:S01]  /*aeee0*/  STL.64 [R1+0x1300], R16 ;  /* 0x0013001001007387 */ /* 0x000fe20000100a00 */
[----:B------:R-:W-:-:S04]  /*aeef0*/  SHF.R.U32.HI R162, RZ, 0x8, R168 ;  /* 0x00000008ffa27819 */ /* 0x000fc800000116a8 */
[----:B------:R-:W-:Y:S02]  /*aef00*/  LOP3.LUT R162, R162, 0xffff, RZ, 0xc0, !PT ;  /* 0x0000ffffa2a27812 */ /* 0x000fe400078ec0ff */
[----:B------:R-:W-:Y:S02]  /*aef10*/  SHF.R.U32.HI R155, RZ, 0x8, R167 ;  /* 0x00000008ff9b7819 */ /* 0x000fe400000116a7 */
[----:B------:R-:W-:Y:S02]  /*aef20*/  SHF.R.U32.HI R156, RZ, 0x8, R165 ;  /* 0x00000008ff9c7819 */ /* 0x000fe400000116a5 */
[----:B------:R-:W-:Y:S02]  /*aef30*/  SHF.R.U32.HI R157, RZ, 0x8, R166 ;  /* 0x00000008ff9d7819 */ /* 0x000fe400000116a6 */
[----:B------:R-:W-:Y:S02]  /*aef40*/  LOP3.LUT R155, R155, 0xffff, RZ, 0xc0, !PT ;  /* 0x0000ffff9b9b7812 */ /* 0x000fe400078ec0ff */
[----:B------:R-:W-:-:S02]  /*aef50*/  LOP3.LUT R156, R156, 0xffff, RZ, 0xc0, !PT ;  /* 0x0000ffff9c9c7812 */ /* 0x000fc400078ec0ff */
[----:B------:R-:W-:Y:S02]  /*aef60*/  LOP3.LUT R157, R157, 0xffff, RZ, 0xc0, !PT ;  /* 0x0000ffff9d9d7812 */ /* 0x000fe400078ec0ff */
[----:B------:R-:W-:Y:S02]  /*aef70*/  PRMT R156, R155, 0x3340, R156 ;  /* 0x000033409b9c7816 */ /* 0x000fe4000000009c */
[----:B------:R-:W-:Y:S02]  /*aef80*/  PRMT R155, R157, 0x3340, R0 ;  /* 0x000033409d9b7816 */ /* 0x000fe40000000000 */
[----:B--2---:R-:W-:Y:S02]  /*aef90*/  F2FP.SATFINITE.E5M2.F32.PACK_AB_MERGE_C R159, R10, R9, RZ ;  /* 0x000000090a9f723e */ /* 0x004fe400048060ff */
[----:B---3--:R-:W-:Y:S02]  /*aefa0*/  F2FP.SATFINITE.E5M2.F32.PACK_AB_MERGE_C R158, R8, R14, RZ ;  /* 0x0000000e089e723e */ /* 0x008fe400048060ff */
[----:B------:R-:W-:-:S05]  /*aefb0*/  IADD3 R8, P2, R191, R6, RZ ;  /* 0x00000006bf087210 */ /* 0x000fca0007f5e0ff */
        /* <DEDUP_REMOVED lines=17> */
[----:B------:R0:W-:Y:S01]  /*af0d0*/  STL.64 [R1+0x12d8], R8 ;  /* 0x0012d80801007387 */ /* 0x0001e20000100a00 */
[----:B------:R-:W-:Y:S02]  /*af0e0*/  F2FP.SATFINITE.E5M2.F32.PACK_AB_MERGE_C R218, R241, R240, RZ ;  /* 0x000000f0f1da723e */ /* 0x000fe400048060ff */
[----:B------:R-:W-:Y:S01]  /*af0f0*/  F2FP.SATFINITE.E5M2.F32.PACK_AB_MERGE_C R217, R243, R242, RZ ;  /* 0x000000f2f3d9723e */ /* 0x000fe200048060ff */
[----:B------:R-:W2:Y:S01]  /*af100*/  LDL.LU R240, [R1+0x90] ;  /* 0x0000900001f07983 */ /* 0x000ea20000300800 */
[----:B------:R-:W-:-:S03]  /*af110*/  PRMT R156, R156, 0x5410, R155 ;  /* 0x000054109c9c7816 */ /* 0x000fc6000000009b */
[----:B------:R-:W2:Y:S01]  /*af120*/  LDL.LU R241, [R1+0x94] ;  /* 0x0000940001f17983 */ /* 0x000ea20000300800 */
[----:B0-----:R-:W-:-:S03]  /*af130*/  IADD3 R8, P2, R190, R4, RZ ;  /* 0x00000004be087210 */ /* 0x001fc60007f5e0ff */
[----:B------:R-:W3:Y:S02]  /*af140*/  LDL.LU R242, [R1+0x98] ;  /* 0x0000980001f27983 */ /* 0x000ee40000300800 */
[----:B------:R-:W-:Y:S01]  /*af150*/  IMAD.X R9, R152, 0x1, R3, P2 ;  /* 0x0000000198097824 */ /* 0x000fe200010e0603 */
[----:B------:R-:W-:-:S04]  /*af160*/  SHF.R.S32.HI R155, RZ, 0x1f, R193 ;  /* 0x0000001fff9b7819 */ /* 0x000fc800000114c1 */
[----:B------:R0:W-:Y:S01]  /*af170*/  STL.64 [R1+0x12d0], R8 ;  /* 0x0012d00801007387 */ /* 0x0001e20000100a00 */
[----:B----4-:R-:W-:-:S03]  /*af180*/  F2FP.SATFINITE.E5M2.F32.PACK_AB_MERGE_C R220, R245, R244, RZ ;  /* 0x000000f4f5dc723e */ /* 0x010fc600048060ff */
[----:B------:R-:W3:Y:S01]  /*af190*/  LDL.LU R243, [R1+0x9c] ;  /* 0x00009c0001f37983 */ /* 0x000ee20000300800 */
[----:B------:R-:W-:-:S03]  /*af1a0*/  F2FP.SATFINITE.E5M2.F32.PACK_AB_MERGE_C R161, R247, R246, RZ ;  /* 0x000000f6f7a1723e */ /* 0x000fc600048060ff */
[----:B------:R-:W4:Y:S01]  /*af1b0*/  LDL.LU R244, [R1+0x4874] ;  /* 0x0048740001f47983 */ /* 0x000f220000300800 */
[----:B0-----:R-:W-:-:S03]  /*af1c0*/  IADD3 R8, P2, R193, R2, RZ ;  /* 0x00000002c1087210 */ /* 0x001fc60007f5e0ff */
[----:B------:R-:W3:Y:S01]  /*af1d0*/  LDL.LU R245, [R1+0xe34] ;  /* 0x000e340001f57983 */ /* 0x000ee20000300800 */
[----:B------:R-:W-:Y:S01]  /*af1e0*/  F2FP.SATFINITE.E5M2.F32.PACK_AB_MERGE_C R160, R12, R248, RZ ;  /* 0x000000f80ca0723e */ /* 0x000fe200048060ff */
[----:B------:R-:W-:Y:S02]  /*af1f0*/  IMAD.X R9, R155, 0x1, R13, P2 ;  /* 0x000000019b097824 */ /* 0x000fe400010e060d */
[----:B------:R-:W3:Y:S04]  /*af200*/  LDL.LU R246, [R1+0x4640] ;  /* 0x0046400001f67983 */ /* 0x000ee80000300800 */
        /* <DEDUP_REMOVED lines=18> */
[----:B------:R-:W-:Y:S02]  /*af330*/  SHF.R.U32.HI R153, RZ, 0x8, R164 ;  /* 0x00000008ff997819 */ /* 0x000fe400000116a4 */
[----:B------:R-:W-:Y:S02]  /*af340*/  SHF.R.U32.HI R164, RZ, 0x8, R163 ;  /* 0x00000008ffa47819 */ /* 0x000fe400000116a3 */
[----:B------:R-:W-:Y:S01]  /*af350*/  LOP3.LUT R153, R153, 0xffff, RZ, 0xc0, !PT ;  /* 0x0000ffff99997812 */ /* 0x000fe200078ec0ff */
[----:B------:R-:W0:Y:S01]  /*af360*/  LDS.128 R16, [R11] ;  /* 0x000000000b107984 */ /* 0x000e220000000c00 */
[----:B------:R-:W-:Y:S02]  /*af370*/  LOP3.LUT R164, R164, 0xffff, RZ, 0xc0, !PT ;  /* 0x0000ffffa4a47812 */ /* 0x000fe400078ec0ff */
[----:B------:R-:W-:-:S02]  /*af380*/  SHF.R.U32.HI R154, RZ, 0x8, R169 ;  /* 0x00000008ff9a7819 */ /* 0x000fc400000116a9 */
[----:B------:R-:W-:Y:S02]  /*af390*/  PRMT R164, R153, 0x3340, R164 ;  /* 0x0000334099a47816 */ /* 0x000fe400000000a4 */
[----:B------:R-:W-:Y:S02]  /*af3a0*/  SHF.R.U32.HI R153, RZ, 0x8, R171 ;  /* 0x00000008ff997819 */ /* 0x000fe400000116ab */
[----:B------:R-:W-:Y:S02]  /*af3b0*/  SHF.R.U32.HI R157, RZ, 0x8, R174 ;  /* 0x00000008ff9d7819 */ /* 0x000fe400000116ae */
[----:B------:R-:W-:Y:S02]  /*af3c0*/  SHF.R.U32.HI R163, RZ, 0x8, R172 ;  /* 0x00000008ffa37819 */ /* 0x000fe400000116ac */
[----:B------:R-:W-:Y:S02]  /*af3d0*/  SHF.R.U32.HI R165, RZ, 0x8, R173 ;  /* 0x00000008ffa57819 */ /* 0x000fe400000116ad */
[----:B------:R-:W-:-:S02]  /*af3e0*/  LOP3.LUT R153, R153, 0xffff, RZ, 0xc0, !PT ;  /* 0x0000ffff99997812 */ /* 0x000fc400078ec0ff */
[----:B------:R-:W-:Y:S02]  /*af3f0*/  LOP3.LUT R154, R154, 0xffff, RZ, 0xc0, !PT ;  /* 0x0000ffff9a9a7812 */ /* 0x000fe400078ec0ff */
[----:B------:R-:W-:Y:S02]  /*af400*/  LOP3.LUT R157, R157, 0xffff, RZ, 0xc0, !PT ;  /* 0x0000ffff9d9d7812 */ /* 0x000fe400078ec0ff */
[----:B------:R-:W-:Y:S02]  /*af410*/  LOP3.LUT R163, R163, 0xffff, RZ, 0xc0, !PT ;  /* 0x0000ffffa3a37812 */ /* 0x000fe400078ec0ff */
[----:B------:R-:W-:Y:S02]  /*af420*/  LOP3.LUT R165, R165, 0xffff, RZ, 0xc0, !PT ;  /* 0x0000ffffa5a57812 */ /* 0x000fe400078ec0ff */
[--C-:B------:R-:W-:Y:S02]  /*af430*/  PRMT R153, R153, 0x3340, R0.reuse ;  /* 0x0000334099997816 */ /* 0x100fe40000000000 */
[----:B------:R-:W-:-:S02]  /*af440*/  PRMT R154, R154, 0x3340, R0 ;  /* 0x000033409a9a7816 */ /* 0x000fc40000000000 */
[----:B------:R-:W-:Y:S02]  /*af450*/  PRMT R163, R157, 0x3340, R163 ;  /* 0x000033409da37816 */ /* 0x000fe400000000a3 */
[----:B------:R-:W-:Y:S02]  /*af460*/  PRMT R157, R165, 0x3340, R0 ;  /* 0x00003340a59d7816 */ /* 0x000fe40000000000 */
[----:B------:R-:W-:Y:S02]  /*af470*/  PRMT R152, R162, 0x5410, R153 ;  /* 0x00005410a2987816 */ /* 0x000fe40000000099 */
[----:B------:R-:W-:Y:S02]  /*af480*/  PRMT R153, R164, 0x5410, R154 ;  /* 0x00005410a4997816 */ /* 0x000fe4000000009a */
[----:B------:R-:W-:Y:S02]  /*af490*/  PRMT R154, R163, 0x5410, R157 ;  /* 0x00005410a39a7816 */ /* 0x000fe4000000009d */
[----:B------:R-:W-:Y:S01]  /*af4a0*/  PRMT R152, R152, 0x5210, R175 ;  /* 0x0000521098987816 */ /* 0x000fe200000000af */
[----:B0-----:R-:W-:Y:S01]  /*af4b0*/  STL.64 [R1+0x800], R16 ;  /* 0x0008001001007387 */ /* 0x001fe20000100a00 */
[----:B------:R-:W-:-:S02]  /*af4c0*/  PRMT R153, R153, 0x5210, R177 ;  /* 0x0000521099997816 */ /* 0x000fc400000000b1 */
[----:B------:R-:W-:Y:S01]  /*af4d0*/  PRMT R154, R154, 0x5210, R176 ;  /* 0x000052109a9a7816 */ /* 0x000fe200000000b0 */
[----:B------:R-:W-:Y:S01]  /*af4e0*/  STL.64 [R1+0x808], R18 ;  /* 0x0008081201007387 */ /* 0x000fe20000100a00 */
[----:B------:R-:W-:Y:S01]  /*af4f0*/  BAR.SYNC.DEFER_BLOCKING 0x0 ;  /* 0x0000000000007b1d */ /* 0x000fe20000010000 */
[----:B------:R-:W-:Y:S02]  /*af500*/  PRMT R155, R156, 0x5210, R178 ;  /* 0x000052109c9b7816 */ /* 0x000fe400000000b2 */
[----:B------:R-:W-:Y:S02]  /*af510*/  F2FP.SATFINITE.E5M2.F32.PACK_AB_MERGE_C R216, R237, R236, RZ ;  /* 0x000000ecedd8723e */ /* 0x000fe400048060ff */
[----:B------:R-:W-:Y:S01]  /*af520*/  F2FP.SATFINITE.E5M2.F32.PACK_AB_MERGE_C R23, R239, R238, RZ ;  /* 0x000000eeef17723e */ /* 0x000fe200048060ff */
        /* <DEDUP_REMOVED lines=10> */
[----:B--2---:R-:W-:Y:S02]  /*af5d0*/  F2FP.SATFINITE.E5M2.F32.PACK_AB_MERGE_C R154, R241, R240, RZ ;  /* 0x000000f0f19a723e */ /* 0x004fe400048060ff */
[----:B---3--:R-:W-:Y:S01]  /*af5e0*/  F2FP.SATFINITE.E5M2.F32.PACK_AB_MERGE_C R153, R243, R242, RZ ;  /* 0x000000f2f399723e */ /* 0x008fe200048060ff */
[----:B------:R-:W2:Y:S01]  /*af5f0*/  LDL.LU R240, [R1+0xb40] ;  /* 0x000b400001f07983 */ /* 0x000ea20000300800 */
[----:B------:R-:W-:-:S03]  /*af600*/  LOP3.LUT R168, R245, 0xffff, RZ, 0xc0, !PT ;  /* 0x0000fffff5a87812 */ /* 0x000fc600078ec0ff */
        /* <DEDUP_REMOVED lines=8> */
[----:B------:R-:W4:Y:S04]  /*af690*/  LDL.LU R245, [R1+0xb54] ;  /* 0x000b540001f57983 */ /* 0x000f280000300800 */
[----:B------:R-:W4:Y:S04]  /*af6a0*/  LDL.LU R246, [R1+0x8a0] ;  /* 0x0008a00001f67983 */ /* 0x000f280000300800 */
[----:B------:R-:W4:Y:S04]  /*af6b0*/  LDL.LU R247, [R1+0x8a4] ;  /* 0x0008a40001f77983 */ /* 0x000f280000300800 */
[----:B------:R-:W4:Y:S01]  /*af6c0*/  LDL.LU R248, [R1+0x8a8] ;  /* 0x0008a80001f87983 */ /* 0x000f220000300800 */
[----:B------:R-:W-:-:S03]  /*af6d0*/  LOP3.LUT R166, R9, 0xffff, RZ, 0xc0, !PT ;  /* 0x0000ffff09a67812 */ /* 0x000fc600078ec0ff */
[----:B------:R-:W4:Y:S01]  /*af6e0*/  LDL.LU R12, [R1+0x8ac] ;  /* 0x0008ac00010c7983 */ /* 0x000f220000300800 */
[----:B------:R-:W-:-:S03]  /*af6f0*/  LOP3.LUT R164, R10, 0xffff, RZ, 0xc0, !PT ;  /* 0x0000ffff0aa47812 */ /* 0x000fc600078ec0ff */
[----:B------:R-:W2:Y:S01]  /*af700*/  LDL.LU R9, [R1+0x4a0] ;  /* 0x0004a00001097983 */ /* 0x000ea20000300800 */
[----:B------:R-:W-:-:S03]  /*af710*/  LOP3.LUT R171, R14, 0xffff, RZ, 0xc0, !PT ;  /* 0x0000ffff0eab7812 */ /* 0x000fc600078ec0ff */
[----:B------:R-:W2:Y:S01]  /*af720*/  LDL.LU R10, [R1+0x4a4] ;  /* 0x0004a400010a7983 */ /* 0x000ea20000300800 */
[----:B------:R-:W-:-:S03]  /*af730*/  LOP3.LUT R169, R8, 0xffff, RZ, 0xc0, !PT ;  /* 0x0000ffff08a97812 */ /* 0x000fc600078ec0ff */
[----:B------:R-:W3:Y:S04]  /*af740*/  LDL.LU R14, [R1+0x4a8] ;  /* 0x0004a800010e7983 */ /* 0x000ee80000300800 */
[----:B------:R-:W3:Y:S01]  /*af750*/  LDL.LU R8, [R1+0x4ac] ;  /* 0x0004ac0001087983 */ /* 0x000ee20000300800 */
        /* <DEDUP_REMOVED lines=48> */
[----:B------:R-:W-:-:S04]  /*afa60*/  SHF.R.U32.HI R155, RZ, 0x8, R165 ;  /* 0x00000008ff9b7819 */ /* 0x000fc800000116a5 */
[----:B------:R-:W-:-:S04]  /*afa70*/  LOP3.LUT R155, R155, 0xffff, RZ, 0xc0, !PT ;  /* 0x0000ffff9b9b7812 */ /* 0x000fc800078ec0ff */
        /* <DEDUP_REMOVED lines=61> */
[----:B------:R-:W-:Y:S02]  /*afe50*/  SHF.R.U32.HI R153, RZ, 0x8, R167 ;  /* 0x00000008ff997819 */ /* 0x000fe400000116a7 */
[----:B------:R-:W-:Y:S01]  /*afe60*/  SHF.R.U32.HI R163, RZ, 0x8, R163 ;  /* 0x00000008ffa37819 */ /* 0x000fe200000116a3 */
[----:B------:R-:W0:Y:S01]  /*afe70*/  LDS.128 R16, [R11] ;  /* 0x000000000b107984 */ /* 0x000e220000000c00 */
[----:B------:R-:W-:-:S02]  /*afe80*/  SHF.R.U32.HI R156, RZ, 0x8, R173 ;  /* 0x00000008ff9c7819 */ /* 0x000fc400000116ad */
[----:B------:R-:W-:Y:S02]  /*afe90*/  LOP3.LUT R154, R154, 0xffff, RZ, 0xc0, !PT ;  /* 0x0000ffff9a9a7812 */ /* 0x000fe400078ec0ff */
[----:B------:R-:W-:Y:S02]  /*afea0*/  LOP3.LUT R162, R162, 0xffff, RZ, 0xc0, !PT ;  /* 0x0000ffffa2a27812 */ /* 0x000fe400078ec0ff */
[----:B------:R-:W-:Y:S02]  /*afeb0*/  LOP3.LUT R153, R153, 0xffff, RZ, 0xc0, !PT ;  /* 0x0000ffff99997812 */ /* 0x000fe400078ec0ff */
[----:B------:R-:W-:Y:S02]  /*afec0*/  LOP3.LUT R163, R163, 0xffff, RZ, 0xc0, !PT ;  /* 0x0000ffffa3a37812 */ /* 0x000fe400078ec0ff */
[----:B------:R-:W-:Y:S02]  /*afed0*/  LOP3.LUT R156, R156, 0xffff, RZ, 0xc0, !PT ;  /* 0x0000ffff9c9c7812 */ /* 0x000fe400078ec0ff */
[----:B------:R-:W-:-:S02]  /*afee0*/  PRMT R162, R154, 0x3340, R162 ;  /* 0x000033409aa27816 */ /* 0x000fc400000000a2 */
[----:B------:R-:W-:Y:S02]  /*afef0*/  PRMT R163, R153, 0x3340, R163 ;  /* 0x0000334099a37816 */ /* 0x000fe400000000a3 */
[----:B------:R-:W-:Y:S02]  /*aff00*/  PRMT R154, R156, 0x3340, R0 ;  /* 0x000033409c9a7816 */ /* 0x000fe40000000000 */
[----:B------:R-:W-:Y:S02]  /*aff10*/  SHF.R.U32.HI R153, RZ, 0x8, R168 ;  /* 0x00000008ff997819 */ /* 0x000fe400000116a8 */
[----:B------:R-:W-:Y:S02]  /*aff20*/  SHF.R.U32.HI R156, RZ, 0x8, R171 ;  /* 0x00000008ff9c7819 */ /* 0x000fe400000116ab */
[----:B------:R-:W-:Y:S02]  /*aff30*/  SHF.R.U32.HI R164, RZ, 0x8, R169 ;  /* 0x00000008ffa47819 */ /* 0x000fe400000116a9 */
[----:B------:R-:W-:-:S02]  /*aff40*/  SHF.R.U32.HI R165, RZ, 0x8, R170 ;  /* 0x00000008ffa57819 */ /* 0x000fc400000116aa */
        /* <DEDUP_REMOVED lines=9> */
[----:B------:R-:W-:Y:S01]  /*affe0*/  PRMT R156, R164, 0x5410, R156 ;  /* 0x00005410a49c7816 */ /* 0x000fe2000000009c */
[----:B0-----:R-:W-:Y:S01]  /*afff0*/  STL.64 [R1+0x480], R16 ;  /* 0x0004801001007387 */ /* 0x001fe20000100a00 */
[----:B------:R-:W-:Y:S02]  /*b0000*/  F2FP.SATFINITE.E5M2.F32.PACK_AB_MERGE_C R219, R235, R234, RZ ;  /* 0x000000eaebdb723e */ /* 0x000fe400048060ff */
[----:B------:R-:W-:Y:S01]  /*b0010*/  PRMT R152, R152, 0x5210, R175 ;  /* 0x0000521098987816 */ /* 0x000fe200000000af */
[----:B------:R-:W-:Y:S01]  /*b0020*/  STL.64 [R1+0x488], R18 ;  /* 0x0004881201007387 */ /* 0x000fe20000100a00 */
[----:B------:R-:W-:Y:S01]  /*b0030*/  BAR.SYNC.DEFER_BLOCKING 0x0 ;  /* 0x0000000000007b1d */ /* 0x000fe20000010000 */
[----:B------:R-:W-:-:S02]  /*b0040*/  PRMT R153, R153, 0x5210, R177 ;  /* 0x0000521099997816 */ /* 0x000fc400000000b1 */
[----:B------:R-:W-:Y:S02]  /*b0050*/  PRMT R154, R157, 0x5210, R176 ;  /* 0x000052109d9a7816 */ /* 0x000fe400000000b0 */
[----:B------:R-:W-:Y:S02]  /*b0060*/  PRMT R155, R156, 0x5210, R178 ;  /* 0x000052109c9b7816 */ /* 0x000fe400000000b2 */
[----:B------:R-:W-:Y:S01]  /*b0070*/  F2FP.SATFINITE.E5M2.F32.PACK_AB_MERGE_C R225, R237, R236, RZ ;  /* 0x000000ecede1723e */ /* 0x000fe200048060ff */
[----:B------:R-:W3:Y:S01]  /*b0080*/  LDL.LU R234, [R1+0xb58] ;  /* 0x000b580001ea7983 */ /* 0x000ee20000300800 */
[----:B------:R-:W-:-:S03]  /*b0090*/  F2FP.SATFINITE.E5M2.F32.PACK_AB_MERGE_C R224, R239, R238, RZ ;  /* 0x000000eeefe0723e */ /* 0x000fc600048060ff */
[----:B------:R-:W3:Y:S04]  /*b00a0*/  LDL.LU R235, [R1+0xb5c] ;  /* 0x000b5c0001eb7983 */ /* 0x000ee80000300800 */
[----:B------:R-:W3:Y:S04]  /*b00b0*/  LDL.LU R236, [R1+0xb60] ;  /* 0x000b600001ec7983 */ /* 0x000ee80000300800 */
[----:B------:R2:W-:Y:S01]  /*b00c0*/  STSM.16.M88.4 [R222], R152 ;  /* 0x00000098de007844 */ /* 0x0005e20000000200 */
[----:B------:R-:W-:Y:S01]  /*b00d0*/  BAR.SYNC.DEFER_BLOCKING 0x0 ;  /* 0x0000000000007b1d */ /* 0x000fe20000010000 */
[----:B----4-:R-:W-:-:S05]  /*b00e0*/  LOP3.LUT R166, R244, 0xffff, RZ, 0xc0, !PT ;  /* 0x0000fffff4a67812 */ /* 0x010fca00078ec0ff */
[----:B------:R-:W0:Y:S01]  /*b00f0*/  LDS.128 R16, [R11] ;  /* 0x000000000b107984 */ /* 0x000e220000000c00 */
[----:B--2---:R-:W-:Y:S02]  /*b0100*/  F2FP.SATFINITE.E5M2.F32.PACK_AB_MERGE_C R154, R241, R240, RZ ;  /* 0x000000f0f19a723e */ /* 0x004fe400048060ff */
[----:B---3--:R-:W-:Y:S02]  /*b0110*/  F2FP.SATFINITE.E5M2.F32.PACK_AB_MERGE_C R153, R243, R242, RZ ;  /* 0x000000f2f399723e */ /* 0x008fe400048060ff */
[----:B------:R-:W-:Y:S02]  /*b0120*/  LOP3.LUT R168, R245, 0xffff, RZ, 0xc0, !PT ;  /* 0x0000fffff5a87812 */ /* 0x000fe400078ec0ff */
[----:B------:R-:W-:Y:S02]  /*b0130*/  LOP3.LUT R163, R246, 0xffff, RZ, 0xc0, !PT ;  /* 0x0000fffff6a37812 */ /* 0x000fe400078ec0ff */
[----:B------:R-:W-:Y:S02]  /*b0140*/  LOP3.LUT R170, R247, 0xffff, RZ, 0xc0, !PT ;  /* 0x0000fffff7aa7812 */ /* 0x000fe400078ec0ff */
[----:B------:R-:W-:-:S02]  /*b0150*/  LOP3.LUT R174, R248, 0xffff, RZ, 0xc0, !PT ;  /* 0x0000fffff8ae7812 */ /* 0x000fc400078ec0ff */
[----:B------:R-:W-:Y:S02]  /*b0160*/  LOP3.LUT R167, R12, 0xffff, RZ, 0xc0, !PT ;  /* 0x0000ffff0ca77812 */ /* 0x000fe400078ec0ff */
[----:B------:R-:W-:Y:S02]  /*b0170*/  LOP3.LUT R165, R9, 0xffff, RZ, 0xc0, !PT ;  /* 0x0000ffff09a57812 */ /* 0x000fe400078ec0ff */
[----:B------:R-:W2:Y:S04]  /*b0180*/  LDL.LU R9, [R1+0xb64] ;  /* 0x000b640001097983 */ /* 0x000ea80000300800 */
[----:B------:R-:W3:Y:S04]  /*b0190*/  LDL.LU R237, [R1+0xb68] ;  /* 0x000b680001ed7983 */ /* 0x000ee80000300800 */
[----:B------:R-:W3:Y:S04]  /*b01a0*/  LDL.LU R238, [R1+0xb6c] ;  /* 0x000b6c0001ee7983 */ /* 0x000ee80000300800 */
[----:B------:R-:W4:Y:S04]  /*b01b0*/  LDL.LU R239, [R1+0xb70] ;  /* 0x000b700001ef7983 */ /* 0x000f280000300800 */
[----:B------:R-:W4:Y:S04]  /*b01c0*/  LDL.LU R240, [R1+0xb74] ;  /* 0x000b740001f07983 */ /* 0x000f280000300800 */
[----:B------:R-:W3:Y:S04]  /*b01d0*/  LDL.LU R241, [R1+0xb78] ;  /* 0x000b780001f17983 */ /* 0x000ee80000300800 */
[----:B------:R-:W3:Y:S04]  /*b01e0*/  LDL.LU R242, [R1+0xb7c] ;  /* 0x000b7c0001f27983 */ /* 0x000ee80000300800 */
[----:B------:R-:W3:Y:S04]  /*b01f0*/  LDL.LU R243, [R1+0xb80] ;  /* 0x000b800001f37983 */ /* 0x000ee80000300800 */
[----:B------:R-:W3:Y:S04]  /*b0200*/  LDL.LU R244, [R1+0xb84] ;  /* 0x000b840001f47983 */ /* 0x000ee80000300800 */
[----:B------:R-:W3:Y:S01]  /*b0210*/  LDL.LU R245, [R1+0x8b0] ;  /* 0x0008b00001f57983 */ /* 0x000ee20000300800 */
[----:B------:R-:W-:-:S03]  /*b0220*/  LOP3.LUT R164, R10, 0xffff, RZ, 0xc0, !PT ;  /* 0x0000ffff0aa47812 */ /* 0x000fc600078ec0ff */
[----:B------:R-:W3:Y:S01]  /*b0230*/  LDL.LU R246, [R1+0x8b4] ;  /* 0x0008b40001f67983 */ /* 0x000ee20000300800 */
[----:B------:R-:W-:-:S03]  /*b0240*/  LOP3.LUT R173, R14, 0xffff, RZ, 0xc0, !PT ;  /* 0x0000ffff0ead7812 */ /* 0x000fc600078ec0ff */
[----:B------:R-:W3:Y:S01]  /*b0250*/  LDL.LU R247, [R1+0x8b8] ;  /* 0x0008b80001f77983 */ /* 0x000ee20000300800 */
[----:B------:R-:W-:-:S03]  /*b0260*/  LOP3.LUT R171, R8, 0xffff, RZ, 0xc0, !PT ;  /* 0x0000ffff08ab7812 */ /* 0x000fc600078ec0ff */
[----:B------:R-:W3:Y:S04]  /*b0270*/  LDL.LU R248, [R1+0x8bc] ;  /* 0x0008bc0001f87983 */ /* 0x000ee80000300800 */
[----:B------:R-:W3:Y:S04]  /*b0280*/  LDL.LU R12, [R1+0x4b0] ;  /* 0x0004b000010c7983 */ /* 0x000ee80000300800 */
[----:B------:R-:W3:Y:S04]  /*b0290*/  LDL.LU R10, [R1+0x4b4] ;  /* 0x0004b400010a7983 */ /* 0x000ee80000300800 */
[----:B------:R-:W2:Y:S04]  /*b02a0*/  LDL.LU R14, [R1+0x4b8] ;  /* 0x0004b800010e7983 */ /* 0x000ea80000300800 */
[----:B------:R-:W2:Y:S01]  /*b02b0*/  LDL.LU R8, [R1+0x4bc] ;  /* 0x0004bc0001087983 */ /* 0x000ea20000300800 */
        /* <DEDUP_REMOVED lines=56> */
[----:B------:R-:W-:Y:S02]  /*b0640*/  F2FP.SATFINITE.E5M2.F32.PACK_AB_MERGE_C R231, R235, R234, RZ ;  /* 0x000000eaebe7723e */ /* 0x000fe400048060ff */
[----:B------:R-:W-:Y:S02]  /*b0650*/  PRMT R157, R157, 0x5410, R155 ;  /* 0x000054109d9d7816 */ /* 0x000fe4000000009b */
[----:B--2---:R-:W-:-:S02]  /*b0660*/  F2FP.SATFINITE.E5M2.F32.PACK_AB_MERGE_C R158, R8, R14, RZ ;  /* 0x0000000e089e723e */ /* 0x004fc400048060ff */
        /* <DEDUP_REMOVED lines=20> */
[----:B----4-:R-:W-:Y:S02]  /*b07b0*/  F2FP.SATFINITE.E5M2.F32.PACK_AB_MERGE_C R236, R240, R239, RZ ;  /* 0x000000eff0ec723e */ /* 0x010fe400048060ff */
[----:B------:R-:W2:Y:S01]  /*b07c0*/  LDL.LU R239, [R1+0xb0] ;  /* 0x0000b00001ef7983 */ /* 0x000ea20000300800 */
[----:B---3--:R-:W-:-:S03]  /*b07d0*/  F2FP.SATFINITE.E5M2.F32.PACK_AB_MERGE_C R234, R242, R241, RZ ;  /* 0x000000f1f2ea723e */ /* 0x008fc600048060ff */
[----:B------:R-:W2:Y:S01]  /*b07e0*/  LDL.LU R240, [R1+0xb4] ;  /* 0x0000b40001f07983 */ /* 0x000ea20000300800 */
[----:B0-----:R-:W-:-:S03]  /*b07f0*/  IADD3 R14, P2, R200, R4, RZ ;  /* 0x00000004c80e7210 */ /* 0x001fc60007f5e0ff */
[----:B------:R-:W3:Y:S02]  /*b0800*/  LDL.LU R241, [R1+0xb8] ;  /* 0x0000b80001f17983 */ /* 0x000ee40000300800 */
[----:B------:R-:W-:Y:S01]  /*b0810*/  IMAD.X R15, R152, 0x1, R3, P2 ;  /* 0x00000001980f7824 */ /* 0x000fe200010e0603 */
[----:B------:R-:W-:Y:S02]  /*b0820*/  SHF.R.S32.HI R155, RZ, 0x1f, R201 ;  /* 0x0000001fff9b7819 */ /* 0x000fe400000114c9 */
[----:B------:R-:W-:Y:S02]  /*b0830*/  F2FP.SATFINITE.E5M2.F32.PACK_AB_MERGE_C R199, R244, R243, RZ ;  /* 0x000000f3f4c7723e */ /* 0x000fe400048060ff */
[----:B------:R0:W-:Y:S01]  /*b0840*/  STL.64 [R1+0x11d0], R14 ;  /* 0x0011d00e01007387 */ /* 0x0001e20000100a00 */
[----:B------:R-:W-:-:S03]  /*b0850*/  F2FP.SATFINITE.E5M2.F32.PACK_AB_MERGE_C R161, R246, R245, RZ ;  /* 0x000000f5f6a1723e */ /* 0x000fc600048060ff */
[----:B------:R-:W3:Y:S01]  /*b0860*/  LDL.LU R242, [R1+0xbc] ;  /* 0x0000bc0001f27983 */ /* 0x000ee20000300800 */
[----:B------:R-:W-:-:S03]  /*b0870*/  F2FP.SATFINITE.E5M2.F32.PACK_AB_MERGE_C R160, R248, R247, RZ ;  /* 0x000000f7f8a0723e */ /* 0x000fc600048060ff */
[----:B------:R-:W4:Y:S01]  /*b0880*/  LDL.LU R243, [R1+0x48e0] ;  /* 0x0048e00001f37983 */ /* 0x000f220000300800 */
[----:B0-----:R-:W-:-:S03]  /*b0890*/  IADD3 R14, P2, R201, R2, RZ ;  /* 0x00000002c90e7210 */ /* 0x001fc60007f5e0ff */
[----:B------:R-:W3:Y:S01]  /*b08a0*/  LDL.LU R244, [R1+0xe44] ;  /* 0x000e440001f47983 */ /* 0x000ee20000300800 */
[----:B------:R-:W-:-:S03]  /*b08b0*/  F2FP.SATFINITE.E5M2.F32.PACK_AB_MERGE_C R159, R10, R12, RZ ;  /* 0x0000000c0a9f723e */ /* 0x000fc600048060ff */
[----:B------:R-:W3:Y:S01]  /*b08c0*/  LDL.LU R245, [R1+0x4658] ;  /* 0x0046580001f57983 */ /* 0x000ee20000300800 */
[----:B------:R-:W-:-:S03]  /*b08d0*/  IMAD.X R15, R155, 0x1, R13, P2 ;  /* 0x000000019b0f7824 */ /* 0x000fc600010e060d */
[----:B------:R-:W3:Y:S04]  /*b08e0*/  LDL.LU R246, [R1+0x48ec] ;  /* 0x0048ec0001f67983 */ /* 0x000ee80000300800 */
[----:B------:R-:W3:Y:S04]  /*b08f0*/  LDL.LU R247, [R1+0xe40] ;  /* 0x000e400001f77983 */ /* 0x000ee80000300800 */
[----:B------:R-:W3:Y:S04]  /*b0900*/  LDL.LU R248, [R1+0x4654] ;  /* 0x0046540001f87983 */ /* 0x000ee80000300800 */
[----:B------:R-:W3:Y:S04]  /*b0910*/  LDL.LU R12, [R1+0x4860] ;  /* 0x00486000010c7983 */ /* 0x000ee80000300800 */
[----:B------:R-:W3:Y:S04]  /*b0920*/  LDL.LU R10, [R1+0x1050] ;  /* 0x00105000010a7983 */ /* 0x000ee80000300800 */
[----:B------:R0:W-:Y:S04]  /*b0930*/  STL.64 [R1+0x11c8], R14 ;  /* 0x0011c80e01007387 */ /* 0x0001e80000100a00 */
[----:B0-----:R-:W3:Y:S04]  /*b0940*/  LDL.LU R14, [R1+0x4864] ;  /* 0x00486400010e7983 */ /* 0x001ee80000300800 */
        /* <DEDUP_REMOVED lines=27> */
[----:B------:R-:W-:Y:S02]  /*b0b00*/  PRMT R153, R153, 0x3340, R0 ;  /* 0x0000334099997816 */ /* 0x000fe40000000000 */
[----:B------:R-:W-:-:S02]  /*b0b10*/  PRMT R164, R156, 0x3340, R164 ;  /* 0x000033409ca47816 */ /* 0x000fc400000000a4 */
[--C-:B------:R-:W-:Y:S02]  /*b0b20*/  PRMT R154, R154, 0x3340, R0.reuse ;  /* 0x000033409a9a7816 */ /* 0x100fe40000000000 */
        /* <DEDUP_REMOVED lines=11> */
[----:B------:R-:W-:-:S03]  /*b0be0*/  F2FP.SATFINITE.E5M2.F32.PACK_AB_MERGE_C R233, R238, R237, RZ ;  /* 0x000000edeee9723e */ /* 0x000fc600048060ff */
        /* <DEDUP_REMOVED lines=33> */
[----:B------:R-:W2:Y:S04]  /*b0e00*/  LDL.LU R14, [R1+0x4c8] ;  /* 0x0004c800010e7983 */ /* 0x000ea80000300800 */
[----:B------:R-:W2:Y:S01]  /*b0e10*/  LDL.LU R8, [R1+0x4cc] ;  /* 0x0004cc0001087983 */ /* 0x000ea20000300800 */
        /* <DEDUP_REMOVED lines=72> */
[----:B---3--:R-:W-:Y:S01]  /*b12a0*/  F2FP.SATFINITE.E5M2.F32.PACK_AB_MERGE_C R191, R242, R241, RZ ;  /* 0x000000f1f2bf723e */ /* 0x008fe200048060ff */
[----:B------:R-:W2:Y:S01]  /*b12b0*/  LDL.LU R239, [R1+0xc0] ;  /* 0x0000c00001ef7983 */ /* 0x000ea20000300800 */
[----:B------:R-:W-:-:S03]  /*b12c0*/  PRMT R157, R157, 0x5410, R155 ;  /* 0x000054109d9d7816 */ /* 0x000fc6000000009b */
[----:B------:R-:W2:Y:S01]  /*b12d0*/  LDL.LU R240, [R1+0xc4] ;  /* 0x0000c40001f07983 */ /* 0x000ea20000300800 */
[----:B0-----:R-:W-:-:S03]  /*b12e0*/  IADD3 R14, P2, R204, R4, RZ ;  /* 0x00000004cc0e7210 */ /* 0x001fc60007f5e0ff */
[----:B------:R-:W3:Y:S02]  /*b12f0*/  LDL.LU R241, [R1+0xc8] ;  /* 0x0000c80001f17983 */ /* 0x000ee40000300800 */
[----:B------:R-:W-:Y:S01]  /*b1300*/  IMAD.X R15, R152, 0x1, R3, P2 ;  /* 0x00000001980f7824 */ /* 0x000fe200010e0603 */
[----:B------:R-:W-:Y:S02]  /*b1310*/  SHF.R.S32.HI R155, RZ, 0x1f, R205 ;  /* 0x0000001fff9b7819 */ /* 0x000fe400000114cd */
[----:B----4-:R-:W-:Y:S02]  /*b1320*/  F2FP.SATFINITE.E5M2.F32.PACK_AB_MERGE_C R188, R244, R243, RZ ;  /* 0x000000f3f4bc723e */ /* 0x010fe400048060ff */
        /* <DEDUP_REMOVED lines=31> */
[----:B------:R-:W-:Y:S02]  /*b1520*/  SHF.R.U32.HI R163, RZ, 0x8, R163 ;  /* 0x00000008ffa37819 */ /* 0x000fe400000116a3 */
[----:B------:R-:W-:Y:S01]  /*b1530*/  SHF.R.U32.HI R156, RZ, 0x8, R173 ;  /* 0x00000008ff9c7819 */ /* 0x000fe200000116ad */
[----:B------:R-:W0:Y:S01]  /*b1540*/  LDS.128 R16, [R11] ;  /* 0x000000000b107984 */ /* 0x000e220000000c00 */
        /* <DEDUP_REMOVED lines=154> */
[----:B------:R-:W2:Y:S01]  /*b1ef0*/  LDL.LU R244, [R1+0xe54] ;  /* 0x000e540001f47983 */ /* 0x000ea20000300800 */
        /* <DEDUP_REMOVED lines=9> */
[----:B------:R-:W3:Y:S01]  /*b1f90*/  LDL.LU R8, [R1+0x48d8] ;  /* 0x0048d80001087983 */ /* 0x000ee20000300800 */
[----:B0-----:R-:W-:-:S05]  /*b1fa0*/  IADD3 R14, P2, R209, R0, RZ ;  /* 0x00000000d10e7210 */ /* 0x001fca0007f5e0ff */
[----:B------:R-:W-:-:S05]  /*b1fb0*/  IMAD.X R15, R155, 0x1, R7, P2 ;  /* 0x000000019b0f7824 */ /* 0x000fca00010e0607 */
[----:B------:R0:W-:Y:S02]  /*b1fc0*/  STL.64 [R1+0x10c0], R14 ;  /* 0x0010c00e01007387 */ /* 0x0001e40000100a00 */
[----:B0-----:R-:W-:-:S05]  /*b1fd0*/  IADD3 R14, P2, R209, R6, RZ ;  /* 0x00000006d10e7210 */ /* 0x001fca0007f5e0ff */
[----:B------:R-:W-:-:S05]  /*b1fe0*/  IMAD.X R15, R155, 0x1, R5, P2 ;  /* 0x000000019b0f7824 */ /* 0x000fca00010e0605 */
[----:B------:R0:W-:Y:S04]  /*b1ff0*/  STL.64 [R1+0x10b8], R14 ;  /* 0x0010b80e01007387 */ /* 0x0001e80000100a00 */
[----:B0-----:R-:W3:Y:S01]  /*b2000*/  LDL.LU R14, [R1+0x105c] ;  /* 0x00105c00010e7983 */ /* 0x001ee20000300800 */
[----:B------:R-:W-:-:S05]  /*b2010*/  IADD3 R16, P2, R209, R4, RZ ;  /* 0x00000004d1107210 */ /* 0x000fca0007f5e0ff */
[----:B------:R-:W-:-:S05]  /*b2020*/  IMAD.X R17, R155, 0x1, R3, P2 ;  /* 0x000000019b117824 */ /* 0x000fca00010e0603 */
[----:B------:R-:W-:Y:S01]  /*b2030*/  STL.64 [R1+0x10b0], R16 ;  /* 0x0010b01001007387 */ /* 0x000fe20000100a00 */
[----:B------:R-:W-:Y:S01]  /*b2040*/  BAR.SYNC.DEFER_BLOCKING 0x0 ;  /* 0x0000000000007b1d */ /* 0x000fe20000010000 */
[----:B------:R-:W-:Y:S02]  /*b2050*/  SHF.R.U32.HI R154, RZ, 0x8, R174 ;  /* 0x00000008ff9a7819 */ /* 0x000fe400000116ae */
[----:B------:R-:W-:-:S03]  /*b2060*/  SHF.R.U32.HI R162, RZ, 0x8, R171 ;  /* 0x00000008ffa27819 */ /* 0x000fc600000116ab */
[----:B------:R-:W0:Y:S01]  /*b2070*/  LDS.128 R16, [R11] ;  /* 0x000000000b107984 */ /* 0x000e220000000c00 */
        /* <DEDUP_REMOVED lines=19> */
[----:B------:R-:W-:Y:S02]  /*b21b0*/  PRMT R153, R153, 0x3340, R0 ;  /* 0x0000334099997816 */ /* 0x000fe40000000000 */
[----:B------:R-:W-:Y:S02]  /*b21c0*/  PRMT R164, R156, 0x3340, R164 ;  /* 0x000033409ca47816 */ /* 0x000fe400000000a4 */
[----:B------:R-:W-:Y:S01]  /*b21d0*/  PRMT R156, R165, 0x3340, R0 ;  /* 0x00003340a59c7816 */ /* 0x000fe20000000000 */
[----:B0-----:R4:W-:Y:S01]  /*b21e0*/  STL.64 [R1+0x420], R16 ;  /* 0x0004201001007387 */ /* 0x0019e20000100a00 */
[----:B------:R-:W-:Y:S02]  /*b21f0*/  PRMT R152, R163, 0x5410, R153 ;  /* 0x00005410a3987816 */ /* 0x000fe40000000099 */
[----:B------:R-:W-:Y:S01]  /*b2200*/  PRMT R153, R162, 0x5410, R154 ;  /* 0x00005410a2997816 */ /* 0x000fe2000000009a */
[----:B------:R2:W-:Y:S01]  /*b2210*/  STL.64 [R1+0x428], R18 ;  /* 0x0004281201007387 */ /* 0x0005e20000100a00 */
[----:B------:R-:W-:-:S02]  /*b2220*/  PRMT R156, R164, 0x5410, R156 ;  /* 0x00005410a49c7816 */ /* 0x000fc4000000009c */
[----:B------:R-:W-:Y:S02]  /*b2230*/  PRMT R152, R152, 0x5210, R175 ;  /* 0x0000521098987816 */ /* 0x000fe400000000af */
[----:B------:R-:W-:Y:S02]  /*b2240*/  PRMT R153, R153, 0x5210, R177 ;  /* 0x0000521099997816 */ /* 0x000fe400000000b1 */
[----:B------:R-:W-:Y:S02]  /*b2250*/  PRMT R154, R157, 0x5210, R176 ;  /* 0x000052109d9a7816 */ /* 0x000fe400000000b0 */
[----:B------:R-:W-:Y:S01]  /*b2260*/  PRMT R155, R156, 0x5210, R178 ;  /* 0x000052109c9b7816 */ /* 0x000fe200000000b2 */
[----:B------:R-:W-:Y:S01]  /*b2270*/  BAR.SYNC.DEFER_BLOCKING 0x0 ;  /* 0x0000000000007b1d */ /* 0x000fe20000010000 */
[----:B------:R-:W-:Y:S02]  /*b2280*/  F2FP.SATFINITE.E5M2.F32.PACK_AB_MERGE_C R186, R235, R232, RZ ;  /* 0x000000e8ebba723e */ /* 0x000fe400048060ff */
[----:B------:R-:W-:-:S03]  /*b2290*/  F2FP.SATFINITE.E5M2.F32.PACK_AB_MERGE_C R183, R238, R237, RZ ;  /* 0x000000edeeb7723e */ /* 0x000fc600048060ff */
[----:B------:R-:W-:Y:S01]  /*b22a0*/  STSM.16.M88.4 [R222], R152 ;  /* 0x00000098de007844 */ /* 0x000fe20000000200 */
[----:B----4-:R-:W-:Y:S02]  /*b22b0*/  LOP3.LUT R16, R243, 0xffff, RZ, 0xc0, !PT ;  /* 0x0000fffff3107812 */ /* 0x010fe400078ec0ff */
[----:B--2---:R-:W-:Y:S02]  /*b22c0*/  LOP3.LUT R19, R244, 0xffff, RZ, 0xc0, !PT ;  /* 0x0000fffff4137812 */ /* 0x004fe400078ec0ff */
[----:B---3--:R-:W-:Y:S01]  /*b22d0*/  LOP3.LUT R18, R245, 0xffff, RZ, 0xc0, !PT ;  /* 0x0000fffff5127812 */ /* 0x008fe200078ec0ff */
[----:B------:R0:W-:Y:S01]  /*b22e0*/  STL [R1+0x519c], R16 ;  /* 0x00519c1001007387 */ /* 0x0001e20000100800 */
[----:B------:R-:W-:Y:S02]  /*b22f0*/  LOP3.LUT R15, R246, 0xffff, RZ, 0xc0, !PT ;  /* 0x0000fffff60f7812 */ /* 0x000fe400078ec0ff */
[----:B------:R-:W-:Y:S02]  /*b2300*/  PRMT R162, R16, 0x3340, R18 ;  /* 0x0000334010a27816 */ /* 0x000fe40000000012 */
[----:B------:R-:W-:Y:S01]  /*b2310*/  LOP3.LUT R17, R247, 0xffff, RZ, 0xc0, !PT ;  /* 0x0000fffff7117812 */ /* 0x000fe200078ec0ff */
[----:B------:R-:W-:Y:S01]  /*b2320*/  STL [R1+0x51b4], R19 ;  /* 0x0051b41301007387 */ /* 0x000fe20000100800 */
[----:B0-----:R-:W-:-:S03]  /*b2330*/  LOP3.LUT R16, R248, 0xffff, RZ, 0xc0, !PT ;  /* 0x0000fffff8107812 */ /* 0x001fc600078ec0ff */
[----:B------:R-:W-:Y:S01]  /*b2340*/  STL [R1+0x5198], R18 ;  /* 0x0051981201007387 */ /* 0x000fe20000100800 */
[----:B------:R-:W-:Y:S02]  /*b2350*/  PRMT R152, R19, 0x3340, R0 ;  /* 0x0000334013987816 */ /* 0x000fe40000000000 */
[----:B------:R-:W-:Y:S01]  /*b2360*/  PRMT R157, R15, 0x3340, R16 ;  /* 0x000033400f9d7816 */ /* 0x000fe20000000010 */
[----:B------:R0:W-:Y:S01]  /*b2370*/  STL [R1+0x5194], R15 ;  /* 0x0051940f01007387 */ /* 0x0001e20000100800 */
[----:B------:R-:W-:-:S03]  /*b2380*/  LOP3.LUT R10, R10, 0xffff, RZ, 0xc0, !PT ;  /* 0x0000ffff0a0a7812 */ /* 0x000fc600078ec0ff */
[----:B------:R-:W-:Y:S04]  /*b2390*/  STL [R1+0x51ac], R17 ;  /* 0x0051ac1101007387 */ /* 0x000fe80000100800 */
[----:B------:R1:W-:Y:S01]  /*b23a0*/  STL [R1+0x5190], R16 ;  /* 0x0051901001007387 */ /* 0x0003e20000100800 */
[----:B0-----:R-:W-:Y:S02]  /*b23b0*/  LOP3.LUT R15, R12, 0xffff, RZ, 0xc0, !PT ;  /* 0x0000ffff0c0f7812 */ /* 0x001fe400078ec0ff */
[----:B------:R-:W-:Y:S01]  /*b23c0*/  LOP3.LUT R8, R8, 0xffff, RZ, 0xc0, !PT ;  /* 0x0000ffff08087812 */ /* 0x000fe200078ec0ff */
[----:B------:R-:W-:Y:S01]  /*b23d0*/  STL [R1+0x51a4], R10 ;  /* 0x0051a40a01007387 */ /* 0x000fe20000100800 */
[----:B------:R-:W-:Y:S02]  /*b23e0*/  PRMT R162, R162, 0x5410, R152 ;  /* 0x00005410a2a27816 */ /* 0x000fe40000000098 */
[----:B-1----:R-:W-:-:S02]  /*b23f0*/  LOP3.LUT R16, R161, 0xffff, RZ, 0xc0, !PT ;  /* 0x0000ffffa1107812 */ /* 0x002fc400078ec0ff */
[----:B------:R-:W-:Y:S02]  /*b2400*/  LOP3.LUT R12, R160, 0xffff, RZ, 0xc0, !PT ;  /* 0x0000ffffa00c7812 */ /* 0x000fe400078ec0ff */
[----:B------:R-:W-:Y:S01]  /*b2410*/  PRMT R156, R10, 0x3340, R15 ;  /* 0x000033400a9c7816 */ /* 0x000fe2000000000f */
[----:B------:R-:W-:Y:S01]  /*b2420*/  STL [R1+0x51a8], R16 ;  /* 0x0051a81001007387 */ /* 0x000fe20000100800 */
[----:B------:R-:W-:-:S03]  /*b2430*/  PRMT R152, R17, 0x3340, R0 ;  /* 0x0000334011987816 */ /* 0x000fc60000000000 */
[----:B------:R0:W-:Y:S01]  /*b2440*/  STL [R1+0x51a0], R15 ;  /* 0x0051a00f01007387 */ /* 0x0001e20000100800 */
[----:B------:R-:W-:-:S03]  /*b2450*/  PRMT R157, R157, 0x5410, R152 ;  /* 0x000054109d9d7816 */ /* 0x000fc60000000098 */
[----:B------:R-:W-:Y:S01]  /*b2460*/  STL [R1+0x51b8], R8 ;  /* 0x0051b80801007387 */ /* 0x000fe20000100800 */
[----:B------:R-:W-:-:S03]  /*b2470*/  PRMT R152, R16, 0x3340, R0 ;  /* 0x0000334010987816 */ /* 0x000fc60000000000 */
[----:B------:R1:W-:Y:S01]  /*b2480*/  STL [R1+0x51bc], R12 ;  /* 0x0051bc0c01007387 */ /* 0x0003e20000100800 */
[----:B------:R-:W-:Y:S02]  /*b2490*/  F2FP.SATFINITE.E5M2.F32.PACK_AB_MERGE_C R154, R240, R239, RZ ;  /* 0x000000eff09a723e */ /* 0x000fe400048060ff */
[----:B0-----:R-:W-:Y:S01]  /*b24a0*/  LOP3.LUT R15, R159, 0xffff, RZ, 0xc0, !PT ;  /* 0x0000ffff9f0f7812 */ /* 0x001fe200078ec0ff */
[----:B------:R-:W-:Y:S01]  /*b24b0*/  BAR.SYNC.DEFER_BLOCKING 0x0 ;  /* 0x0000000000007b1d */ /* 0x000fe20000010000 */
[----:B------:R-:W-:Y:S02]  /*b24c0*/  PRMT R156, R156, 0x5410, R152 ;  /* 0x000054109c9c7816 */ /* 0x000fe40000000098 */
[----:B------:R-:W-:Y:S02]  /*b24d0*/  PRMT R152, R12, 0x3340, R0 ;  /* 0x000033400c987816 */ /* 0x000fe40000000000 */
[----:B-1----:R-:W-:Y:S02]  /*b24e0*/  LOP3.LUT R12, R154, 0xffff, RZ, 0xc0, !PT ;  /* 0x0000ffff9a0c7812 */ /* 0x002fe400078ec0ff */
[----:B------:R-:W-:Y:S01]  /*b24f0*/  LOP3.LUT R10, R14, 0xffff, RZ, 0xc0, !PT ;  /* 0x0000ffff0e0a7812 */ /* 0x000fe200078ec0ff */
[----:B------:R-:W0:Y:S04]  /*b2500*/  LDS.128 R16, [R11] ;  /* 0x000000000b107984 */ /* 0x000e280000000c00 */
[----:B------:R1:W-:Y:S01]  /*b2510*/  STL [R1+0x51b0], R10 ;  /* 0x0051b00a01007387 */ /* 0x0003e20000100800 */
[----:B------:R-:W-:-:S03]  /*b2520*/  LOP3.LUT R14, R158, 0xffff, RZ, 0xc0, !PT ;  /* 0x0000ffff9e0e7812 */ /* 0x000fc600078ec0ff */
[----:B------:R-:W2:Y:S04]  /*b2530*/  LDL.LU R235, [R1+0xbe8] ;  /* 0x000be80001eb7983 */ /* 0x000ea80000300800 */
[----:B------:R-:W2:Y:S01]  /*b2540*/  LDL.LU R237, [R1+0xbec] ;  /* 0x000bec0001ed7983 */ /* 0x000ea20000300800 */
[----:B------:R-:W-:-:S03]  /*b2550*/  PRMT R155, R8, 0x3340, R10 ;  /* 0x00003340089b7816 */ /* 0x000fc6000000000a */
[----:B------:R-:W3:Y:S04]  /*b2560*/  LDL.LU R244, [R1+0xbf0] ;  /* 0x000bf00001f47983 */ /* 0x000ee80000300800 */
[----:B------:R-:W3:Y:S04]  /*b2570*/  LDL.LU R245, [R1+0xbf4] ;  /* 0x000bf40001f57983 */ /* 0x000ee80000300800 */
[----:B------:R-:W4:Y:S04]  /*b2580*/  LDL.LU R248, [R1+0xbf8] ;  /* 0x000bf80001f87983 */ /* 0x000f280000300800 */
[----:B------:R-:W4:Y:S04]  /*b2590*/  LDL.LU R8, [R1+0xbfc] ;  /* 0x000bfc0001087983 */ /* 0x000f280000300800 */
[----:B------:R-:W-:Y:S04]  /*b25a0*/  STL [R1+0x51cc], R15 ;  /* 0x0051cc0f01007387 */ /* 0x000fe80000100800 */
[----:B------:R-:W-:Y:S04]  /*b25b0*/  STL [R1+0x51c8], R14 ;  /* 0x0051c80e01007387 */ /* 0x000fe80000100800 */
[----:B------:R-:W2:Y:S01]  /*b25c0*/  LDL.LU R238, [R1+0x8e0] ;  /* 0x0008e00001ee7983 */ /* 0x000ea20000300800 */
[----:B------:R-:W-:-:S03]  /*b25d0*/  F2FP.SATFINITE.E5M2.F32.PACK_AB_MERGE_C R153, R242, R241, RZ ;  /* 0x000000f1f299723e */ /* 0x000fc600048060ff */
[----:B------:R0:W-:Y:S04]  /*b25e0*/  STL [R1+0x51c4], R12 ;  /* 0x0051c40c01007387 */ /* 0x0001e80000100800 */
[----:B------:R-:W2:Y:S01]  /*b25f0*/  LDL.LU R239, [R1+0x8e4] ;  /* 0x0008e40001ef7983 */ /* 0x000ea20000300800 */
[----:B-1----:R-:W-:Y:S02]  /*b2600*/  LOP3.LUT R10, R153, 0xffff, RZ, 0xc0, !PT ;  /* 0x0000ffff990a7812 */ /* 0x002fe400078ec0ff */
[----:B------:R-:W-:Y:S02]  /*b2610*/  PRMT R155, R155, 0x5410, R152 ;  /* 0x000054109b9b7816 */ /* 0x000fe40000000098 */
[----:B------:R-:W-:Y:S01]  /*b2620*/  PRMT R154, R156, 0x4210, R12 ;  /* 0x000042109c9a7816 */ /* 0x000fe2000000000c */
[----:B------:R1:W-:Y:S01]  /*b2630*/  STL [R1+0x51c0], R10 ;  /* 0x0051c00a01007387 */ /* 0x0003e20000100800 */
[----:B------:R-:W-:-:S03]  /*b2640*/  PRMT R155, R155, 0x4210, R10 ;  /* 0x000042109b9b7816 */ /* 0x000fc6000000000a */
[----:B0-----:R-:W2:Y:S04]  /*b2650*/  LDL.LU R12, [R1+0x8e8] ;  /* 0x0008e800010c7983 */ /* 0x001ea80000300800 */
[----:B-1----:R-:W2:Y:S01]  /*b2660*/  LDL.LU R10, [R1+0x8ec] ;  /* 0x0008ec00010a7983 */ /* 0x002ea20000300800 */
[----:B------:R-:W-:-:S03]  /*b2670*/  PRMT R153, R157, 0x4210, R14 ;  /* 0x000042109d997816 */ /* 0x000fc6000000000e */
[----:B------:R-:W2:Y:S04]  /*b2680*/  LDL.LU R11, [R1+0x8f0] ;  /* 0x0008f000010b7983 */ /* 0x000ea80000300800 */
[----:B------:R-:W2:Y:S01]  /*b2690*/  LDL.LU R14, [R1+0x8f4] ;  /* 0x0008f400010e7983 */ /* 0x000ea20000300800 */
[----:B------:R-:W-:Y:S01]  /*b26a0*/  PRMT R152, R162, 0x4210, R15 ;  /* 0x00004210a2987816 */ /* 0x000fe2000000000f */
[----:B------:R-:W-:Y:S06]  /*b26b0*/  BAR.SYNC.DEFER_BLOCKING 0x0 ;  /* 0x0000000000007b1d */ /* 0x000fec0000010000 */
[----:B------:R0:W-:Y:S04]  /*b26c0*/  STL.64 [R1+0x410], R16 ;  /* 0x0004101001007387 */ /* 0x0001e80000100a00 */
[----:B------:R-:W-:Y:S04]  /*b26d0*/  STL.64 [R1+0x418], R18 ;  /* 0x0004181201007387 */ /* 0x000fe80000100a00 */
[----:B------:R-:W2:Y:S04]  /*b26e0*/  LDL.LU R240, [R1+0x8f8] ;  /* 0x0008f80001f07983 */ /* 0x000ea80000300800 */
[----:B------:R-:W2:Y:S01]  /*b26f0*/  LDL.LU R241, [R1+0x8fc] ;  /* 0x0008fc0001f17983 */ /* 0x000ea20000300800 */
[----:B0-----:R-:W-:-:S03]  /*b2700*/  IADD3 R16, P2, R210, R2, RZ ;  /* 0x00000002d2107210 */ /* 0x001fc60007f5e0ff */
[----:B------:R0:W-:Y:S04]  /*b2710*/  STSM.16.M88.4 [R222], R152 ;  /* 0x00000098de007844 */ /* 0x0001e80000000200 */
[----:B------:R-:W-:Y:S04]  /*b2720*/  STL [R1+0x5404], R222 ;  /* 0x005404de01007387 */ /* 0x000fe80000100800 */
[----:B------:R-:W2:Y:S04]  /*b2730*/  LDL.LU R242, [R1+0x900] ;  /* 0x0009000001f27983 */ /* 0x000ea80000300800 */
[----:B------:R-:W2:Y:S01]  /*b2740*/  LDL.LU R243, [R1+0x904] ;  /* 0x0009040001f37983 */ /* 0x000ea20000300800 */
[----:B0-----:R-:W-:-:S03]  /*b2750*/  SHF.R.S32.HI R152, RZ, 0x1f, R210 ;  /* 0x0000001fff987819 */ /* 0x001fc600000114d2 */
[----:B------:R-:W2:Y:S02]  /*b2760*/  LDL.LU R246, [R1+0x908] ;  /* 0x0009080001f67983 */ /* 0x000ea40000300800 */
[----:B------:R-:W-:-:S05]  /*b2770*/  IMAD.X R17, R152, 0x1, R13, P2 ;  /* 0x0000000198117824 */ /* 0x000fca00010e060d */
[----:B------:R0:W-:Y:S04]  /*b2780*/  STL.64 [R1+0x10a8], R16 ;  /* 0x0010a81001007387 */ /* 0x0001e80000100a00 */
[----:B------:R-:W2:Y:S01]  /*b2790*/  LDL.LU R247, [R1+0x90c] ;  /* 0x00090c0001f77983 */ /* 0x000ea20000300800 */
[----:B0-----:R-:W-:-:S05]  /*b27a0*/  IADD3 R16, P2, R210, R0, RZ ;  /* 0x00000000d2107210 */ /* 0x001fca0007f5e0ff */
[----:B------:R-:W-:Y:S01]  /*b27b0*/  IMAD.X R17, R152, 0x1, R7, P2 ;  /* 0x0000000198117824 */ /* 0x000fe200010e0607 */
[----:B---3--:R-:W-:Y:S02]  /*b27c0*/  F2FP.SATFINITE.E5M2.F32.PACK_AB_MERGE_C R176, R245, R244, RZ ;  /* 0x000000f4f5b0723e */ /* 0x008fe400048060ff */
[----:B------:R-:W3:Y:S04]  /*b27d0*/  LDL.LU R244, [R1+0x910] ;  /* 0x0009100001f47983 */ /* 0x000ee80000300800 */
[----:B------:R-:W3:Y:S01]  /*b27e0*/  LDL.LU R245, [R1+0x914] ;  /* 0x0009140001f57983 */ /* 0x000ee20000300800 */
[----:B----4-:R-:W-:-:S03]  /*b27f0*/  F2FP.SATFINITE.E5M2.F32.PACK_AB_MERGE_C R177, R8, R248, RZ ;  /* 0x000000f808b1723e */ /* 0x010fc600048060ff */
[----:B------:R0:W-:Y:S04]  /*b2800*/  STL.64 [R1+0x10a0], R16 ;  /* 0x0010a01001007387 */ /* 0x0001e80000100a00 */
[----:B------:R-:W4:Y:S04]  /*b2810*/  LDL.LU R248, [R1+0x918] ;  /* 0x0009180001f87983 */ /* 0x000f280000300800 */
[----:B------:R-:W4:Y:S01]  /*b2820*/  LDL.LU R8, [R1+0x91c] ;  /* 0x00091c0001087983 */ /* 0x000f220000300800 */
[----:B0-----:R-:W-:-:S05]  /*b2830*/  IADD3 R16, P2, R210, R6, RZ ;  /* 0x00000006d2107210 */ /* 0x001fca0007f5e0ff */
[----:B------:R-:W-:Y:S01]  /*b2840*/  IMAD.X R17, R152, 0x1, R5, P2 ;  /* 0x0000000198117824 */ /* 0x000fe200010e0605 */
[----:B--2---:R-:W-:-:S05]  /*b2850*/  F2FP.SATFINITE.E5M2.F32.PACK_AB_MERGE_C R15, R239, R238, RZ ;  /* 0x000000eeef0f723e */ /* 0x004fca00048060ff */
[----:B------:R-:W-:Y:S04]  /*b2860*/  STL [R1+0x48a0], R15 ;  /* 0x0048a00f01007387 */ /* 0x000fe80000100800 */
[----:B------:R0:W-:Y:S01]  /*b2870*/  STL.64 [R1+0x1098], R16 ;  /* 0x0010981001007387 */ /* 0x0001e20000100a00 */
[----:B------:R-:W-:-:S03]  /*b2880*/  F2FP.SATFINITE.E5M2.F32.PACK_AB_MERGE_C R179, R237, R235, RZ ;  /* 0x000000ebedb3723e */ /* 0x000fc600048060ff */
[----:B------:R-:W2:Y:S01]  /*b2890*/  LDL.LU R235, [R1+0x920] ;  /* 0x0009200001eb7983 */ /* 0x000ea20000300800 */
[----:B------:R-:W-:-:S03]  /*b28a0*/  F2FP.SATFINITE.E5M2.F32.PACK_AB_MERGE_C R10, R10, R12, RZ ;  /* 0x0000000c0a0a723e */ /* 0x000fc600048060ff */
[----:B------:R-:W2:Y:S01]  /*b28b0*/  LDL.LU R237, [R1+0x924] ;  /* 0x0009240001ed7983 */ /* 0x000ea20000300800 */
[----:B0-----:R-:W-:-:S05]  /*b28c0*/  IADD3 R16, P2, R210, R4, RZ ;  /* 0x00000004d2107210 */ /* 0x001fca0007f5e0ff */
[----:B------:R-:W-:-:S05]  /*b28d0*/  IMAD.X R17, R152, 0x1, R3, P2 ;  /* 0x0000000198117824 */ /* 0x000fca00010e0603 */
[----:B------:R-:W-:Y:S04]  /*b28e0*/  STL.64 [R1+0x1090], R16 ;  /* 0x0010901001007387 */ /* 0x000fe80000100a00 */
[----:B------:R0:W-:Y:S04]  /*b28f0*/  STL [R1+0x48d8], R10 ;  /* 0x0048d80a01007387 */ /* 0x0001e80000100800 */
[----:B------:R-:W2:Y:S04]  /*b2900*/  LDL.LU R12, [R1+0x928] ;  /* 0x00092800010c7983 */ /* 0x000ea80000300800 */
[----:B0-----:R-:W2:Y:S01]  /*b2910*/  LDL.LU R10, [R1+0x92c] ;  /* 0x00092c00010a7983 */ /* 0x001ea20000300800 */
[----:B------:R-:W-:-:S03]  /*b2920*/  F2FP.SATFINITE.E5M2.F32.PACK_AB_MERGE_C R15, R14, R11, RZ ;  /* 0x0000000b0e0f723e */ /* 0x000fc600048060ff */
[----:B------:R-:W2:Y:S04]  /*b2930*/  LDL.LU R11, [R1+0x930] ;  /* 0x00093000010b7983 */ /* 0x000ea80000300800 */
[----:B------:R-:W2:Y:S01]  /*b2940*/  LDL.LU R14, [R1+0x934] ;  /* 0x00093400010e7983 */ /* 0x000ea20000300800 */
[----:B------:R-:W-:-:S03]  /*b2950*/  SHF.R.S32.HI R152, RZ, 0x1f, R211 ;  /* 0x0000001fff987819 */ /* 0x000fc600000114d3 */
[----:B------:R0:W-:Y:S01]  /*b2960*/  STL [R1+0x4814], R15 ;  /* 0x0048140f01007387 */ /* 0x0001e20000100800 */
[----:B------:R-:W-:Y:S02]  /*b2970*/  IADD3 R16, P2, R211, R2, RZ ;  /* 0x00000002d3107210 */ /* 0x000fe40007f5e0ff */
[----:B0-----:R-:W-:-:S03]  /*b2980*/  F2FP.SATFINITE.E5M2.F32.PACK_AB_MERGE_C R15, R241, R240, RZ ;  /* 0x000000f0f10f723e */ /* 0x001fc600048060ff */
[----:B------:R-:W-:Y:S02]  /*b2990*/  IMAD.X R17, R152, 0x1, R13, P2 ;  /* 0x0000000198117824 */ /* 0x000fe400010e060d */
[----:B------:R0:W-:Y:S04]  /*b29a0*/  STL [R1+0x4860], R15 ;  /* 0x0048600f01007387 */ /* 0x0001e80000100800 */
[----:B------:R-:W2:Y:S04]  /*b29b0*/  LDL.LU R240, [R1+0x938] ;  /* 0x0009380001f07983 */ /* 0x000ea80000300800 */
[----:B------:R-:W2:Y:S01]  /*b29c0*/  LDL.LU R241, [R1+0x93c] ;  /* 0x00093c0001f17983 */ /* 0x000ea20000300800 */
[----:B0-----:R-:W-:-:S03]  /*b29d0*/  F2FP.SATFINITE.E5M2.F32.PACK_AB_MERGE_C R15, R243, R242, RZ ;  /* 0x000000f2f30f723e */ /* 0x001fc600048060ff */
[----:B------:R0:W-:Y:S04]  /*b29e0*/  STL.64 [R1+0x1088], R16 ;  /* 0x0010881001007387 */ /* 0x0001e80000100a00 */
[----:B------:R-:W2:Y:S04]  /*b29f0*/  LDL.LU R242, [R1+0x940] ;  /* 0x0009400001f27983 */ /* 0x000ea80000300800 */
[----:B------:R-:W2:Y:S04]  /*b2a00*/  LDL.LU R243, [R1+0x944] ;  /* 0x0009440001f37983 */ /* 0x000ea80000300800 */
[----:B------:R1:W-:Y:S01]  /*b2a10*/  STL [R1+0x4808], R15 ;  /* 0x0048080f01007387 */ /* 0x0003e20000100800 */
[----:B0-----:R-:W-:-:S02]  /*b2a20*/  IADD3 R16, P2, R211, R0, RZ ;  /* 0x00000000d3107210 */ /* 0x001fc40007f5e0ff */
[----:B-1----:R-:W-:-:S03]  /*b2a30*/  F2FP.SATFINITE.E5M2.F32.PACK_AB_MERGE_C R15, R247, R246, RZ ;  /* 0x000000f6f70f723e */ /* 0x002fc600048060ff */
[----:B------:R-:W-:Y:S02]  /*b2a40*/  IMAD.X R17, R152, 0x1, R7, P2 ;  /* 0x0000000198117824 */ /* 0x000fe400010e0607 */
[----:B------:R-:W-:Y:S04]  /*b2a50*/  STL [R1+0x4810], R15 ;  /* 0x0048100f01007387 */ /* 0x000fe80000100800 */
[----:B------:R-:W2:Y:S04]  /*b2a60*/  LDL.LU R246, [R1+0x948] ;  /* 0x0009480001f67983 */ /* 0x000ea80000300800 */
[----:B------:R-:W2:Y:S04]  /*b2a70*/  LDL.LU R247, [R1+0x94c] ;  /* 0x00094c0001f77983 */ /* 0x000ea80000300800 */
[----:B------:R0:W-:Y:S04]  /*b2a80*/  STL.64 [R1+0x1080], R16 ;  /* 0x0010801001007387 */ /* 0x0001e80000100a00 */
[----:B------:R-:W2:Y:S04]  /*b2a90*/  LDL.LU R238, [R1+0x950] ;  /* 0x0009500001ee7983 */ /* 0x000ea80000300800 */
[----:B------:R-:W2:Y:S01]  /*b2aa0*/  LDL.LU R239, [R1+0x954] ;  /* 0x0009540001ef7983 */ /* 0x000ea20000300800 */
[----:B0-----:R-:W-:-:S05]  /*b2ab0*/  IADD3 R16, P2, R211, R6, RZ ;  /* 0x00000006d3107210 */ /* 0x001fca0007f5e0ff */
[----:B------:R-:W-:Y:S01]  /*b2ac0*/  IMAD.X R17, R152, 0x1, R5, P2 ;  /* 0x0000000198117824 */ /* 0x000fe200010e0605 */
[----:B---3--:R-:W-:-:S05]  /*b2ad0*/  F2FP.SATFINITE.E5M2.F32.PACK_AB_MERGE_C R15, R245, R244, RZ ;  /* 0x000000f4f50f723e */ /* 0x008fca00048060ff */
[----:B------:R-:W-:Y:S04]  /*b2ae0*/  STL [R1+0x4800], R15 ;  /* 0x0048000f01007387 */ /* 0x000fe80000100800 */
[----:B------:R-:W3:Y:S01]  /*b2af0*/  LDL.LU R244, [R1+0x958] ;  /* 0x0009580001f47983 */ /* 0x000ee20000300800 */
[----:B----4-:R-:W-:-:S03]  /*b2b00*/  F2FP.SATFINITE.E5M2.F32.PACK_AB_MERGE_C R8, R8, R248, RZ ;  /* 0x000000f80808723e */ /* 0x010fc600048060ff */
[----:B------:R-:W3:Y:S04]  /*b2b10*/  LDL.LU R245, [R1+0x95c] ;  /* 0x00095c0001f57983 */ /* 0x000ee80000300800 */
[----:B------:R0:W-:Y:S04]  /*b2b20*/  STL [R1+0x4804], R8 ;  /* 0x0048040801007387 */ /* 0x0001e80000100800 */
[----:B------:R-:W4:Y:S04]  /*b2b30*/  LDL.LU R248, [R1+0x960] ;  /* 0x0009600001f87983 */ /* 0x000f280000300800 */
[----:B0-----:R-:W4:Y:S04]  /*b2b40*/  LDL.LU R8, [R1+0x964] ;  /* 0x0009640001087983 */ /* 0x001f280000300800 */
[----:B------:R0:W-:Y:S02]  /*b2b50*/  STL.64 [R1+0x1078], R16 ;  /* 0x0010781001007387 */ /* 0x0001e40000100a00 */
        /* <DEDUP_REMOVED lines=8> */
[----:B------:R0:W-:Y:S02]  /*b2be0*/  STL [R1+0x47fc], R15 ;  /* 0x0047fc0f01007387 */ /* 0x0001e40000100800 */
[----:B0-----:R-:W-:-:S02]  /*b2bf0*/  F2FP.SATFINITE.E5M2.F32.PACK_AB_MERGE_C R15, R14, R11, RZ ;  /* 0x0000000b0e0f723e */ /* 0x001fc400048060ff */
[----:B------:R-:W2:Y:S04]  /*b2c00*/  LDL.LU R11, [R1+0x970] ;  /* 0x00097000010b7983 */ /* 0x000ea80000300800 */
[----:B------:R-:W2:Y:S01]  /*b2c10*/  LDL.LU R14, [R1+0x974] ;  /* 0x00097400010e7983 */ /* 0x000ea20000300800 */
[----:B------:R-:W-:Y:S02]  /*b2c20*/  SHF.R.S32.HI R152, RZ, 0x1f, R212 ;  /* 0x0000001fff987819 */ /* 0x000fe400000114d4 */
[----:B------:R-:W-:Y:S01]  /*b2c30*/  IADD3 R16, P2, R212, R2, RZ ;  /* 0x00000002d4107210 */ /* 0x000fe20007f5e0ff */
[----:B------:R0:W-:Y:S04]  /*b2c40*/  STL [R1+0x47f0], R15 ;  /* 0x0047f00f01007387 */ /* 0x0001e80000100800 */
[----:B------:R-:W-:Y:S01]  /*b2c50*/  IMAD.X R17, R152, 0x1, R13, P2 ;  /* 0x0000000198117824 */ /* 0x000fe200010e060d */
[----:B0-----:R-:W-:-:S02]  /*b2c60*/  F2FP.SATFINITE.E5M2.F32.PACK_AB_MERGE_C R15, R241, R240, RZ ;  /* 0x000000f0f10f723e */ /* 0x001fc400048060ff */
[----:B------:R-:W2:Y:S04]  /*b2c70*/  LDL.LU R240, [R1+0x978] ;  /* 0x0009780001f07983 */ /* 0x000ea80000300800 */
[----:B------:R-:W2:Y:S04]  /*b2c80*/  LDL.LU R241, [R1+0x97c] ;  /* 0x00097c0001f17983 */ /* 0x000ea80000300800 */
[----:B------:R-:W-:Y:S04]  /*b2c90*/  STL.64 [R1+0x1068], R16 ;  /* 0x0010681001007387 */ /* 0x000fe80000100a00 */
[----:B------:R0:W-:Y:S02]  /*b2ca0*/  STL [R1+0x47f4], R15 ;  /* 0x0047f40f01007387 */ /* 0x0001e40000100800 */
[----:B0-----:R-:W-:-:S02]  /*b2cb0*/  F2FP.SATFINITE.E5M2.F32.PACK_AB_MERGE_C R15, R243, R242, RZ ;  /* 0x000000f2f30f723e */ /* 0x001fc400048060ff */
[----:B------:R-:W2:Y:S01]  /*b2cc0*/  LDL.LU R242, [R1+0x980] ;  /* 0x0009800001f27983 */ /* 0x000ea20000300800 */
[----:B------:R-:W-:-:S03]  /*b2cd0*/  IADD3 R16, P2, R212, R0, RZ ;  /* 0x00000000d4107210 */ /* 0x000fc60007f5e0ff */
[----:B------:R-:W2:Y:S02]  /*b2ce0*/  LDL.LU R243, [R1+0x984] ;  /* 0x0009840001f37983 */ /* 0x000ea40000300800 */
[----:B------:R-:W-:Y:S02]  /*b2cf0*/  IMAD.X R17, R152, 0x1, R7, P2 ;  /* 0x0000000198117824 */ /* 0x000fe400010e0607 */
[----:B------:R0:W-:Y:S02]  /*b2d00*/  STL [R1+0x4678], R15 ;  /* 0x0046780f01007387 */ /* 0x0001e40000100800 */
[----:B0-----:R-:W-:Y:S02]  /*b2d10*/  F2FP.SATFINITE.E5M2.F32.PACK_AB_MERGE_C R15, R247, R246, RZ ;  /* 0x000000f6f70f723e */ /* 0x001fe400048060ff */
[----:B------:R-:W2:Y:S04]  /*b2d20*/  LDL.LU R246, [R1+0x988] ;  /* 0x0009880001f67983 */ /* 0x000ea80000300800 */
[----:B------:R-:W2:Y:S04]  /*b2d30*/  LDL.LU R247, [R1+0x98c] ;  /* 0x00098c0001f77983 */ /* 0x000ea80000300800 */
[----:B------:R0:W-:Y:S04]  /*b2d40*/  STL.64 [R1+0x1060], R16 ;  /* 0x0010601001007387 */ /* 0x0001e80000100a00 */
[----:B------:R1:W-:Y:S01]  /*b2d50*/  STL [R1+0x47e4], R15 ;  /* 0x0047e40f01007387 */ /* 0x0003e20000100800 */
[----:B0-----:R-:W-:-:S02]  /*b2d60*/  IADD3 R16, P2, R212, R6, RZ ;  /* 0x00000006d4107210 */ /* 0x001fc40007f5e0ff */
[----:B-1----:R-:W-:-:S03]  /*b2d70*/  F2FP.SATFINITE.E5M2.F32.PACK_AB_MERGE_C R15, R239, R238, RZ ;  /* 0x000000eeef0f723e */ /* 0x002fc600048060ff */
[----:B------:R-:W-:Y:S02]  /*b2d80*/  IMAD.X R17, R152, 0x1, R5, P2 ;  /* 0x0000000198117824 */ /* 0x000fe400010e0605 */
[----:B------:R-:W-:Y:S04]  /*b2d90*/  STL [R1+0x4670], R15 ;  /* 0x0046700f01007387 */ /* 0x000fe80000100800 */
[----:B------:R0:W-:Y:S01]  /*b2da0*/  STL.64 [R1+0x1058], R16 ;  /* 0x0010581001007387 */ /* 0x0001e20000100a00 */
[----:B------:R-:W-:-:S03]  /*b2db0*/  F2FP.SATFINITE.E5M2.F32.PACK_AB_MERGE_C R187, R229, R226, RZ ;  /* 0x000000e2e5bb723e */ /* 0x000fc600048060ff */
[----:B------:R-:W2:Y:S01]  /*b2dc0*/  LDL.LU R229, [R1+0x990] ;  /* 0x0009900001e57983 */ /* 0x000ea20000300800 */
[----:B0-----:R-:W-:-:S05]  /*b2dd0*/  IADD3 R16, P2, R212, R4, RZ ;  /* 0x00000004d4107210 */ /* 0x001fca0007f5e0ff */
[----:B------:R-:W-:-:S05]  /*b2de0*/  IMAD.X R17, R152, 0x1, R3, P2 ;  /* 0x0000000198117824 */ /* 0x000fca00010e0603 */
[----:B------:R0:W-:Y:S01]  /*b2df0*/  STL.64 [R1+0x1050], R16 ;  /* 0x0010501001007387 */ /* 0x0001e20000100a00 */
[----:B------:R-:W-:Y:S02]  /*b2e00*/  SHF.R.S32.HI R152, RZ, 0x1f, R213 ;  /* 0x0000001fff987819 */ /* 0x000fe400000114d5 */
[----:B0-----:R-:W-:-:S05]  /*b2e10*/  IADD3 R16, P2, R213, R2, RZ ;  /* 0x00000002d5107210 */ /* 0x001fca0007f5e0ff */
[----:B------:R-:W-:Y:S01]  /*b2e20*/  IMAD.X R17, R152, 0x1, R13, P2 ;  /* 0x0000000198117824 */ /* 0x000fe200010e060d */
[----:B---3--:R-:W-:-:S05]  /*b2e30*/  F2FP.SATFINITE.E5M2.F32.PACK_AB_MERGE_C R15, R245, R244, RZ ;  /* 0x000000f4f50f723e */ /* 0x008fca00048060ff */
[----:B------:R-:W-:Y:S04]  /*b2e40*/  STL [R1+0x4674], R15 ;  /* 0x0046740f01007387 */ /* 0x000fe80000100800 */
[----:B------:R-:W3:Y:S01]  /*b2e50*/  LDL.LU R232, [R1+0x994] ;  /* 0x0009940001e87983 */ /* 0x000ee20000300800 */
[----:B----4-:R-:W-:-:S05]  /*b2e60*/  F2FP.SATFINITE.E5M2.F32.PACK_AB_MERGE_C R8, R8, R248, RZ ;  /* 0x000000f80808723e */ /* 0x010fca00048060ff */
[----:B------:R0:W-:Y:S04]  /*b2e70*/  STL [R1+0x4664], R8 ;  /* 0x0046640801007387 */ /* 0x0001e80000100800 */
[----:B------:R-:W4:Y:S04]  /*b2e80*/  LDL.LU R244, [R1+0x998] ;  /* 0x0009980001f47983 */ /* 0x000f280000300800 */
[----:B------:R-:W4:Y:S04]  /*b2e90*/  LDL.LU R245, [R1+0x99c] ;  /* 0x00099c0001f57983 */ /* 0x000f280000300800 */
[----:B------:R-:W4:Y:S04]  /*b2ea0*/  LDL.LU R248, [R1+0x9a0] ;  /* 0x0009a00001f87983 */ /* 0x000f280000300800 */
[----:B0-----:R-:W4:Y:S01]  /*b2eb0*/  LDL.LU R8, [R1+0x9a4] ;  /* 0x0009a40001087983 */ /* 0x001f220000300800 */
[----:B--2---:R-:W-:-:S05]  /*b2ec0*/  F2FP.SATFINITE.E5M2.F32.PACK_AB_MERGE_C R10, R10, R12, RZ ;  /* 0x0000000c0a0a723e */ /* 0x004fca00048060ff */
[----:B------:R0:W-:Y:S04]  /*b2ed0*/  STL [R1+0x4668], R10 ;  /* 0x0046680a01007387 */ /* 0x0001e80000100800 */
[----:B------:R-:W2:Y:S04]  /*b2ee0*/  LDL.LU R12, [R1+0x9a8] ;  /* 0x0009a800010c7983 */ /* 0x000ea80000300800 */
[----:B0-----:R-:W2:Y:S01]  /*b2ef0*/  LDL.LU R10, [R1+0x9ac] ;  /* 0x0009ac00010a7983 */ /* 0x001ea20000300800 */
[----:B------:R-:W-:-:S03]  /*b2f00*/  F2FP.SATFINITE.E5M2.F32.PACK_AB_MERGE_C R11, R14, R11, RZ ;  /* 0x0000000b0e0b723e */ /* 0x000fc600048060ff */
[----:B------:R-:W-:Y:S04]  /*b2f10*/  STL.64 [R1+0x1048], R16 ;  /* 0x0010481001007387 */ /* 0x000fe80000100a00 */
[----:B------:R0:W-:Y:S04]  /*b2f20*/  STL [R1+0x4650], R11 ;  /* 0x0046500b01007387 */ /* 0x0001e80000100800 */
[----:B0-----:R-:W2:Y:S04]  /*b2f30*/  LDL.LU R11, [R1+0x9b0] ;  /* 0x0009b000010b7983 */ /* 0x001ea80000300800 */
[----:B------:R-:W2:Y:S01]  /*b2f40*/  LDL.LU R14, [R1+0x9b4] ;  /* 0x0009b400010e7983 */ /* 0x000ea20000300800 */
[----:B------:R-:W-:-:S02]  /*b2f50*/  F2FP.SATFINITE.E5M2.F32.PACK_AB_MERGE_C R15, R241, R240, RZ ;  /* 0x000000f0f10f723e */ /* 0x000fc400048060ff */
[----:B------:R-:W-:-:S03]  /*b2f60*/  IADD3 R16, P2, R213, R0, RZ ;  /* 0x00000000d5107210 */ /* 0x000fc60007f5e0ff */
[----:B------:R0:W-:Y:S02]  /*b2f70*/  STL [R1+0x4658], R15 ;  /* 0x0046580f01007387 */ /* 0x0001e40000100800 */
[----:B------:R-:W-:Y:S02]  /*b2f80*/  IMAD.X R17, R152, 0x1, R7, P2 ;  /* 0x0000000198117824 */ /* 0x000fe400010e0607 */
[----:B------:R-:W2:Y:S04]  /*b2f90*/  LDL.LU R235, [R1+0x9b8] ;  /* 0x0009b80001eb7983 */ /* 0x000ea80000300800 */
[----:B------:R-:W2:Y:S04]  /*b2fa0*/  LDL.LU R237, [R1+0x9bc] ;  /* 0x0009bc0001ed7983 */ /* 0x000ea80000300800 */
[----:B------:R1:W-:Y:S01]  /*b2fb0*/  STL.64 [R1+0x1040], R16 ;  /* 0x0010401001007387 */ /* 0x0003e20000100a00 */
[----:B0-----:R-:W-:-:S05]  /*b2fc0*/  F2FP.SATFINITE.E5M2.F32.PACK_AB_MERGE_C R15, R243, R242, RZ ;  /* 0x000000f2f30f723e */ /* 0x001fca00048060ff */
[----:B------:R0:W-:Y:S04]  /*b2fd0*/  STL [R1+0x4a8], R15 ;  /* 0x0004a80f01007387 */ /* 0x0001e80000100800 */
[----:B------:R-:W2:Y:S04]  /*b2fe0*/  LDL.LU R238, [R1+0x9c0] ;  /* 0x0009c00001ee7983 */ /* 0x000ea80000300800 */
[----:B------:R-:W2:Y:S01]  /*b2ff0*/  LDL.LU R239, [R1+0x9c4] ;  /* 0x0009c40001ef7983 */ /* 0x000ea20000300800 */
[----:B-1----:R-:W-:-:S03]  /*b3000*/  IADD3 R16, P2, R213, R6, RZ ;  /* 0x00000006d5107210 */ /* 0x002fc60007f5e0ff */
[----:B------:R-:W2:Y:S01]  /*b3010*/  LDL.LU R240, [R1+0x9c8] ;  /* 0x0009c80001f07983 */ /* 0x000ea20000300800 */
[----:B0-----:R-:W-:-:S03]  /*b3020*/  F2FP.SATFINITE.E5M2.F32.PACK_AB_MERGE_C R15, R247, R246, RZ ;  /* 0x000000f6f70f723e */ /* 0x001fc600048060ff */
[----:B------:R-:W2:Y:S01]  /*b3030*/  LDL.LU R241, [R1+0x9cc] ;  /* 0x0009cc0001f17983 */ /* 0x000ea20000300800 */
[----:B------:R-:W-:-:S03]  /*b3040*/  IMAD.X R17, R152, 0x1, R5, P2 ;  /* 0x0000000198117824 */ /* 0x000fc600010e0605 */
[----:B------:R-:W-:Y:S04]  /*b3050*/  STL [R1+0x4640], R15 ;  /* 0x0046400f01007387 */ /* 0x000fe80000100800 */
[----:B------:R-:W2:Y:S04]  /*b3060*/  LDL.LU R242, [R1+0x9d0] ;  /* 0x0009d00001f27983 */ /* 0x000ea80000300800 */
[----:B------:R-:W2:Y:S04]  /*b3070*/  LDL.LU R243, [R1+0x9d4] ;  /* 0x0009d40001f37983 */ /* 0x000ea80000300800 */
[----:B------:R-:W2:Y:S04]  /*b3080*/  LDL.LU R246, [R1+0x9d8] ;  /* 0x0009d80001f67983 */ /* 0x000ea80000300800 */
[----:B------:R-:W2:Y:S04]  /*b3090*/  LDL.LU R247, [R1+0x9dc] ;  /* 0x0009dc0001f77983 */ /* 0x000ea80000300800 */
[----:B------:R0:W-:Y:S02]  /*b30a0*/  STL.64 [R1+0x1038], R16 ;  /* 0x0010381001007387 */ /* 0x0001e40000100a00 */
[----:B0-----:R-:W-:-:S05]  /*b30b0*/  IADD3 R16, P2, R213, R4, RZ ;  /* 0x00000004d5107210 */ /* 0x001fca0007f5e0ff */
[----:B------:R-:W-:-:S05]  /*b30c0*/  IMAD.X R17, R152, 0x1, R3, P2 ;  /* 0x0000000198117824 */ /* 0x000fca00010e0603 */
[----:B------:R3:W-:Y:S01]  /*b30d0*/  STL.64 [R1+0x1030], R16 ;  /* 0x0010301001007387 */ /* 0x0007e20000100a00 */
[----:B------:R-:W-:Y:S02]  /*b30e0*/  SHF.R.S32.HI R152, RZ, 0x1f, R214 ;  /* 0x0000001fff987819 */ /* 0x000fe400000114d6 */
[----:B---3--:R-:W-:-:S05]  /*b30f0*/  F2FP.SATFINITE.E5M2.F32.PACK_AB_MERGE_C R16, R232, R229, RZ ;  /* 0x000000e5e810723e */ /* 0x008fca00048060ff */
[----:B------:R0:W-:Y:S01]  /*b3100*/  STL [R1+0x4a0], R16 ;  /* 0x0004a01001007387 */ /* 0x0001e20000100800 */
[----:B----4-:R-:W-:-:S03]  /*b3110*/  F2FP.SATFINITE.E5M2.F32.PACK_AB_MERGE_C R15, R245, R244, RZ ;  /* 0x000000f4f50f723e */ /* 0x010fc600048060ff */
[----:B------:R-:W3:Y:S01]  /*b3120*/  LDL.LU R244, [R1+0x9e0] ;  /* 0x0009e00001f47983 */ /* 0x000ee20000300800 */
[----:B0-----:R-:W-:-:S03]  /*b3130*/  IADD3 R16, P2, R214, R2, RZ ;  /* 0x00000002d6107210 */ /* 0x001fc60007f5e0ff */
[----:B------:R-:W-:Y:S01]  /*b3140*/  STL [R1+0x4a4], R15 ;  /* 0x0004a40f01007387 */ /* 0x000fe20000100800 */
[----:B------:R-:W-:-:S03]  /*b3150*/  F2FP.SATFINITE.E5M2.F32.PACK_AB_MERGE_C R8, R8, R248, RZ ;  /* 0x000000f80808723e */ /* 0x000fc600048060ff */
[----:B------:R-:W3:Y:S01]  /*b3160*/  LDL.LU R245, [R1+0x9e4] ;  /* 0x0009e40001f57983 */ /* 0x000ee20000300800 */
[----:B------:R-:W-:-:S03]  /*b3170*/  IMAD.X R17, R152, 0x1, R13, P2 ;  /* 0x0000000198117824 */ /* 0x000fc600010e060d */
[----:B------:R0:W-:Y:S04]  /*b3180*/  STL [R1+0xd8], R8 ;  /* 0x0000d80801007387 */ /* 0x0001e80000100800 */
[----:B------:R-:W4:Y:S04]  /*b3190*/  LDL.LU R248, [R1+0x9e8] ;  /* 0x0009e80001f87983 */ /* 0x000f280000300800 */
[----:B0-----:R-:W4:Y:S01]  /*b31a0*/  LDL.LU R8, [R1+0x9ec] ;  /* 0x0009ec0001087983 */ /* 0x001f220000300800 */
[----:B--2---:R-:W-:-:S03]  /*b31b0*/  F2FP.SATFINITE.E5M2.F32.PACK_AB_MERGE_C R10, R10, R12, RZ ;  /* 0x0000000c0a0a723e */ /* 0x004fc600048060ff */
[----:B------:R-:W2:Y:S04]  /*b31c0*/  LDL.LU R12, [R1+0x9f0] ;  /* 0x0009f000010c7983 */ /* 0x000ea80000300800 */
[----:B------:R-:W-:Y:S04]  /*b31d0*/  STL.64 [R1+0x1028], R16 ;  /* 0x0010281001007387 */ /* 0x000fe80000100a00 */
[----:B------:R0:W-:Y:S04]  /*b31e0*/  STL [R1+0xdc], R10 ;  /* 0x0000dc0a01007387 */ /* 0x0001e80000100800 */
[----:B0-----:R-:W2:Y:S01]  /*b31f0*/  LDL.LU R10, [R1+0x9f4] ;  /* 0x0009f400010a7983 */ /* 0x001ea20000300800 */
[----:B------:R-:W-:-:S05]  /*b3200*/  F2FP.SATFINITE.E5M2.F32.PACK_AB_MERGE_C R11, R14, R11, RZ ;  /* 0x0000000b0e0b723e */ /* 0x000fca00048060ff */
[----:B------:R0:W-:Y:S04]  /*b3210*/  STL [R1+0xc8], R11 ;  /* 0x0000c80b01007387 */ /* 0x0001e80000100800 */
[----:B0-----:R-:W2:Y:S04]  /*b3220*/  LDL.LU R11, [R1+0x9f8] ;  /* 0x0009f800010b7983 */ /* 0x001ea80000300800 */
[----:B------:R-:W2:Y:S01]  /*b3230*/  LDL.LU R14, [R1+0x9fc] ;  /* 0x0009fc00010e7983 */ /* 0x000ea20000300800 */
[----:B------:R-:W-:-:S05]  /*b3240*/  IADD3 R16, P2, R214, R0, RZ ;  /* 0x00000000d6107210 */ /* 0x000fca0007f5e0ff */
[----:B------:R-:W-:Y:S01]  /*b3250*/  IMAD.X R17, R152, 0x1, R7, P2 ;  /* 0x0000000198117824 */ /* 0x000fe200010e0607 */
[----:B------:R-:W-:-:S04]  /*b3260*/  F2FP.SATFINITE.E5M2.F32.PACK_AB_MERGE_C R18, R237, R235, RZ ;  /* 0x000000ebed12723e */ /* 0x000fc800048060ff */
[----:B------:R0:W-:Y:S04]  /*b3270*/  STL.64 [R1+0x1020], R16 ;  /* 0x0010201001007387 */ /* 0x0001e80000100a00 */
[----:B------:R-:W-:Y:S01]  /*b3280*/  STL [R1+0xd0], R18 ;  /* 0x0000d01201007387 */ /* 0x000fe20000100800 */
[----:B------:R-:W-:Y:S02]  /*b3290*/  F2FP.SATFINITE.E5M2.F32.PACK_AB_MERGE_C R15, R239, R238, RZ ;  /* 0x000000eeef0f723e */ /* 0x000fe400048060ff */
[----:B0-----:R-:W-:-:S03]  /*b32a0*/  IADD3 R16, P2, R214, R6, RZ ;  /* 0x00000006d6107210 */ /* 0x001fc60007f5e0ff */
[----:B------:R-:W-:Y:S02]  /*b32b0*/  STL [R1+0xc0], R15 ;  /* 0x0000c00f01007387 */ /* 0x000fe40000100800 */
[----:B------:R-:W-:-:S05]  /*b32c0*/  IMAD.X R17, R152, 0x1, R5, P2 ;  /* 0x0000000198117824 */ /* 0x000fca00010e0605 */
[----:B------:R0:W-:Y:S02]  /*b32d0*/  STL.64 [R1+0x1018], R16 ;  /* 0x0010181001007387 */ /* 0x0001e40000100a00 */
[----:B0-----:R-:W-:-:S05]  /*b32e0*/  IADD3 R16, P2, R214, R4, RZ ;  /* 0x00000004d6107210 */ /* 0x001fca0007f5e0ff */
[----:B------:R-:W-:Y:S01]  /*b32f0*/  IMAD.X R17, R152, 0x1, R3, P2 ;  /* 0x0000000198117824 */ /* 0x000fe200010e0603 */
[----:B------:R-:W-:-:S04]  /*b3300*/  F2FP.SATFINITE.E5M2.F32.PACK_AB_MERGE_C R15, R247, R246, RZ ;  /* 0x000000f6f70f723e */ /* 0x000fc800048060ff */
[----:B------:R0:W-:Y:S01]  /*b3310*/  STL.64 [R1+0x1010], R16 ;  /* 0x0010101001007387 */ /* 0x0001e20000100a00 */
[----:B------:R-:W-:Y:S02]  /*b3320*/  SHF.R.S32.HI R152, RZ, 0x1f, R215 ;  /* 0x0000001fff987819 */ /* 0x000fe400000114d7 */
[----:B0-----:R-:W-:Y:S02]  /*b3330*/  F2FP.SATFINITE.E5M2.F32.PACK_AB_MERGE_C R17, R241, R240, RZ ;  /* 0x000000f0f111723e */ /* 0x001fe400048060ff */
[----:B------:R-:W-:-:S03]  /*b3340*/  F2FP.SATFINITE.E5M2.F32.PACK_AB_MERGE_C R16, R243, R242, RZ ;  /* 0x000000f2f310723e */ /* 0x000fc600048060ff */
[----:B------:R-:W-:Y:S04]  /*b3350*/  STL [R1+0xc4], R17 ;  /* 0x0000c41101007387 */ /* 0x000fe80000100800 */
[----:B------:R-:W-:Y:S04]  /*b3360*/  STL [R1+0x5500], R15 ;  /* 0x0055000f01007387 */ /* 0x000fe80000100800 */
        /* <DEDUP_REMOVED lines=8> */
[----:B------:R-:W2:Y:S04]  /*b33f0*/  LDL.LU R246, [R1+0x610] ;  /* 0x0006100001f67983 */ /* 0x000ea80000300800 */
[----:B------:R-:W2:Y:S01]  /*b3400*/  LDL.LU R247, [R1+0x614] ;  /* 0x0006140001f77983 */ /* 0x000ea20000300800 */
[----:B---3--:R-:W-:-:S05]  /*b3410*/  F2FP.SATFINITE.E5M2.F32.PACK_AB_MERGE_C R16, R245, R244, RZ ;  /* 0x000000f4f510723e */ /* 0x008fca00048060ff */
[----:B------:R0:W-:Y:S02]  /*b3420*/  STL [R1+0x5524], R16 ;  /* 0x0055241001007387 */ /* 0x0001e40000100800 */
[----:B0-----:R-:W-:Y:S02]  /*b3430*/  IADD3 R16, P2, R215, R0, RZ ;  /* 0x00000000d7107210 */ /* 0x001fe40007f5e0ff */
[----:B----4-:R-:W-:Y:S02]  /*b3440*/  F2FP.SATFINITE.E5M2.F32.PACK_AB_MERGE_C R15, R8, R248, RZ ;  /* 0x000000f8080f723e */ /* 0x010fe400048060ff */
[----:B------:R-:W3:Y:S01]  /*b3450*/  LDL.LU R248, [R1+0x618] ;  /* 0x0006180001f87983 */ /* 0x000ee20000300800 */
[----:B------:R-:W-:-:S03]  /*b3460*/  IMAD.X R17, R152, 0x1, R7, P2 ;  /* 0x0000000198117824 */ /* 0x000fc600010e0607 */
[----:B------:R-:W3:Y:S04]  /*b3470*/  LDL.LU R8, [R1+0x61c] ;  /* 0x00061c0001087983 */ /* 0x000ee80000300800 */
[----:B------:R-:W-:Y:S04]  /*b3480*/  STL [R1+0xb8], R15 ;  /* 0x0000b80f01007387 */ /* 0x000fe80000100800 */
[----:B------:R-:W4:Y:S04]  /*b3490*/  LDL.LU R238, [R1+0x620] ;  /* 0x0006200001ee7983 */ /* 0x000f280000300800 */
[----:B------:R-:W4:Y:S04]  /*b34a0*/  LDL.LU R239, [R1+0x624] ;  /* 0x0006240001ef7983 */ /* 0x000f280000300800 */
[----:B------:R-:W-:Y:S01]  /*b34b0*/  STL.64 [R1+0x1000], R16 ;  /* 0x0010001001007387 */ /* 0x000fe20000100a00 */
[----:B--2---:R-:W-:-:S05]  /*b34c0*/  F2FP.SATFINITE.E5M2.F32.PACK_AB_MERGE_C R10, R10, R12, RZ ;  /* 0x0000000c0a0a723e */ /* 0x004fca00048060ff */
[----:B------:R0:W-:Y:S04]  /*b34d0*/  STL [R1+0xac], R10 ;  /* 0x0000ac0a01007387 */ /* 0x0001e80000100800 */
[----:B------:R-:W2:Y:S04]  /*b34e0*/  LDL.LU R12, [R1+0x628] ;  /* 0x00062800010c7983 */ /* 0x000ea80000300800 */
[----:B0-----:R-:W2:Y:S01]  /*b34f0*/  LDL.LU R10, [R1+0x62c] ;  /* 0x00062c00010a7983 */ /* 0x001ea20000300800 */
[----:B------:R-:W-:-:S03]  /*b3500*/  F2FP.SATFINITE.E5M2.F32.PACK_AB_MERGE_C R16, R14, R11, RZ ;  /* 0x0000000b0e10723e */ /* 0x000fc600048060ff */
[----:B------:R-:W2:Y:S04]  /*b3510*/  LDL.LU R11, [R1+0x630] ;  /* 0x00063000010b7983 */ /* 0x000ea80000300800 */
[----:B------:R-:W2:Y:S01]  /*b3520*/  LDL.LU R14, [R1+0x634] ;  /* 0x00063400010e7983 */ /* 0x000ea20000300800 */
[----:B------:R-:W-:-:S03]  /*b3530*/  IADD3 R18, P2, R215, R6, RZ ;  /* 0x00000006d7127210 */ /* 0x000fc60007f5e0ff */
[----:B------:R0:W-:Y:S02]  /*b3540*/  STL [R1+0x5528], R16 ;  /* 0x0055281001007387 */ /* 0x0001e40000100800 */
[----:B------:R-:W-:Y:S02]  /*b3550*/  IMAD.X R19, R152, 0x1, R5, P2 ;  /* 0x0000000198137824 */ /* 0x000fe400010e0605 */
[----:B------:R-:W2:Y:S01]  /*b3560*/  LDL.LU R240, [R1+0x638] ;  /* 0x0006380001f07983 */ /* 0x000ea20000300800 */
[----:B0-----:R-:W-:-:S03]  /*b3570*/  IADD3 R16, P2, R215, R4, RZ ;  /* 0x00000004d7107210 */ /* 0x001fc60007f5e0ff */
[----:B------:R0:W-:Y:S02]  /*b3580*/  STL.64 [R1+0xff8], R18 ;  /* 0x000ff81201007387 */ /* 0x0001e40000100a00 */
[----:B------:R-:W-:Y:S02]  /*b3590*/  IMAD.X R17, R152, 0x1, R3, P2 ;  /* 0x0000000198117824 */ /* 0x000fe400010e0603 */
[----:B------:R-:W2:Y:S04]  /*b35a0*/  LDL.LU R241, [R1+0x63c] ;  /* 0x00063c0001f17983 */ /* 0x000ea80000300800 */
[----:B------:R-:W2:Y:S04]  /*b35b0*/  LDL.LU R242, [R1+0x640] ;  /* 0x0006400001f27983 */ /* 0x000ea80000300800 */
[----:B------:R1:W-:Y:S01]  /*b35c0*/  STL.64 [R1+0xff0], R16 ;  /* 0x000ff01001007387 */ /* 0x0003e20000100a00 */
[----:B------:R-:W-:-:S03]  /*b35d0*/  SHF.R.S32.HI R152, RZ, 0x1f, R249 ;  /* 0x0000001fff987819 */ /* 0x000fc600000114f9 */
[----:B------:R-:W2:Y:S01]  /*b35e0*/  LDL.LU R243, [R1+0x644] ;  /* 0x0006440001f37983 */ /* 0x000ea20000300800 */
[----:B0-----:R-:W-:-:S03]  /*b35f0*/  IADD3 R18, P2, R249, R2, RZ ;  /* 0x00000002f9127210 */ /* 0x001fc60007f5e0ff */
[----:B------:R-:W2:Y:S04]  /*b3600*/  LDL.LU R244, [R1+0x648] ;  /* 0x0006480001f47983 */ /* 0x000ea80000300800 */
[----:B------:R-:W2:Y:S01]  /*b3610*/  LDL.LU R245, [R1+0x64c] ;  /* 0x00064c0001f57983 */ /* 0x000ea20000300800 */
[----:B------:R-:W-:Y:S01]  /*b3620*/  IMAD.X R19, R152, 0x1, R13, P2 ;  /* 0x0000000198137824 */ /* 0x000fe200010e060d */
[----:B-1----:R-:W-:-:S05]  /*b3630*/  F2FP.SATFINITE.E5M2.F32.PACK_AB_MERGE_C R16, R232, R229, RZ ;  /* 0x000000e5e810723e */ /* 0x002fca00048060ff */
[----:B------:R0:W-:Y:S01]  /*b3640*/  STL [R1+0x552c], R16 ;  /* 0x00552c1001007387 */ /* 0x0001e20000100800 */
[----:B------:R-:W-:Y:S02]  /*b3650*/  F2FP.SATFINITE.E5M2.F32.PACK_AB_MERGE_C R17, R237, R235, RZ ;  /* 0x000000ebed11723e */ /* 0x000fe400048060ff */
[----:B0-----:R-:W-:-:S03]  /*b3660*/  F2FP.SATFINITE.E5M2.F32.PACK_AB_MERGE_C R16, R247, R246, RZ ;  /* 0x000000f6f710723e */ /* 0x001fc600048060ff */
[----:B------:R-:W-:Y:S04]  /*b3670*/  STL [R1+0x5530], R17 ;  /* 0x0055301101007387 */ /* 0x000fe80000100800 */
[----:B------:R-:W-:Y:S04]  /*b3680*/  STL [R1+0x5534], R16 ;  /* 0x0055341001007387 */ /* 0x000fe80000100800 */
[----:B------:R-:W2:Y:S04]  /*b3690*/  LDL.LU R246, [R1+0x650] ;  /* 0x0006500001f67983 */ /* 0x000ea80000300800 */
[----:B------:R-:W2:Y:S04]  /*b36a0*/  LDL.LU R247, [R1+0x654] ;  /* 0x0006540001f77983 */ /* 0x000ea80000300800 */
[----:B------:R0:W-:Y:S02]  /*b36b0*/  STL.64 [R1+0xfe8], R18 ;  /* 0x000fe81201007387 */ /* 0x0001e40000100a00 */
[----:B0-----:R-:W-:-:S05]  /*b36c0*/  IADD3 R18, P2, R249, R0, RZ ;  /* 0x00000000f9127210 */ /* 0x001fca0007f5e0ff */
[----:B------:R-:W-:Y:S01]  /*b36d0*/  IMAD.X R19, R152, 0x1, R7, P2 ;  /* 0x0000000198137824 */ /* 0x000fe200010e0607 */
[----:B---3--:R-:W-:-:S05]  /*b36e0*/  F2FP.SATFINITE.E5M2.F32.PACK_AB_MERGE_C R8, R8, R248, RZ ;  /* 0x000000f80808723e */ /* 0x008fca00048060ff */
[----:B------:R0:W-:Y:S04]  /*b36f0*/  STL [R1+0x47e0], R8 ;  /* 0x0047e00801007387 */ /* 0x0001e80000100800 */
[----:B------:R-:W3:Y:S01]  /*b3700*/  LDL.LU R248, [R1+0x658] ;  /* 0x0006580001f87983 */ /* 0x000ee20000300800 */
[----:B----4-:R-:W-:-:S03]  /*b3710*/  F2FP.SATFINITE.E5M2.F32.PACK_AB_MERGE_C R16, R239, R238, RZ ;  /* 0x000000eeef10723e */ /* 0x010fc600048060ff */
[----:B0-----:R-:W3:Y:S04]  /*b3720*/  LDL.LU R8, [R1+0x65c] ;  /* 0x00065c0001087983 */ /* 0x001ee80000300800 */
[----:B------:R-:W-:Y:S01]  /*b3730*/  STL [R1+0x5538], R16 ;  /* 0x0055381001007387 */ /* 0x000fe20000100800 */
[----:B--2---:R-:W-:Y:S02]  /*b3740*/  F2FP.SATFINITE.E5M2.F32.PACK_AB_MERGE_C R17, R10, R12, RZ ;  /* 0x0000000c0a11723e */ /* 0x004fe400048060ff */
[----:B------:R-:W-:-:S03]  /*b3750*/  IADD3 R10, P2, R249, R6, RZ ;  /* 0x00000006f90a7210 */ /* 0x000fc60007f5e0ff */
[----:B------:R-:W-:Y:S04]  /*b3760*/  STL [R1+0x553c], R17 ;  /* 0x00553c1101007387 */ /* 0x000fe80000100800 */
[----:B------:R-:W-:Y:S01]  /*b3770*/  STL.64 [R1+0xfe0], R18 ;  /* 0x000fe01201007387 */ /* 0x000fe20000100a00 */
[----:B------:R-:W-:Y:S01]  /*b3780*/  F2FP.SATFINITE.E5M2.F32.PACK_AB_MERGE_C R12, R14, R11, RZ ;  /* 0x0000000b0e0c723e */ /* 0x000fe200048060ff */
[----:B------:R-:W-:-:S04]  /*b3790*/  IMAD.X R11, R152, 0x1, R5, P2 ;  /* 0x00000001980b7824 */ /* 0x000fc800010e0605 */
[----:B------:R0:W-:Y:S04]  /*b37a0*/  STL [R1+0x7c], R12 ;  /* 0x00007c0c01007387 */ /* 0x0001e80000100800 */
[----:B0-----:R-:W2:Y:S04]  /*b37b0*/  LDL.LU R12, [R1+0x660] ;  /* 0x00066000010c7983 */ /* 0x001ea80000300800 */
[----:B------:R0:W-:Y:S04]  /*b37c0*/  STL.64 [R1+0xfd8], R10 ;  /* 0x000fd80a01007387 */ /* 0x0001e80000100a00 */
[----:B0-----:R-:W2:Y:S04]  /*b37d0*/  LDL.LU R10, [R1+0x664] ;  /* 0x00066400010a7983 */ /* 0x001ea80000300800 */
[----:B------:R-:W4:Y:S04]  /*b37e0*/  LDL.LU R11, [R1+0x668] ;  /* 0x00066800010b7983 */ /* 0x000f280000300800 */
[----:B------:R-:W4:Y:S01]  /*b37f0*/  LDL.LU R14, [R1+0x66c] ;  /* 0x00066c00010e7983 */ /* 0x000f220000300800 */
[----:B------:R-:W-:-:S05]  /*b3800*/  IADD3 R16, P2, R249, R4, RZ ;  /* 0x00000004f9107210 */ /* 0x000fca0007f5e0ff */
[----:B------:R-:W-:Y:S01]  /*b3810*/  IMAD.X R17, R152, 0x1, R3, P2 ;  /* 0x0000000198117824 */ /* 0x000fe200010e0603 */
[----:B------:R-:W-:Y:S01]  /*b3820*/  STL [R1+0x528c], R249 ;  /* 0x00528cf901007387 */ /* 0x000fe20000100800 */
[----:B------:R-:W-:-:S03]  /*b3830*/  SHF.R.S32.HI R152, RZ, 0x1f, R250 ;  /* 0x0000001fff987819 */ /* 0x000fc600000114fa */
[----:B------:R0:W-:Y:S01]  /*b3840*/  STL.64 [R1+0xfd0], R16 ;  /* 0x000fd01001007387 */ /* 0x0001e20000100a00 */
[----:B------:R-:W-:Y:S02]  /*b3850*/  IADD3 R18, P2, R250, R2, RZ ;  /* 0x00000002fa127210 */ /* 0x000fe40007f5e0ff */
[----:B------:R-:W-:-:S03]  /*b3860*/  F2FP.SATFINITE.E5M2.F32.PACK_AB_MERGE_C R15, R243, R242, RZ ;  /* 0x000000f2f30f723e */ /* 0x000fc600048060ff */
[----:B------:R-:W-:Y:S01]  /*b3870*/  IMAD.X R19, R152, 0x1, R13, P2 ;  /* 0x0000000198137824 */ /* 0x000fe200010e060d */
[----:B0-----:R-:W-:Y:S02]  /*b3880*/  F2FP.SATFINITE.E5M2.F32.PACK_AB_MERGE_C R16, R241, R240, RZ ;  /* 0x000000f0f110723e */ /* 0x001fe400048060ff */
[----:B------:R-:W-:-:S03]  /*b3890*/  F2FP.SATFINITE.E5M2.F32.PACK_AB_MERGE_C R17, R245, R244, RZ ;  /* 0x000000f4f511723e */ /* 0x000fc600048060ff */
[----:B------:R0:W-:Y:S04]  /*b38a0*/  STL [R1+0x5540], R16 ;  /* 0x0055401001007387 */ /* 0x0001e80000100800 */
[----:B------:R-:W-:Y:S04]  /*b38b0*/  STL [R1+0x5544], R17 ;  /* 0x0055441101007387 */ /* 0x000fe80000100800 */
[----:B------:R-:W-:Y:S04]  /*b38c0*/  STL [R1+0x74], R15 ;  /* 0x0000740f01007387 */ /* 0x000fe80000100800 */
[----:B------:R-:W4:Y:S04]  /*b38d0*/  LDL.LU R238, [R1+0x670] ;  /* 0x0006700001ee7983 */ /* 0x000f280000300800 */
[----:B------:R-:W4:Y:S04]  /*b38e0*/  LDL.LU R239, [R1+0x674] ;  /* 0x0006740001ef7983 */ /* 0x000f280000300800 */
[----:B------:R-:W4:Y:S04]  /*b38f0*/  LDL.LU R240, [R1+0x678] ;  /* 0x0006780001f07983 */ /* 0x000f280000300800 */
[----:B------:R-:W-:Y:S04]  /*b3900*/  STL.64 [R1+0xfc8], R18 ;  /* 0x000fc81201007387 */ /* 0x000fe80000100a00 */
[----:B------:R-:W4:Y:S04]  /*b3910*/  LDL.LU R241, [R1+0x67c] ;  /* 0x00067c0001f17983 */ /* 0x000f280000300800 */
[----:B------:R-:W4:Y:S04]  /*b3920*/  LDL.LU R242, [R1+0x680] ;  /* 0x0006800001f27983 */ /* 0x000f280000300800 */
[----:B------:R-:W4:Y:S01]  /*b3930*/  LDL.LU R243, [R1+0x684] ;  /* 0x0006840001f37983 */ /* 0x000f220000300800 */
[----:B0-----:R-:W-:-:S05]  /*b3940*/  F2FP.SATFINITE.E5M2.F32.PACK_AB_MERGE_C R16, R247, R246, RZ ;  /* 0x000000f6f710723e */ /* 0x001fca00048060ff */
[----:B------:R0:W-:Y:S02]  /*b3950*/  STL [R1+0x5548], R16 ;  /* 0x0055481001007387 */ /* 0x0001e40000100800 */
[----:B0-----:R-:W-:-:S05]  /*b3960*/  IADD3 R16, P2, R250, R0, RZ ;  /* 0x00000000fa107210 */ /* 0x001fca0007f5e0ff */
[----:B------:R-:W-:Y:S01]  /*b3970*/  IMAD.X R17, R152, 0x1, R7, P2 ;  /* 0x0000000198117824 */ /* 0x000fe200010e0607 */
[----:B---3--:R-:W-:-:S05]  /*b3980*/  F2FP.SATFINITE.E5M2.F32.PACK_AB_MERGE_C R8, R8, R248, RZ ;  /* 0x000000f80808723e */ /* 0x008fca00048060ff */
[----:B------:R0:W-:Y:S04]  /*b3990*/  STL [R1+0x47dc], R8 ;  /* 0x0047dc0801007387 */ /* 0x0001e80000100800 */
[----:B------:R-:W3:Y:S04]  /*b39a0*/  LDL.LU R235, [R1+0x688] ;  /* 0x0006880001eb7983 */ /* 0x000ee80000300800 */
[----:B------:R-:W3:Y:S04]  /*b39b0*/  LDL.LU R237, [R1+0x68c] ;  /* 0x00068c0001ed7983 */ /* 0x000ee80000300800 */
[----:B------:R-:W3:Y:S04]  /*b39c0*/  LDL.LU R244, [R1+0x690] ;  /* 0x0006900001f47983 */ /* 0x000ee80000300800 */
[----:B------:R2:W-:Y:S04]  /*b39d0*/  STL.64 [R1+0xfc0], R16 ;  /* 0x000fc01001007387 */ /* 0x0005e80000100a00 */
[----:B------:R-:W3:Y:S04]  /*b39e0*/  LDL.LU R245, [R1+0x694] ;  /* 0x0006940001f57983 */ /* 0x000ee80000300800 */
[----:B------:R-:W3:Y:S04]  /*b39f0*/  LDL.LU R246, [R1+0x698] ;  /* 0x0006980001f67983 */ /* 0x000ee80000300800 */
[----:B0-----:R-:W3:Y:S01]  /*b3a00*/  LDL.LU R8, [R1+0x69c] ;  /* 0x00069c0001087983 */ /* 0x001ee20000300800 */
[----:B--2---:R-:W-:-:S02]  /*b3a10*/  F2FP.SATFINITE.E5M2.F32.PACK_AB_MERGE_C R16, R10, R12, RZ ;  /* 0x0000000c0a10723e */ /* 0x004fc400048060ff */
[----:B------:R-:W-:Y:S02]  /*b3a20*/  IADD3 R10, P2, R250, R6, RZ ;  /* 0x00000006fa0a7210 */ /* 0x000fe40007f5e0ff */
[----:B----4-:R-:W-:Y:S01]  /*b3a30*/  F2FP.SATFINITE.E5M2.F32.PACK_AB_MERGE_C R17, R14, R11, RZ ;  /* 0x0000000b0e11723e */ /* 0x010fe200048060ff */
[----:B------:R-:W-:Y:S02]  /*b3a40*/  STL [R1+0x554c], R16 ;  /* 0x00554c1001007387 */ /* 0x000fe40000100800 */
[----:B------:R-:W-:Y:S02]  /*b3a50*/  IMAD.X R11, R152, 0x1, R5, P2 ;  /* 0x00000001980b7824 */ /* 0x000fe400010e0605 */
[----:B------:R-:W-:Y:S04]  /*b3a60*/  STL [R1+0x5550], R17 ;  /* 0x0055501101007387 */ /* 0x000fe80000100800 */
[----:B------:R-:W2:Y:S04]  /*b3a70*/  LDL.LU R247, [R1+0x6a0] ;  /* 0x0006a00001f77983 */ /* 0x000ea80000300800 */
[----:B------:R-:W2:Y:S04]  /*b3a80*/  LDL.LU R248, [R1+0x6a4] ;  /* 0x0006a40001f87983 */ /* 0x000ea80000300800 */
[----:B------:R0:W-:Y:S04]  /*b3a90*/  STL.64 [R1+0xfb8], R10 ;  /* 0x000fb80a01007387 */ /* 0x0001e80000100a00 */
[----:B------:R-:W-:Y:S04]  /*b3aa0*/  STL [R1+0x5290], R250 ;  /* 0x005290fa01007387 */ /* 0x000fe80000100800 */
[----:B------:R-:W4:Y:S01]  /*b3ab0*/  LDL.LU R12, [R1+0x6a8] ;  /* 0x0006a800010c7983 */ /* 0x000f220000300800 */
[----:B0-----:R-:W-:-:S05]  /*b3ac0*/  IADD3 R10, P2, R250, R4, RZ ;  /* 0x00000004fa0a7210 */ /* 0x001fca0007f5e0ff */
[----:B------:R-:W-:-:S05]  /*b3ad0*/  IMAD.X R11, R152, 0x1, R3, P2 ;  /* 0x00000001980b7824 */ /* 0x000fca00010e0603 */
[----:B------:R0:W-:Y:S04]  /*b3ae0*/  STL.64 [R1+0xfb0], R10 ;  /* 0x000fb00a01007387 */ /* 0x0001e80000100a00 */
[----:B0-----:R-:W4:Y:S04]  /*b3af0*/  LDL.LU R10, [R1+0x6ac] ;  /* 0x0006ac00010a7983 */ /* 0x001f280000300800 */
[----:B------:R-:W4:Y:S04]  /*b3b00*/  LDL.LU R11, [R1+0x6b0] ;  /* 0x0006b000010b7983 */ /* 0x000f280000300800 */
[----:B------:R-:W4:Y:S01]  /*b3b10*/  LDL.LU R14, [R1+0x6b4] ;  /* 0x0006b400010e7983 */ /* 0x000f220000300800 */
[----:B------:R-:W-:-:S02]  /*b3b20*/  F2FP.SATFINITE.E5M2.F32.PACK_AB_MERGE_C R17, R239, R238, RZ ;  /* 0x000000eeef11723e */ /* 0x000fc400048060ff */
[----:B------:R-:W-:Y:S02]  /*b3b30*/  F2FP.SATFINITE.E5M2.F32.PACK_AB_MERGE_C R16, R241, R240, RZ ;  /* 0x000000f0f110723e */ /* 0x000fe400048060ff */
[----:B------:R-:W-:Y:S01]  /*b3b40*/  F2FP.SATFINITE.E5M2.F32.PACK_AB_MERGE_C R15, R243, R242, RZ ;  /* 0x000000f2f30f723e */ /* 0x000fe200048060ff */
[----:B------:R-:W-:Y:S01]  /*b3b50*/  STL [R1+0x5554], R17 ;  /* 0x0055541101007387 */ /* 0x000fe20000100800 */
[----:B------:R-:W-:-:S03]  /*b3b60*/  SHF.R.S32.HI R152, RZ, 0x1f, R251 ;  /* 0x0000001fff987819 */ /* 0x000fc600000114fb */
[----:B------:R0:W-:Y:S04]  /*b3b70*/  STL [R1+0x5558], R16 ;  /* 0x0055581001007387 */ /* 0x0001e80000100800 */
[----:B------:R-:W-:Y:S04]  /*b3b80*/  STL [R1+0x58], R15 ;  /* 0x0000580f01007387 */ /* 0x000fe80000100800 */
[----:B------:R-:W4:Y:S01]  /*b3b90*/  LDL.LU R238, [R1+0x6b8] ;  /* 0x0006b80001ee7983 */ /* 0x000f220000300800 */
[----:B0-----:R-:W-:-:S03]  /*b3ba0*/  IADD3 R16, P2, R251, R2, RZ ;  /* 0x00000002fb107210 */ /* 0x001fc60007f5e0ff */
[----:B------:R-:W4:Y:S02]  /*b3bb0*/  LDL.LU R239, [R1+0x6bc] ;  /* 0x0006bc0001ef7983 */ /* 0x000f240000300800 */
[----:B------:R-:W-:Y:S02]  /*b3bc0*/  IMAD.X R17, R152, 0x1, R13, P2 ;  /* 0x0000000198117824 */ /* 0x000fe400010e060d */
[----:B------:R-:W4:Y:S01]  /*b3bd0*/  LDL.LU R240, [R1+0x6c0] ;  /* 0x0006c00001f07983 */ /* 0x000f220000300800 */
[----:B------:R-:W-:-:S03]  /*b3be0*/  IADD3 R18, P2, R251, R0, RZ ;  /* 0x00000000fb127210 */ /* 0x000fc60007f5e0ff */
[----:B------:R3:W-:Y:S04]  /*b3bf0*/  STL.64 [R1+0xfa8], R16 ;  /* 0x000fa81001007387 */ /* 0x0007e80000100a00 */
[----:B------:R-:W4:Y:S01]  /*b3c00*/  LDL.LU R241, [R1+0x6c4] ;  /* 0x0006c40001f17983 */ /* 0x000f220000300800 */
[----:B------:R-:W-:-:S03]  /*b3c10*/  IMAD.X R19, R152, 0x1, R7, P2 ;  /* 0x0000000198137824 */ /* 0x000fc600010e0607 */
[----:B------:R-:W4:Y:S04]  /*b3c20*/  LDL.LU R242, [R1+0x6c8] ;  /* 0x0006c80001f27983 */ /* 0x000f280000300800 */
[----:B------:R-:W4:Y:S01]  /*b3c30*/  LDL.LU R243, [R1+0x6cc] ;  /* 0x0006cc0001f37983 */ /* 0x000f220000300800 */
[----:B---3--:R-:W-:-:S05]  /*b3c40*/  F2FP.SATFINITE.E5M2.F32.PACK_AB_MERGE_C R17, R237, R235, RZ ;  /* 0x000000ebed11723e */ /* 0x008fca00048060ff */
[----:B------:R-:W-:Y:S01]  /*b3c50*/  STL [R1+0x555c], R17 ;  /* 0x00555c1101007387 */ /* 0x000fe20000100800 */
[----:B------:R-:W-:-:S05]  /*b3c60*/  F2FP.SATFINITE.E5M2.F32.PACK_AB_MERGE_C R16, R245, R244, RZ ;  /* 0x000000f4f510723e */ /* 0x000fca00048060ff */
[----:B------:R-:W-:Y:S01]  /*b3c70*/  STL [R1+0x5560], R16 ;  /* 0x0055601001007387 */ /* 0x000fe20000100800 */
[----:B------:R-:W-:-:S03]  /*b3c80*/  F2FP.SATFINITE.E5M2.F32.PACK_AB_MERGE_C R8, R8, R246, RZ ;  /* 0x000000f60808723e */ /* 0x000fc600048060ff */
[----:B------:R-:W3:Y:S04]  /*b3c90*/  LDL.LU R244, [R1+0x6d0] ;  /* 0x0006d00001f47983 */ /* 0x000ee80000300800 */
[----:B------:R-:W3:Y:S04]  /*b3ca0*/  LDL.LU R245, [R1+0x6d4] ;  /* 0x0006d40001f57983 */ /* 0x000ee80000300800 */
[----:B------:R0:W-:Y:S04]  /*b3cb0*/  STL.64 [R1+0xfa0], R18 ;  /* 0x000fa01201007387 */ /* 0x0001e80000100a00 */
[----:B------:R1:W-:Y:S04]  /*b3cc0*/  STL [R1+0x4654], R8 ;  /* 0x0046540801007387 */ /* 0x0003e80000100800 */
[----:B------:R-:W3:Y:S01]  /*b3cd0*/  LDL.LU R246, [R1+0x6d8] ;  /* 0x0006d80001f67983 */ /* 0x000ee20000300800 */
[----:B0-----:R-:W-:-:S03]  /*b3ce0*/  IADD3 R18, P2, R251, R6, RZ ;  /* 0x00000006fb127210 */ /* 0x001fc60007f5e0ff */
[----:B-1----:R-:W3:Y:S02]  /*b3cf0*/  LDL.LU R8, [R1+0x6dc] ;  /* 0x0006dc0001087983 */ /* 0x002ee40000300800 */
[----:B------:R-:W-:Y:S01]  /*b3d00*/  IMAD.X R19, R152, 0x1, R5, P2 ;  /* 0x0000000198137824 */ /* 0x000fe200010e0605 */
[----:B--2---:R-:W-:-:S05]  /*b3d10*/  F2FP.SATFINITE.E5M2.F32.PACK_AB_MERGE_C R16, R248, R247, RZ ;  /* 0x000000f7f810723e */ /* 0x004fca00048060ff */
[----:B------:R0:W-:Y:S02]  /*b3d20*/  STL [R1+0x5564], R16 ;  /* 0x0055641001007387 */ /* 0x0001e40000100800 */
[----:B0-----:R-:W-:Y:S02]  /*b3d30*/  IADD3 R16, P2, R251, R4, RZ ;  /* 0x00000004fb107210 */ /* 0x001fe40007f5e0ff */
[----:B------:R-:W-:Y:S03]  /*b3d40*/  STL [R1+0x5294], R251 ;  /* 0x005294fb01007387 */ /* 0x000fe60000100800 */
[----:B------:R-:W-:Y:S01]  /*b3d50*/  IMAD.X R17, R152, 0x1, R3, P2 ;  /* 0x0000000198117824 */ /* 0x000fe200010e0603 */
[----:B------:R-:W-:Y:S04]  /*b3d60*/  STL.64 [R1+0xf98], R18 ;  /* 0x000f981201007387 */ /* 0x000fe80000100a00 */
[----:B------:R4:W-:Y:S02]  /*b3d70*/  STL.64 [R1+0xf90], R16 ;  /* 0x000f901001007387 */ /* 0x0009e40000100a00 */
[----:B----4-:R-:W-:-:S05]  /*b3d80*/  F2FP.SATFINITE.E5M2.F32.PACK_AB_MERGE_C R17, R10, R12, RZ ;  /* 0x0000000c0a11723e */ /* 0x010fca00048060ff */
[----:B------:R-:W-:Y:S01]  /*b3d90*/  STL [R1+0x5568], R17 ;  /* 0x0055681101007387 */ /* 0x000fe20000100800 */
[----:B------:R-:W-:-:S03]  /*b3da0*/  F2FP.SATFINITE.E5M2.F32.PACK_AB_MERGE_C R10, R14, R11, RZ ;  /* 0x0000000b0e0a723e */ /* 0x000fc600048060ff */
[----:B------:R-:W2:Y:S04]  /*b3db0*/  LDL.LU R247, [R1+0x6e0] ;  /* 0x0006e00001f77983 */ /* 0x000ea80000300800 */
[----:B------:R-:W2:Y:S04]  /*b3dc0*/  LDL.LU R248, [R1+0x6e4] ;  /* 0x0006e40001f87983 */ /* 0x000ea80000300800 */
[----:B------:R0:W-:Y:S04]  /*b3dd0*/  STL [R1+0x44], R10 ;  /* 0x0000440a01007387 */ /* 0x0001e80000100800 */
[----:B------:R-:W4:Y:S04]  /*b3de0*/  LDL.LU R12, [R1+0x6e8] ;  /* 0x0006e800010c7983 */ /* 0x000f280000300800 */
[----:B0-----:R-:W4:Y:S04]  /*b3df0*/  LDL.LU R10, [R1+0x6ec] ;  /* 0x0006ec00010a7983 */ /* 0x001f280000300800 */
[----:B------:R-:W4:Y:S04]  /*b3e00*/  LDL.LU R11, [R1+0x6f0] ;  /* 0x0006f000010b7983 */ /* 0x000f280000300800 */
[----:B------:R-:W4:Y:S04]  /*b3e10*/  LDL.LU R14, [R1+0x6f4] ;  /* 0x0006f400010e7983 */ /* 0x000f280000300800 */
[----:B------:R-:W4:Y:S01]  /*b3e20*/  LDL.LU R221, [R1] ;  /* 0x0000000001dd7983 */ /* 0x000f220000300800 */
[----:B------:R-:W-:-:S02]  /*b3e30*/  F2FP.SATFINITE.E5M2.F32.PACK_AB_MERGE_C R16, R239, R238, RZ ;  /* 0x000000eeef10723e */ /* 0x000fc400048060ff */
[----:B------:R-:W-:Y:S02]  /*b3e40*/  SHF.R.S32.HI R152, RZ, 0x1f, R252 ;  /* 0x0000001fff987819 */ /* 0x000fe400000114fc */
[----:B------:R-:W-:Y:S01]  /*b3e50*/  IADD3 R18, P2, R252, R2, RZ ;  /* 0x00000002fc127210 */ /* 0x000fe20007f5e0ff */
[----:B------:R0:W-:Y:S04]  /*b3e60*/  STL [R1+0x556c], R16 ;  /* 0x00556c1001007387 */ /* 0x0001e80000100800 */
[----:B------:R-:W-:Y:S01]  /*b3e70*/  IMAD.X R19, R152, 0x1, R13, P2 ;  /* 0x0000000198137824 */ /* 0x000fe200010e060d */
[----:B0-----:R-:W-:Y:S02]  /*b3e80*/  F2FP.SATFINITE.E5M2.F32.PACK_AB_MERGE_C R16, R241, R240, RZ ;  /* 0x000000f0f110723e */ /* 0x001fe400048060ff */
[----:B------:R-:W-:-:S03]  /*b3e90*/  F2FP.SATFINITE.E5M2.F32.PACK_AB_MERGE_C R17, R243, R242, RZ ;  /* 0x000000f2f311723e */ /* 0x000fc600048060ff */
[----:B------:R-:W-:Y:S04]  /*b3ea0*/  STL [R1+0x5570], R16 ;  /* 0x0055701001007387 */ /* 0x000fe80000100800 */
[----:B------:R0:W-:Y:S04]  /*b3eb0*/  STL.64 [R1+0xf88], R18 ;  /* 0x000f881201007387 */ /* 0x0001e80000100a00 */
[----:B------:R-:W-:Y:S01]  /*b3ec0*/  STL [R1+0x5574], R17 ;  /* 0x0055741101007387 */ /* 0x000fe20000100800 */
[----:B0-----:R-:W-:-:S05]  /*b3ed0*/  IADD3 R18, P2, R252, R0, RZ ;  /* 0x00000000fc127210 */ /* 0x001fca0007f5e0ff */
[----:B------:R-:W-:Y:S01]  /*b3ee0*/  IMAD.X R19, R152, 0x1, R7, P2 ;  /* 0x0000000198137824 */ /* 0x000fe200010e0607 */
[----:B---3--:R-:W-:-:S05]  /*b3ef0*/  F2FP.SATFINITE.E5M2.F32.PACK_AB_MERGE_C R16, R245, R244, RZ ;  /* 0x000000f4f510723e */ /* 0x008fca00048060ff */
[----:B------:R0:W-:Y:S04]  /*b3f00*/  STL [R1+0x5578], R16 ;  /* 0x0055781001007387 */ /* 0x0001e80000100800 */
[----:B------:R-:W-:Y:S04]  /*b3f10*/  STL.64 [R1+0xf80], R18 ;  /* 0x000f801201007387 */ /* 0x000fe80000100a00 */
[----:B------:R-:W3:Y:S01]  /*b3f20*/  LDL.LU R240, [R1+0x6f8] ;  /* 0x0006f80001f07983 */ /* 0x000ee20000300800 */
[----:B0-----:R-:W-:-:S03]  /*b3f30*/  IADD3 R16, P2, R252, R6, RZ ;  /* 0x00000006fc107210 */ /* 0x001fc60007f5e0ff */
[----:B------:R-:W3:Y:S01]  /*b3f40*/  LDL.LU R241, [R1+0x6fc] ;  /* 0x0006fc0001f17983 */ /* 0x000ee20000300800 */
[----:B------:R-:W-:Y:S01]  /*b3f50*/  F2FP.SATFINITE.E5M2.F32.PACK_AB_MERGE_C R8, R8, R246, RZ ;  /* 0x000000f60808723e */ /* 0x000fe200048060ff */
[----:B------:R-:W-:-:S04]  /*b3f60*/  IMAD.X R17, R152, 0x1, R5, P2 ;  /* 0x0000000198117824 */ /* 0x000fc800010e0605 */
[----:B------:R0:W-:Y:S04]  /*b3f70*/  STL [R1+0x4644], R8 ;  /* 0x0046440801007387 */ /* 0x0001e80000100800 */
[----:B------:R-:W3:Y:S04]  /*b3f80*/  LDL.LU R243, [R1+0x700] ;  /* 0x0007000001f37983 */ /* 0x000ee80000300800 */
[----:B------:R-:W3:Y:S04]  /*b3f90*/  LDL.LU R244, [R1+0x704] ;  /* 0x0007040001f47983 */ /* 0x000ee80000300800 */
[----:B0-----:R-:W3:Y:S04]  /*b3fa0*/  LDL.LU R8, [R1+0x4] ;  /* 0x0000040001087983 */ /* 0x001ee80000300800 */
[----:B------:R0:W-:Y:S04]  /*b3fb0*/  STL.64 [R1+0xf78], R16 ;  /* 0x000f781001007387 */ /* 0x0001e80000100a00 */
[----:B------:R-:W-:Y:S04]  /*b3fc0*/  STL [R1+0x5298], R252 ;  /* 0x005298fc01007387 */ /* 0x000fe80000100800 */
[----:B------:R-:W3:Y:S01]  /*b3fd0*/  LDL.LU R19, [R1+0x708] ;  /* 0x0007080001137983 */ /* 0x000ee20000300800 */
[----:B0-----:R-:W-:-:S03]  /*b3fe0*/  IADD3 R16, P2, R252, R4, RZ ;  /* 0x00000004fc107210 */ /* 0x001fc60007f5e0ff */
[----:B------:R-:W3:Y:S02]  /*b3ff0*/  LDL.LU R20, [R1+0x70c] ;  /* 0x00070c0001147983 */ /* 0x000ee40000300800 */
[----:B------:R-:W-:Y:S02]  /*b4000*/  IMAD.X R17, R152, 0x1, R3, P2 ;  /* 0x0000000198117824 */ /* 0x000fe400010e0603 */
[----:B------:R-:W3:Y:S04]  /*b4010*/  LDL.LU R21, [R1+0x710] ;  /* 0x0007100001157983 */ /* 0x000ee80000300800 */
[----:B------:R2:W-:Y:S04]  /*b4020*/  STL.64 [R1+0xf70], R16 ;  /* 0x000f701001007387 */ /* 0x0005e80000100a00 */
[----:B------:R-:W3:Y:S01]  /*b4030*/  LDL.LU R22, [R1+0x714] ;  /* 0x0007140001167983 */ /* 0x000ee20000300800 */
[----:B--2---:R-:W-:-:S05]  /*b4040*/  F2FP.SATFINITE.E5M2.F32.PACK_AB_MERGE_C R16, R248, R247, RZ ;  /* 0x000000f7f810723e */ /* 0x004fca00048060ff */
[----:B------:R-:W-:Y:S01]  /*b4050*/  STL [R1+0x557c], R16 ;  /* 0x00557c1001007387 */ /* 0x000fe20000100800 */
[----:B----4-:R-:W-:-:S05]  /*b4060*/  F2FP.SATFINITE.E5M2.F32.PACK_AB_MERGE_C R17, R10, R12, RZ ;  /* 0x0000000c0a11723e */ /* 0x010fca00048060ff */
[----:B------:R-:W-:Y:S01]  /*b4070*/  STL [R1+0x5580], R17 ;  /* 0x0055801101007387 */ /* 0x000fe20000100800 */
[----:B------:R-:W-:-:S03]  /*b4080*/  F2FP.SATFINITE.E5M2.F32.PACK_AB_MERGE_C R10, R14, R11, RZ ;  /* 0x0000000b0e0a723e */ /* 0x000fc600048060ff */
[----:B------:R-:W2:Y:S04]  /*b4090*/  LDL.LU R223, [R1+0x718] ;  /* 0x0007180001df7983 */ /* 0x000ea80000300800 */
[----:B------:R-:W2:Y:S04]  /*b40a0*/  LDL.LU R226, [R1+0x71c] ;  /* 0x00071c0001e27983 */ /* 0x000ea80000300800 */
[----:B------:R0:W-:Y:S04]  /*b40b0*/  STL [R1+0x28], R10 ;  /* 0x0000280a01007387 */ /* 0x0001e80000100800 */
[----:B------:R-:W4:Y:S04]  /*b40c0*/  LDL.LU R245, [R1+0x720] ;  /* 0x0007200001f57983 */ /* 0x000f280000300800 */
[----:B------:R-:W4:Y:S04]  /*b40d0*/  LDL.LU R248, [R1+0x724] ;  /* 0x0007240001f87983 */ /* 0x000f280000300800 */
[----:B0-----:R-:W4:Y:S04]  /*b40e0*/  LDL.LU R10, [R1+0x728] ;  /* 0x00072800010a7983 */ /* 0x001f280000300800 */
[----:B------:R-:W4:Y:S01]  /*b40f0*/  LDL.LU R14, [R1+0x72c] ;  /* 0x00072c00010e7983 */ /* 0x000f220000300800 */
[----:B------:R-:W-:-:S02]  /*b4100*/  SHF.R.S32.HI R152, RZ, 0x1f, R221 ;  /* 0x0000001fff987819 */ /* 0x000fc400000114dd */
[C---:B------:R-:W-:Y:S01]  /*b4110*/  IADD3 R16, P2, R221.reuse, R2, RZ ;  /* 0x00000002dd107210 */ /* 0x040fe20007f5e0ff */
[----:B------:R-:W4:Y:S04]  /*b4120*/  LDL.LU R242, [R1+0x730] ;  /* 0x0007300001f27983 */ /* 0x000f280000300800 */
[----:B------:R-:W-:Y:S01]  /*b4130*/  IMAD.X R17, R152, 0x1, R13, P2 ;  /* 0x0000000198117824 */ /* 0x000fe200010e060d */
[----:B------:R-:W4:Y:S04]  /*b4140*/  LDL.LU R246, [R1+0x734] ;  /* 0x0007340001f67983 */ /* 0x000f280000300800 */
[----:B------:R-:W4:Y:S04]  /*b4150*/  LDL.LU R247, [R1+0x738] ;  /* 0x0007380001f77983 */ /* 0x000f280000300800 */
[----:B------:R3:W-:Y:S04]  /*b4160*/  STL.64 [R1+0xf68], R16 ;  /* 0x000f681001007387 */ /* 0x0007e80000100a00 */
[----:B------:R-:W4:Y:S01]  /*b4170*/  LDL.LU R12, [R1+0x73c] ;  /* 0x00073c00010c7983 */ /* 0x000f220000300800 */
[----:B------:R-:W-:-:S03]  /*b4180*/  IADD3 R154, P2, R221, R0, RZ ;  /* 0x00000000dd9a7210 */ /* 0x000fc60007f5e0ff */
[----:B------:R-:W4:Y:S02]  /*b4190*/  LDL.LU R11, [R1+0x8] ;  /* 0x00000800010b7983 */ /* 0x000f240000300800 */
[----:B------:R-:W-:Y:S02]  /*b41a0*/  IMAD.X R155, R152, 0x1, R7, P2 ;  /* 0x00000001989b7824 */ /* 0x000fe400010e0607 */
[----:B------:R-:W4:Y:S04]  /*b41b0*/  LDL.LU R229, [R1+0x740] ;  /* 0x0007400001e57983 */ /* 0x000f280000300800 */
[----:B------:R-:W4:Y:S04]  /*b41c0*/  LDL.LU R232, [R1+0x744] ;  /* 0x0007440001e87983 */ /* 0x000f280000300800 */
[----:B------:R-:W4:Y:S04]  /*b41d0*/  LDL.LU R235, [R1+0x748] ;  /* 0x0007480001eb7983 */ /* 0x000f280000300800 */
[----:B------:R-:W-:Y:S04]  /*b41e0*/  STL.64 [R1+0xf60], R154 ;  /* 0x000f609a01007387 */ /* 0x000fe80000100a00 */
[----:B------:R-:W4:Y:S04]  /*b41f0*/  LDL.LU R237, [R1+0x74c] ;  /* 0x00074c0001ed7983 */ /* 0x000f280000300800 */
[----:B------:R-:W4:Y:S04]  /*b4200*/  LDL.LU R238, [R1+0x750] ;  /* 0x0007500001ee7983 */ /* 0x000f280000300800 */
[----:B------:R-:W4:Y:S01]  /*b4210*/  LDL.LU R239, [R1+0x754] ;  /* 0x0007540001ef7983 */ /* 0x000f220000300800 */
[----:B---3--:R-:W-:-:S03]  /*b4220*/  F2FP.SATFINITE.E5M2.F32.PACK_AB_MERGE_C R16, R241, R240, RZ ;  /* 0x000000f0f110723e */ /* 0x008fc600048060ff */
[----:B------:R-:W3:Y:S04]  /*b4230*/  LDL.LU R240, [R1+0x758] ;  /* 0x0007580001f07983 */ /* 0x000ee80000300800 */
[----:B------:R-:W3:Y:S01]  /*b4240*/  LDL.LU R241, [R1+0x75c] ;  /* 0x00075c0001f17983 */ /* 0x000ee20000300800 */
[----:B------:R-:W-:-:S03]  /*b4250*/  F2FP.SATFINITE.E5M2.F32.PACK_AB_MERGE_C R18, R244, R243, RZ ;  /* 0x000000f3f412723e */ /* 0x000fc600048060ff */
[----:B------:R-:W3:Y:S04]  /*b4260*/  LDL.LU R243, [R1+0x760] ;  /* 0x0007600001f37983 */ /* 0x000ee80000300800 */
[----:B------:R-:W3:Y:S01]  /*b4270*/  LDL.LU R244, [R1+0x764] ;  /* 0x0007640001f47983 */ /* 0x000ee20000300800 */
[----:B------:R-:W-:Y:S02]  /*b4280*/  F2FP.SATFINITE.E5M2.F32.PACK_AB_MERGE_C R17, R20, R19, RZ ;  /* 0x000000131411723e */ /* 0x000fe400048060ff */
[----:B------:R-:W-:Y:S02]  /*b4290*/  IADD3 R20, P2, R221, R6, RZ ;  /* 0x00000006dd147210 */ /* 0x000fe40007f5e0ff */
[----:B------:R-:W-:-:S03]  /*b42a0*/  F2FP.SATFINITE.E5M2.F32.PACK_AB_MERGE_C R185, R22, R21, RZ ;  /* 0x0000001516b9723e */ /* 0x000fc600048060ff */
[----:B------:R-:W-:-:S05]  /*b42b0*/  IMAD.X R21, R152, 0x1, R5, P2 ;  /* 0x0000000198157824 */ /* 0x000fca00010e0605 */
[----:B------:R0:W-:Y:S02]  /*b42c0*/  STL.64 [R1+0xf58], R20 ;  /* 0x000f581401007387 */ /* 0x0001e40000100a00 */
[----:B0-----:R-:W-:-:S05]  /*b42d0*/  IADD3 R20, P2, R221, R4, RZ ;  /* 0x00000004dd147210 */ /* 0x001fca0007f5e0ff */
[----:B------:R-:W-:Y:S01]  /*b42e0*/  IMAD.X R21, R152, 0x1, R3, P2 ;  /* 0x0000000198157824 */ /* 0x000fe200010e0603 */
[----:B------:R-:W-:-:S04]  /*b42f0*/  SHF.R.S32.HI R152, RZ, 0x1f, R8 ;  /* 0x0000001fff987819 */ /* 0x000fc80000011408 */
[----:B------:R-:W-:Y:S01]  /*b4300*/  STL.64 [R1+0xf50], R20 ;  /* 0x000f501401007387 */ /* 0x000fe20000100a00 */
[----:B--2---:R-:W-:-:S05]  /*b4310*/  F2FP.SATFINITE.E5M2.F32.PACK_AB_MERGE_C R15, R226, R223, RZ ;  /* 0x000000dfe20f723e */ /* 0x004fca00048060ff */
[----:B------:R0:W-:Y:S01]  /*b4320*/  STL [R1+0x463c], R15 ;  /* 0x00463c0f01007387 */ /* 0x0001e20000100800 */
[----:B----4-:R-:W-:-:S03]  /*b4330*/  F2FP.SATFINITE.E5M2.F32.PACK_AB_MERGE_C R178, R248, R245, RZ ;  /* 0x000000f5f8b2723e */ /* 0x010fc600048060ff */
[----:B------:R-:W2:Y:S04]  /*b4340*/  LDL.LU R245, [R1+0x768] ;  /* 0x0007680001f57983 */ /* 0x000ea80000300800 */
[----:B------:R-:W2:Y:S01]  /*b4350*/  LDL.LU R248, [R1+0x76c] ;  /* 0x00076c0001f87983 */ /* 0x000ea20000300800 */
[----:B------:R-:W-:Y:S02]  /*b4360*/  F2FP.SATFINITE.E5M2.F32.PACK_AB_MERGE_C R184, R14, R10, RZ ;  /* 0x0000000a0eb8723e */ /* 0x000fe400048060ff */
[----:B------:R-:W-:Y:S01]  /*b4370*/  IADD3 R14, P2, R8, R2, RZ ;  /* 0x00000002080e7210 */ /* 0x000fe20007f5e0ff */
[----:B------:R-:W4:Y:S04]  /*b4380*/  LDL.LU R10, [R1+0x770] ;  /* 0x00077000010a7983 */ /* 0x000f280000300800 */
[----:B0-----:R-:W-:-:S05]  /*b4390*/  IMAD.X R15, R152, 0x1, R13, P2 ;  /* 0x00000001980f7824 */ /* 0x001fca00010e060d */
[----:B------:R0:W-:Y:S04]  /*b43a0*/  STL.64 [R1+0xf48], R14 ;  /* 0x000f480e01007387 */ /* 0x0001e80000100a00 */
[----:B0-----:R-:W4:Y:S01]  /*b43b0*/  LDL.LU R14, [R1+0x774] ;  /* 0x00077400010e7983 */ /* 0x001f220000300800 */
[----:B------:R-:W-:Y:S02]  /*b43c0*/  IADD3 R20, P2, R8, R0, RZ ;  /* 0x0000000008147210 */ /* 0x000fe40007f5e0ff */
[----:B------:R-:W-:Y:S02]  /*b43d0*/  F2FP.SATFINITE.E5M2.F32.PACK_AB_MERGE_C R174, R246, R242, RZ ;  /* 0x000000f2f6ae723e */ /* 0x000fe400048060ff */
[----:B------:R-:W4:Y:S01]  /*b43e0*/  LDL.LU R242, [R1+0x778] ;  /* 0x0007780001f27983 */ /* 0x000f220000300800 */
[----:B------:R-:W-:Y:S01]  /*b43f0*/  IMAD.X R21, R152, 0x1, R7, P2 ;  /* 0x0000000198157824 */ /* 0x000fe200010e0607 */
[----:B------:R-:W-:-:S02]  /*b4400*/  F2FP.SATFINITE.E5M2.F32.PACK_AB_MERGE_C R175, R12, R247, RZ ;  /* 0x000000f70caf723e */ /* 0x000fc400048060ff */
[----:B------:R-:W4:Y:S04]  /*b4410*/  LDL.LU R246, [R1+0x77c] ;  /* 0x00077c0001f67983 */ /* 0x000f280000300800 */
[----:B------:R-:W4:Y:S04]  /*b4420*/  LDL.LU R247, [R1+0x780] ;  /* 0x0007800001f77983 */ /* 0x000f280000300800 */
[----:B------:R0:W-:Y:S04]  /*b4430*/  STL.64 [R1+0xf40], R20 ;  /* 0x000f401401007387 */ /* 0x0001e80000100a00 */
[----:B------:R-:W4:Y:S01]  /*b4440*/  LDL.LU R12, [R1+0x784] ;  /* 0x00078400010c7983 */ /* 0x000f220000300800 */
[----:B0-----:R-:W-:-:S05]  /*b4450*/  IADD3 R20, P2, R8, R6, RZ ;  /* 0x0000000608147210 */ /* 0x001fca0007f5e0ff */
[----:B------:R-:W-:-:S05]  /*b4460*/  IMAD.X R21, R152, 0x1, R5, P2 ;  /* 0x0000000198157824 */ /* 0x000fca00010e0605 */
[----:B------:R0:W-:Y:S02]  /*b4470*/  STL.64 [R1+0xf38], R20 ;  /* 0x000f381401007387 */ /* 0x0001e40000100a00 */
[----:B0-----:R-:W-:Y:S02]  /*b4480*/  IADD3 R20, P2, R8, R4, RZ ;  /* 0x0000000408147210 */ /* 0x001fe40007f5e0ff */
[----:B------:R-:W4:Y:S03]  /*b4490*/  LDL.LU R8, [R1+0xc] ;  /* 0x00000c0001087983 */ /* 0x000f260000300800 */
[----:B------:R-:W-:Y:S01]  /*b44a0*/  IMAD.X R21, R152, 0x1, R3, P2 ;  /* 0x0000000198157824 */ /* 0x000fe200010e0603 */
[----:B------:R-:W-:-:S04]  /*b44b0*/  SHF.R.S32.HI R152, RZ, 0x1f, R11 ;  /* 0x0000001fff987819 */ /* 0x000fc8000001140b */
[----:B------:R0:W-:Y:S02]  /*b44c0*/  STL.64 [R1+0xf30], R20 ;  /* 0x000f301401007387 */ /* 0x0001e40000100a00 */
[----:B0-----:R-:W-:-:S05]  /*b44d0*/  IADD3 R20, P2, R11, R2, RZ ;  /* 0x000000020b147210 */ /* 0x001fca0007f5e0ff */
[----:B------:R-:W-:Y:S01]  /*b44e0*/  IMAD.X R21, R152, 0x1, R13, P2 ;  /* 0x0000000198157824 */ /* 0x000fe200010e060d */
[----:B------:R-:W-:Y:S02]  /*b44f0*/  F2FP.SATFINITE.E5M2.F32.PACK_AB_MERGE_C R173, R237, R235, RZ ;  /* 0x000000ebedad723e */ /* 0x000fe400048060ff */
[----:B------:R-:W-:Y:S02]  /*b4500*/  F2FP.SATFINITE.E5M2.F32.PACK_AB_MERGE_C R171, R239, R238, RZ ;  /* 0x000000eeefab723e */ /* 0x000fe400048060ff */
[----:B---3--:R-:W-:-:S05]  /*b4510*/  F2FP.SATFINITE.E5M2.F32.PACK_AB_MERGE_C R15, R241, R240, RZ ;  /* 0x000000f0f10f723e */ /* 0x008fca00048060ff */
[----:B------:R-:W-:Y:S04]  /*b4520*/  STL [R1+0x4634], R15 ;  /* 0x0046340f01007387 */ /* 0x000fe80000100800 */
[----:B------:R0:W-:Y:S04]  /*b4530*/  STL.64 [R1+0xf28], R20 ;  /* 0x000f281401007387 */ /* 0x0001e80000100a00 */
[----:B0-----:R-:W3:Y:S04]  /*b4540*/  LDL.LU R20, [R1+0x788] ;  /* 0x0007880001147983 */ /* 0x001ee80000300800 */
[----:B------:R-:W3:Y:S04]  /*b4550*/  LDL.LU R21, [R1+0x78c] ;  /* 0x00078c0001157983 */ /* 0x000ee80000300800 */
[----:B------:R-:W3:Y:S04]  /*b4560*/  LDL.LU R22, [R1+0x790] ;  /* 0x0007900001167983 */ /* 0x000ee80000300800 */
[----:B------:R-:W3:Y:S04]  /*b4570*/  LDL.LU R221, [R1+0x794] ;  /* 0x0007940001dd7983 */ /* 0x000ee80000300800 */
[----:B------:R-:W3:Y:S04]  /*b4580*/  LDL.LU R223, [R1+0x798] ;  /* 0x0007980001df7983 */ /* 0x000ee80000300800 */
[----:B------:R-:W3:Y:S01]  /*b4590*/  LDL.LU R235, [R1+0x79c] ;  /* 0x00079c0001eb7983 */ /* 0x000ee20000300800 */
[----:B------:R-:W-:-:S03]  /*b45a0*/  F2FP.SATFINITE.E5M2.F32.PACK_AB_MERGE_C R169, R244, R243, RZ ;  /* 0x000000f3f4a9723e */ /* 0x000fc600048060ff */
[----:B------:R-:W3:Y:S04]  /*b45b0*/  LDL.LU R237, [R1+0x7a0] ;  /* 0x0007a00001ed7983 */ /* 0x000ee80000300800 */
[----:B------:R-:W3:Y:S04]  /*b45c0*/  LDL.LU R238, [R1+0x7a4] ;  /* 0x0007a40001ee7983 */ /* 0x000ee80000300800 */
[----:B------:R-:W3:Y:S04]  /*b45d0*/  LDL.LU R241, [R1+0x7a8] ;  /* 0x0007a80001f17983 */ /* 0x000ee80000300800 */
[----:B------:R-:W3:Y:S01]  /*b45e0*/  LDL.LU R244, [R1+0x7ac] ;  /* 0x0007ac0001f47983 */ /* 0x000ee20000300800 */
[----:B------:R-:W-:-:S02]  /*b45f0*/  F2FP.SATFINITE.E5M2.F32.PACK_AB_MERGE_C R172, R232, R229, RZ ;  /* 0x000000e5e8ac723e */ /* 0x000fc400048060ff */
[----:B--2---:R-:W-:Y:S02]  /*b4600*/  F2FP.SATFINITE.E5M2.F32.PACK_AB_MERGE_C R170, R248, R245, RZ ;  /* 0x000000f5f8aa723e */ /* 0x004fe400048060ff */
[----:B------:R-:W2:Y:S04]  /*b4610*/  LDL.LU R245, [R1+0x7b0] ;  /* 0x0007b00001f57983 */ /* 0x000ea80000300800 */
[----:B------:R-:W2:Y:S01]  /*b4620*/  LDL.LU R248, [R1+0x7b4] ;  /* 0x0007b40001f87983 */ /* 0x000ea20000300800 */
[----:B----4-:R-:W-:Y:S02]  /*b4630*/  F2FP.SATFINITE.E5M2.F32.PACK_AB_MERGE_C R167, R14, R10, RZ ;  /* 0x0000000a0ea7723e */ /* 0x010fe400048060ff */
[----:B------:R-:W-:Y:S01]  /*b4640*/  IADD3 R14, P2, R11, R0, RZ ;  /* 0x000000000b0e7210 */ /* 0x000fe20007f5e0ff */
[----:B------:R-:W4:Y:S04]  /*b4650*/  LDL.LU R10, [R1+0x7b8] ;  /* 0x0007b800010a7983 */ /* 0x000f280000300800 */
[----:B------:R-:W-:-:S05]  /*b4660*/  IMAD.X R15, R152, 0x1, R7, P2 ;  /* 0x00000001980f7824 */ /* 0x000fca00010e0607 */
[----:B------:R0:W-:Y:S04]  /*b4670*/  STL.64 [R1+0xf20], R14 ;  /* 0x000f200e01007387 */ /* 0x0001e80000100a00 */
[----:B0-----:R-:W4:Y:S01]  /*b4680*/  LDL.LU R14, [R1+0x7bc] ;  /* 0x0007bc00010e7983 */ /* 0x001f220000300800 */
[----:B------:R-:W-:-:S03]  /*b4690*/  IADD3 R154, P2, R11, R6, RZ ;  /* 0x000000060b9a7210 */ /* 0x000fc60007f5e0ff */
[----:B------:R-:W4:Y:S02]  /*b46a0*/  LDL.LU R243, [R1+0x10] ;  /* 0x0000100001f37983 */ /* 0x000f240000300800 */
[----:B------:R-:W-:-:S05]  /*b46b0*/  IMAD.X R155, R152, 0x1, R5, P2 ;  /* 0x00000001989b7824 */ /* 0x000fca00010e0605 */
[----:B------:R0:W-:Y:S04]  /*b46c0*/  STL.64 [R1+0xf18], R154 ;  /* 0x000f189a01007387 */ /* 0x0001e80000100a00 */
[----:B------:R-:W4:Y:S04]  /*b46d0*/  LDL.LU R226, [R1+0x7c0] ;  /* 0x0007c00001e27983 */ /* 0x000f280000300800 */
[----:B------:R-:W4:Y:S01]  /*b46e0*/  LDL.LU R229, [R1+0x7c4] ;  /* 0x0007c40001e57983 */ /* 0x000f220000300800 */
[----:B0-----:R-:W-:-:S03]  /*b46f0*/  IADD3 R154, P2, R11, R4, RZ ;  /* 0x000000040b9a7210 */ /* 0x001fc60007f5e0ff */
[----:B------:R-:W4:Y:S02]  /*b4700*/  LDL.LU R232, [R1+0x7c8] ;  /* 0x0007c80001e87983 */ /* 0x000f240000300800 */
[----:B------:R-:W-:Y:S01]  /*b4710*/  IMAD.X R155, R152, 0x1, R3, P2 ;  /* 0x00000001989b7824 */ /* 0x000fe200010e0603 */
[----:B------:R-:W-:-:S04]  /*b4720*/  F2FP.SATFINITE.E5M2.F32.PACK_AB_MERGE_C R168, R246, R242, RZ ;  /* 0x000000f2f6a8723e */ /* 0x000fc800048060ff */
[----:B------:R-:W-:Y:S01]  /*b4730*/  STL.64 [R1+0xf10], R154 ;  /* 0x000f109a01007387 */ /* 0x000fe20000100a00 */
[----:B------:R-:W-:-:S03]  /*b4740*/  F2FP.SATFINITE.E5M2.F32.PACK_AB_MERGE_C R165, R12, R247, RZ ;  /* 0x000000f70ca5723e */ /* 0x000fc600048060ff */
[----:B------:R-:W4:Y:S04]  /*b4750*/  LDL.LU R239, [R1+0x7cc] ;  /* 0x0007cc0001ef7983 */ /* 0x000f280000300800 */
[----:B------:R-:W4:Y:S04]  /*b4760*/  LDL.LU R240, [R1+0x7d0] ;  /* 0x0007d00001f07983 */ /* 0x000f280000300800 */
[----:B------:R-:W4:Y:S04]  /*b4770*/  LDL.LU R242, [R1+0x7d4] ;  /* 0x0007d40001f27983 */ /* 0x000f280000300800 */
[----:B------:R-:W4:Y:S04]  /*b4780*/  LDL.LU R246, [R1+0x7d8] ;  /* 0x0007d80001f67983 */ /* 0x000f280000300800 */
[----:B------:R-:W4:Y:S04]  /*b4790*/  LDL.LU R247, [R1+0x7dc] ;  /* 0x0007dc0001f77983 */ /* 0x000f280000300800 */
[----:B------:R-:W4:Y:S04]  /*b47a0*/  LDL.LU R12, [R1+0x7e0] ;  /* 0x0007e000010c7983 */ /* 0x000f280000300800 */
[----:B------:R-:W4:Y:S01]  /*b47b0*/  LDL.LU R11, [R1+0x7e4] ;  /* 0x0007e400010b7983 */ /* 0x000f220000300800 */
[----:B------:R-:W-:-:S02]  /*b47c0*/  SHF.R.S32.HI R152, RZ, 0x1f, R8 ;  /* 0x0000001fff987819 */ /* 0x000fc40000011408 */
[----:B---3--:R-:W-:Y:S02]  /*b47d0*/  F2FP.SATFINITE.E5M2.F32.PACK_AB_MERGE_C R166, R21, R20, RZ ;  /* 0x0000001415a6723e */ /* 0x008fe400048060ff */
[----:B------:R-:W-:-:S05]  /*b47e0*/  IADD3 R20, P2, R8, R2, RZ ;  /* 0x0000000208147210 */ /* 0x000fca0007f5e0ff */
[----:B------:R-:W-:Y:S01]  /*b47f0*/  IMAD.X R21, R152, 0x1, R13, P2 ;  /* 0x0000000198157824 */ /* 0x000fe200010e060d */
[----:B------:R-:W-:-:S05]  /*b4800*/  F2FP.SATFINITE.E5M2.F32.PACK_AB_MERGE_C R15, R235, R223, RZ ;  /* 0x000000dfeb0f723e */ /* 0x000fca00048060ff */
[----:B------:R-:W-:Y:S04]  /*b4810*/  STL [R1+0x5504], R15 ;  /* 0x0055040f01007387 */ /* 0x000fe80000100800 */
[----:B------:R0:W-:Y:S01]  /*b4820*/  STL.64 [R1+0xf08], R20 ;  /* 0x000f081401007387 */ /* 0x0001e20000100a00 */
[----:B------:R-:W-:-:S03]  /*b4830*/  F2FP.SATFINITE.E5M2.F32.PACK_AB_MERGE_C R162, R238, R237, RZ ;  /* 0x000000edeea2723e */ /* 0x000fc600048060ff */
[----:B------:R-:W3:Y:S04]  /*b4840*/  LDL.LU R235, [R1+0x7e8] ;  /* 0x0007e80001eb7983 */ /* 0x000ee80000300800 */
[----:B------:R-:W3:Y:S01]  /*b4850*/  LDL.LU R237, [R1+0x7ec] ;  /* 0x0007ec0001ed7983 */ /* 0x000ee20000300800 */
[----:B0-----:R-:W-:-:S03]  /*b4860*/  IADD3 R20, P2, R8, R0, RZ ;  /* 0x0000000008147210 */ /* 0x001fc60007f5e0ff */
[----:B------:R-:W3:Y:S02]  /*b4870*/  LDL.LU R238, [R1+0x7f0] ;  /* 0x0007f00001ee7983 */ /* 0x000ee40000300800 */
[----:B------:R-:W-:Y:S01]  /*b4880*/  IMAD.X R21, R152, 0x1, R7, P2 ;  /* 0x0000000198157824 */ /* 0x000fe200010e0607 */
[----:B------:R-:W-:-:S04]  /*b4890*/  F2FP.SATFINITE.E5M2.F32.PACK_AB_MERGE_C R163, R244, R241, RZ ;  /* 0x000000f1f4a3723e */ /* 0x000fc800048060ff */
[----:B------:R-:W-:Y:S04]  /*b48a0*/  STL.64 [R1+0xf00], R20 ;  /* 0x000f001401007387 */ /* 0x000fe80000100a00 */
[----:B------:R-:W3:Y:S01]  /*b48b0*/  LDL.LU R241, [R1+0x7f4] ;  /* 0x0007f40001f17983 */ /* 0x000ee20000300800 */
[----:B------:R-:W-:Y:S02]  /*b48c0*/  F2FP.SATFINITE.E5M2.F32.PACK_AB_MERGE_C R164, R221, R22, RZ ;  /* 0x00000016dda4723e */ /* 0x000fe400048060ff */
[----:B--2---:R-:W-:Y:S02]  /*b48d0*/  F2FP.SATFINITE.E5M2.F32.PACK_AB_MERGE_C R160, R248, R245, RZ ;  /* 0x000000f5f8a0723e */ /* 0x004fe400048060ff */
[----:B----4-:R-:W-:Y:S02]  /*b48e0*/  F2FP.SATFINITE.E5M2.F32.PACK_AB_MERGE_C R161, R14, R10, RZ ;  /* 0x0000000a0ea1723e */ /* 0x010fe400048060ff */
[----:B------:R-:W-:-:S05]  /*b48f0*/  IADD3 R14, P2, R8, R6, RZ ;  /* 0x00000006080e7210 */ /* 0x000fca0007f5e0ff */
[----:B------:R-:W-:-:S05]  /*b4900*/  IMAD.X R15, R152, 0x1, R5, P2 ;  /* 0x00000001980f7824 */ /* 0x000fca00010e0605 */
[----:B------:R0:W-:Y:S04]  /*b4910*/  STL.64 [R1+0xef8], R14 ;  /* 0x000ef80e01007387 */ /* 0x0001e80000100a00 */
[----:B------:R-:W2:Y:S04]  /*b4920*/  LDL.LU R244, [R1+0x7f8] ;  /* 0x0007f80001f47983 */ /* 0x000ea80000300800 */
[----:B------:R-:W2:Y:S04]  /*b4930*/  LDL.LU R245, [R1+0x7fc] ;  /* 0x0007fc0001f57983 */ /* 0x000ea80000300800 */
[----:B------:R-:W4:Y:S01]  /*b4940*/  LDL.LU R248, [R1+0x4e0] ;  /* 0x0004e00001f87983 */ /* 0x000f220000300800 */
[----:B0-----:R-:W-:-:S03]  /*b4950*/  IADD3 R14, P2, R8, R4, RZ ;  /* 0x00000004080e7210 */ /* 0x001fc60007f5e0ff */
[----:B------:R-:W4:Y:S02]  /*b4960*/  LDL.LU R10, [R1+0x4e4] ;  /* 0x0004e400010a7983 */ /* 0x000f240000300800 */
[----:B------:R-:W-:-:S05]  /*b4970*/  IMAD.X R15, R152, 0x1, R3, P2 ;  /* 0x00000001980f7824 */ /* 0x000fca00010e0603 */
[----:B------:R0:W-:Y:S04]  /*b4980*/  STL.64 [R1+0xef0], R14 ;  /* 0x000ef00e01007387 */ /* 0x0001e80000100a00 */
[----:B0-----:R-:W2:Y:S04]  /*b4990*/  LDL.LU R14, [R1+0x4e8] ;  /* 0x0004e800010e7983 */ /* 0x001ea80000300800 */
[----:B------:R-:W2:Y:S01]  /*b49a0*/  LDL.LU R8, [R1+0x4ec] ;  /* 0x0004ec0001087983 */ /* 0x000ea20000300800 */
[----:B------:R-:W-:Y:S02]  /*b49b0*/  SHF.R.S32.HI R152, RZ, 0x1f, R243 ;  /* 0x0000001fff987819 */ /* 0x000fe400000114f3 */
[----:B------:R-:W-:Y:S01]  /*b49c0*/  IADD3 R20, P2, R243, R2, RZ ;  /* 0x00000002f3147210 */ /* 0x000fe20007f5e0ff */
[----:B------:R-:W2:Y:S04]  /*b49d0*/  LDL.LU R223, [R1+0x14] ;  /* 0x0000140001df7983 */ /* 0x000ea80000300800 */
[----:B------:R-:W-:Y:S01]  /*b49e0*/  IMAD.X R21, R152, 0x1, R13, P2 ;  /* 0x0000000198157824 */ /* 0x000fe200010e060d */
[----:B------:R-:W-:-:S04]  /*b49f0*/  F2FP.SATFINITE.E5M2.F32.PACK_AB_MERGE_C R15, R247, R246, RZ ;  /* 0x000000f6f70f723e */ /* 0x000fc800048060ff */
[----:B------:R0:W-:Y:S01]  /*b4a00*/  STL.64 [R1+0xee8], R20 ;  /* 0x000ee81401007387 */ /* 0x0001e20000100a00 */
[----:B------:R-:W-:-:S03]  /*b4a10*/  F2FP.SATFINITE.E5M2.F32.PACK_AB_MERGE_C R157, R242, R240, RZ ;  /* 0x000000f0f29d723e */ /* 0x000fc600048060ff */
[----:B------:R-:W-:Y:S04]  /*b4a20*/  STL [R1+0xcc], R15 ;  /* 0x0000cc0f01007387 */ /* 0x000fe80000100800 */
[----:B------:R-:W2:Y:S01]  /*b4a30*/  LDL.LU R22, [R1+0x4f0] ;  /* 0x0004f00001167983 */ /* 0x000ea20000300800 */
[----:B0-----:R-:W-:-:S03]  /*b4a40*/  IADD3 R20, P2, R243, R0, RZ ;  /* 0x00000000f3147210 */ /* 0x001fc60007f5e0ff */
[----:B------:R-:W2:Y:S02]  /*b4a50*/  LDL.LU R221, [R1+0x4f4] ;  /* 0x0004f40001dd7983 */ /* 0x000ea40000300800 */
[----:B------:R-:W-:Y:S02]  /*b4a60*/  IMAD.X R21, R152, 0x1, R7, P2 ;  /* 0x0000000198157824 */ /* 0x000fe400010e0607 */
[----:B------:R-:W2:Y:S04]  /*b4a70*/  LDL.LU R240, [R1+0x4f8] ;  /* 0x0004f80001f07983 */ /* 0x000ea80000300800 */
[----:B------:R0:W-:Y:S04]  /*b4a80*/  STL.64 [R1+0xee0], R20 ;  /* 0x000ee01401007387 */ /* 0x0001e80000100a00 */
[----:B------:R-:W2:Y:S01]  /*b4a90*/  LDL.LU R242, [R1+0x4fc] ;  /* 0x0004fc0001f27983 */ /* 0x000ea20000300800 */
[----:B------:R-:W-:-:S03]  /*b4aa0*/  F2FP.SATFINITE.E5M2.F32.PACK_AB_MERGE_C R156, R11, R12, RZ ;  /* 0x0000000c0b9c723e */ /* 0x000fc600048060ff */
[----:B------:R-:W2:Y:S04]  /*b4ab0*/  LDL.LU R246, [R1+0x500] ;  /* 0x0005000001f67983 */ /* 0x000ea80000300800 */
[----:B------:R-:W2:Y:S04]  /*b4ac0*/  LDL.LU R247, [R1+0x504] ;  /* 0x0005040001f77983 */ /* 0x000ea80000300800 */
[----:B------:R-:W2:Y:S04]  /*b4ad0*/  LDL.LU R12, [R1+0x508] ;  /* 0x00050800010c7983 */ /* 0x000ea80000300800 */
[----:B------:R-:W2:Y:S01]  /*b4ae0*/  LDL.LU R11, [R1+0x50c] ;  /* 0x00050c00010b7983 */ /* 0x000ea20000300800 */
[----:B0-----:R-:W-:-:S02]  /*b4af0*/  IADD3 R20, P2, R243, R6, RZ ;  /* 0x00000006f3147210 */ /* 0x001fc40007f5e0ff */
[----:B------:R-:W-:Y:S02]  /*b4b00*/  F2FP.SATFINITE.E5M2.F32.PACK_AB_MERGE_C R159, R239, R232, RZ ;  /* 0x000000e8ef9f723e */ /* 0x000fe400048060ff */
[----:B------:R-:W2:Y:S01]  /*b4b10*/  LDL.LU R239, [R1+0x18] ;  /* 0x0000180001ef7983 */ /* 0x000ea20000300800 */
[----:B------:R-:W-:-:S05]  /*b4b20*/  IMAD.X R21, R152, 0x1, R5, P2 ;  /* 0x0000000198157824 */ /* 0x000fca00010e0605 */
[----:B------:R0:W-:Y:S01]  /*b4b30*/  STL.64 [R1+0xed8], R20 ;  /* 0x000ed81401007387 */ /* 0x0001e20000100a00 */
[----:B------:R-:W-:-:S03]  /*b4b40*/  F2FP.SATFINITE.E5M2.F32.PACK_AB_MERGE_C R158, R229, R226, RZ ;  /* 0x000000e2e59e723e */ /* 0x000fc600048060ff */
[----:B------:R-:W2:Y:S01]  /*b4b50*/  LDL.LU R226, [R1+0x510] ;  /* 0x0005100001e27983 */ /* 0x000ea20000300800 */
[----:B0-----:R-:W-:-:S05]  /*b4b60*/  IADD3 R20, P2, R243, R4, RZ ;  /* 0x00000004f3147210 */ /* 0x001fca0007f5e0ff */
[----:B------:R-:W-:-:S05]  /*b4b70*/  IMAD.X R21, R152, 0x1, R3, P2 ;  /* 0x0000000198157824 */ /* 0x000fca00010e0603 */
[----:B------:R-:W-:Y:S04]  /*b4b80*/  STL.64 [R1+0xed0], R20 ;  /* 0x000ed01401007387 */ /* 0x000fe80000100a00 */
[----:B------:R-:W2:Y:S01]  /*b4b90*/  LDL.LU R229, [R1+0x514] ;  /* 0x0005140001e57983 */ /* 0x000ea20000300800 */
[----:B---3--:R-:W-:Y:S02]  /*b4ba0*/  F2FP.SATFINITE.E5M2.F32.PACK_AB_MERGE_C R155, R237, R235, RZ ;  /* 0x000000ebed9b723e */ /* 0x008fe400048060ff */
[----:B------:R-:W-:Y:S02]  /*b4bb0*/  F2FP.SATFINITE.E5M2.F32.PACK_AB_MERGE_C R154, R241, R238, RZ ;  /* 0x000000eef19a723e */ /* 0x000fe400048060ff */
[----:B----4-:R-:W-:-:S05]  /*b4bc0*/  F2FP.SATFINITE.E5M2.F32.PACK_AB_MERGE_C R10, R10, R248, RZ ;  /* 0x000000f80a0a723e */ /* 0x010fca00048060ff */
[----:B------:R0:W-:Y:S04]  /*b4bd0*/  STL [R1+0x49a4], R10 ;  /* 0x0049a40a01007387 */ /* 0x0001e80000100800 */
[----:B------:R-:W3:Y:S04]  /*b4be0*/  LDL.LU R232, [R1+0x518] ;  /* 0x0005180001e87983 */ /* 0x000ee80000300800 */
[----:B------:R-:W3:Y:S04]  /*b4bf0*/  LDL.LU R235, [R1+0x51c] ;  /* 0x00051c0001eb7983 */ /* 0x000ee80000300800 */
[----:B------:R-:W4:Y:S04]  /*b4c00*/  LDL.LU R237, [R1+0x520] ;  /* 0x0005200001ed7983 */ /* 0x000f280000300800 */
[----:B------:R-:W4:Y:S01]  /*b4c10*/  LDL.LU R238, [R1+0x524] ;  /* 0x0005240001ee7983 */ /* 0x000f220000300800 */
[----:B--2---:R-:W-:-:S03]  /*b4c20*/  F2FP.SATFINITE.E5M2.F32.PACK_AB_MERGE_C R8, R8, R14, RZ ;  /* 0x0000000e0808723e */ /* 0x004fc600048060ff */
[----:B------:R-:W2:Y:S01]  /*b4c30*/  LDL.LU R241, [R1+0x528] ;  /* 0x0005280001f17983 */ /* 0x000ea20000300800 */
[----:B------:R-:W-:-:S03]  /*b4c40*/  F2FP.SATFINITE.E5M2.F32.PACK_AB_MERGE_C R153, R245, R244, RZ ;  /* 0x000000f4f599723e */ /* 0x000fc600048060ff */
[----:B------:R-:W2:Y:S04]  /*b4c50*/  LDL.LU R243, [R1+0x52c] ;  /* 0x00052c0001f37983 */ /* 0x000ea80000300800 */
[----:B------:R1:W-:Y:S04]  /*b4c60*/  STL [R1+0x49a0], R8 ;  /* 0x0049a00801007387 */ /* 0x0003e80000100800 */
[----:B------:R-:W2:Y:S04]  /*b4c70*/  LDL.LU R244, [R1+0x530] ;  /* 0x0005300001f47983 */ /* 0x000ea80000300800 */
[----:B------:R-:W2:Y:S04]  /*b4c80*/  LDL.LU R245, [R1+0x534] ;  /* 0x0005340001f57983 */ /* 0x000ea80000300800 */
[----:B------:R-:W2:Y:S04]  /*b4c90*/  LDL.LU R248, [R1+0x538] ;  /* 0x0005380001f87983 */ /* 0x000ea80000300800 */
[----:B0-----:R-:W2:Y:S04]  /*b4ca0*/  LDL.LU R10, [R1+0x53c] ;  /* 0x00053c00010a7983 */ /* 0x001ea80000300800 */
[----:B------:R-:W2:Y:S04]  /*b4cb0*/  LDL.LU R14, [R1+0x540] ;  /* 0x00054000010e7983 */ /* 0x000ea80000300800 */
[----:B-1----:R-:W2:Y:S01]  /*b4cc0*/  LDL.LU R8, [R1+0x544] ;  /* 0x0005440001087983 */ /* 0x002ea20000300800 */
[----:B------:R-:W-:-:S02]  /*b4cd0*/  SHF.R.S32.HI R152, RZ, 0x1f, R223 ;  /* 0x0000001fff987819 */ /* 0x000fc400000114df */
[----:B------:R-:W-:-:S05]  /*b4ce0*/  IADD3 R20, P2, R223, R2, RZ ;  /* 0x00000002df147210 */ /* 0x000fca0007f5e0ff */
[----:B------:R-:W-:Y:S01]  /*b4cf0*/  IMAD.X R21, R152, 0x1, R13, P2 ;  /* 0x0000000198157824 */ /* 0x000fe200010e060d */
[----:B------:R-:W-:-:S04]  /*b4d00*/  F2FP.SATFINITE.E5M2.F32.PACK_AB_MERGE_C R19, R221, R22, RZ ;  /* 0x00000016dd13723e */ /* 0x000fc800048060ff */
[----:B------:R0:W-:Y:S01]  /*b4d10*/  STL.64 [R1+0xec8], R20 ;  /* 0x000ec81401007387 */ /* 0x0001e20000100a00 */
[----:B------:R-:W-:-:S03]  /*b4d20*/  F2FP.SATFINITE.E5M2.F32.PACK_AB_MERGE_C R15, R242, R240, RZ ;  /* 0x000000f0f20f723e */ /* 0x000fc600048060ff */
[----:B------:R-:W-:Y:S01]  /*b4d30*/  STL [R1+0x49bc], R19 ;  /* 0x0049bc1301007387 */ /* 0x000fe20000100800 */
[----:B0-----:R-:W-:-:S03]  /*b4d40*/  IADD3 R20, P2, R223, R0, RZ ;  /* 0x00000000df147210 */ /* 0x001fc60007f5e0ff */
[----:B------:R0:W-:Y:S02]  /*b4d50*/  STL [R1+0x49b8], R15 ;  /* 0x0049b80f01007387 */ /* 0x0001e40000100800 */
[----:B------:R-:W-:Y:S01]  /*b4d60*/  IMAD.X R21, R152, 0x1, R7, P2 ;  /* 0x0000000198157824 */ /* 0x000fe200010e0607 */
[----:B------:R-:W-:-:S04]  /*b4d70*/  F2FP.SATFINITE.E5M2.F32.PACK_AB_MERGE_C R11, R11, R12, RZ ;  /* 0x0000000c0b0b723e */ /* 0x000fc800048060ff */
[----:B------:R1:W-:Y:S01]  /*b4d80*/  STL.64 [R1+0xec0], R20 ;  /* 0x000ec01401007387 */ /* 0x0003e20000100a00 */
[----:B0-----:R-:W-:-:S05]  /*b4d90*/  F2FP.SATFINITE.E5M2.F32.PACK_AB_MERGE_C R15, R247, R246, RZ ;  /* 0x000000f6f70f723e */ /* 0x001fca00048060ff */
[----:B------:R-:W-:Y:S01]  /*b4da0*/  STL [R1+0x49c8], R15 ;  /* 0x0049c80f01007387 */ /* 0x000fe20000100800 */
[----:B-1----:R-:W-:-:S03]  /*b4db0*/  IADD3 R20, P2, R223, R6, RZ ;  /* 0x00000006df147210 */ /* 0x002fc60007f5e0ff */
[----:B------:R0:W-:Y:S02]  /*b4dc0*/  STL [R1+0x49c4], R11 ;  /* 0x0049c40b01007387 */ /* 0x0001e40000100800 */
[----:B------:R-:W-:Y:S02]  /*b4dd0*/  IMAD.X R21, R152, 0x1, R5, P2 ;  /* 0x0000000198157824 */ /* 0x000fe400010e0605 */
[----:B------:R-:W2:Y:S04]  /*b4de0*/  LDL.LU R240, [R1+0x548] ;  /* 0x0005480001f07983 */ /* 0x000ea80000300800 */
[----:B------:R-:W2:Y:S04]  /*b4df0*/  LDL.LU R242, [R1+0x54c] ;  /* 0x00054c0001f27983 */ /* 0x000ea80000300800 */
[----:B------:R-:W2:Y:S04]  /*b4e00*/  LDL.LU R246, [R1+0x550] ;  /* 0x0005500001f67983 */ /* 0x000ea80000300800 */
[----:B------:R1:W-:Y:S04]  /*b4e10*/  STL.64 [R1+0xeb8], R20 ;  /* 0x000eb81401007387 */ /* 0x0003e80000100a00 */
[----:B------:R-:W2:Y:S04]  /*b4e20*/  LDL.LU R247, [R1+0x554] ;  /* 0x0005540001f77983 */ /* 0x000ea80000300800 */
[----:B------:R-:W2:Y:S04]  /*b4e30*/  LDL.LU R12, [R1+0x558] ;  /* 0x00055800010c7983 */ /* 0x000ea80000300800 */
[----:B0-----:R-:W2:Y:S01]  /*b4e40*/  LDL.LU R11, [R1+0x55c] ;  /* 0x00055c00010b7983 */ /* 0x001ea20000300800 */
[----:B-1----:R-:W-:-:S05]  /*b4e50*/  IADD3 R20, P2, R223, R4, RZ ;  /* 0x00000004df147210 */ /* 0x002fca0007f5e0ff */
[----:B------:R-:W-:-:S05]  /*b4e60*/  IMAD.X R21, R152, 0x1, R3, P2 ;  /* 0x0000000198157824 */ /* 0x000fca00010e0603 */
[----:B------:R0:W-:Y:S01]  /*b4e70*/  STL.64 [R1+0xeb0], R20 ;  /* 0x000eb01401007387 */ /* 0x0001e20000100a00 */
[----:B------:R-:W-:Y:S02]  /*b4e80*/  SHF.R.S32.HI R152, RZ, 0x1f, R239 ;  /* 0x0000001fff987819 */ /* 0x000fe400000114ef */
[----:B0-----:R-:W-:-:S05]  /*b4e90*/  F2FP.SATFINITE.E5M2.F32.PACK_AB_MERGE_C R20, R229, R226, RZ ;  /* 0x000000e2e514723e */ /* 0x001fca00048060ff */
[----:B------:R0:W-:Y:S04]  /*b4ea0*/  STL [R1+0x49dc], R20 ;  /* 0x0049dc1401007387 */ /* 0x0001e80000100800 */
[----:B------:R-:W2:Y:S01]  /*b4eb0*/  LDL.LU R221, [R1+0x1c] ;  /* 0x00001c0001dd7983 */ /* 0x000ea20000300800 */
[----:B0-----:R-:W-:-:S05]  /*b4ec0*/  IADD3 R20, P2, R239, R2, RZ ;  /* 0x00000002ef147210 */ /* 0x001fca0007f5e0ff */
[----:B------:R-:W-:Y:S01]  /*b4ed0*/  IMAD.X R21, R152, 0x1, R13, P2 ;  /* 0x0000000198157824 */ /* 0x000fe200010e060d */
[----:B---3--:R-:W-:Y:S02]  /*b4ee0*/  F2FP.SATFINITE.E5M2.F32.PACK_AB_MERGE_C R19, R235, R232, RZ ;  /* 0x000000e8eb13723e */ /* 0x008fe400048060ff */
[----:B----4-:R-:W-:-:S03]  /*b4ef0*/  F2FP.SATFINITE.E5M2.F32.PACK_AB_MERGE_C R15, R238, R237, RZ ;  /* 0x000000edee0f723e */ /* 0x010fc600048060ff */
[----:B------:R2:W-:Y:S04]  /*b4f00*/  STL [R1+0x49d4], R19 ;  /* 0x0049d41301007387 */ /* 0x0005e80000100800 */
[----:B------:R-:W-:Y:S04]  /*b4f10*/  STL [R1+0x49e8], R15 ;  /* 0x0049e80f01007387 */ /* 0x000fe80000100800 */
[----:B------:R0:W-:Y:S01]  /*b4f20*/  STL.64 [R1+0xea8], R20 ;  /* 0x000ea81401007387 */ /* 0x0001e20000100a00 */
[----:B--2---:R-:W-:Y:S02]  /*b4f30*/  F2FP.SATFINITE.E5M2.F32.PACK_AB_MERGE_C R19, R243, R241, RZ ;  /* 0x000000f1f313723e */ /* 0x004fe400048060ff */
[----:B0-----:R-:W-:-:S02]  /*b4f40*/  IADD3 R20, P2, R239, R0, RZ ;  /* 0x00000000ef147210 */ /* 0x001fc40007f5e0ff */
[----:B------:R-:W-:Y:S01]  /*b4f50*/  F2FP.SATFINITE.E5M2.F32.PACK_AB_MERGE_C R15, R245, R244, RZ ;  /* 0x000000f4f50f723e */ /* 0x000fe200048060ff */
[----:B------:R-:W-:Y:S02]  /*b4f60*/  STL [R1+0x49e4], R19 ;  /* 0x0049e41301007387 */ /* 0x000fe40000100800 */
[----:B------:R-:W-:Y:S01]  /*b4f70*/  IMAD.X R21, R152, 0x1, R7, P2 ;  /* 0x0000000198157824 */ /* 0x000fe200010e0607 */
[----:B------:R-:W-:Y:S01]  /*b4f80*/  F2FP.SATFINITE.E5M2.F32.PACK_AB_MERGE_C R10, R10, R248, RZ ;  /* 0x000000f80a0a723e */ /* 0x000fe200048060ff */
[----:B------:R-:W-:Y:S04]  /*b4f90*/  STL [R1+0x4a00], R15 ;  /* 0x004a000f01007387 */ /* 0x000fe80000100800 */
[----:B------:R-:W2:Y:S01]  /*b4fa0*/  LDL.LU R22, [R1+0x560] ;  /* 0x0005600001167983 */ /* 0x000ea20000300800 */
[----:B------:R-:W-:-:S03]  /*b4fb0*/  F2FP.SATFINITE.E5M2.F32.PACK_AB_MERGE_C R8, R8, R14, RZ ;  /* 0x0000000e0808723e */ /* 0x000fc600048060ff */
[----:B------:R-:W-:Y:S04]  /*b4fc0*/  STL.64 [R1+0xea0], R20 ;  /* 0x000ea01401007387 */ /* 0x000fe80000100a00 */
[----:B------:R0:W-:Y:S04]  /*b4fd0*/  STL [R1+0x49f4], R10 ;  /* 0x0049f40a01007387 */ /* 0x0001e80000100800 */
[----:B------:R-:W2:Y:S04]  /*b4fe0*/  LDL.LU R243, [R1+0x564] ;  /* 0x0005640001f37983 */ /* 0x000ea80000300800 */
[----:B------:R1:W-:Y:S04]  /*b4ff0*/  STL [R1+0x4a1c], R8 ;  /* 0x004a1c0801007387 */ /* 0x0003e80000100800 */
[----:B------:R-:W3:Y:S04]  /*b5000*/  LDL.LU R244, [R1+0x568] ;  /* 0x0005680001f47983 */ /* 0x000ee80000300800 */
[----:B------:R-:W3:Y:S04]  /*b5010*/  LDL.LU R245, [R1+0x56c] ;  /* 0x00056c0001f57983 */ /* 0x000ee80000300800 */
[----:B------:R-:W4:Y:S04]  /*b5020*/  LDL.LU R248, [R1+0x570] ;  /* 0x0005700001f87983 */ /* 0x000f280000300800 */
[----:B0-----:R-:W4:Y:S04]  /*b5030*/  LDL.LU R10, [R1+0x574] ;  /* 0x00057400010a7983 */ /* 0x001f280000300800 */
[----:B------:R-:W4:Y:S04]  /*b5040*/  LDL.LU R14, [R1+0x578] ;  /* 0x00057800010e7983 */ /* 0x000f280000300800 */
[----:B-1----:R-:W4:Y:S01]  /*b5050*/  LDL.LU R8, [R1+0x57c] ;  /* 0x00057c0001087983 */ /* 0x002f220000300800 */
[----:B------:R-:W-:-:S03]  /*b5060*/  IADD3 R20, P2, R239, R6, RZ ;  /* 0x00000006ef147210 */ /* 0x000fc60007f5e0ff */
[----:B------:R-:W4:Y:S02]  /*b5070*/  LDL.LU R241, [R1+0x404] ;  /* 0x0004040001f17983 */ /* 0x000f240000300800 */
[----:B------:R-:W-:-:S05]  /*b5080*/  IMAD.X R21, R152, 0x1, R5, P2 ;  /* 0x0000000198157824 */ /* 0x000fca00010e0605 */
[----:B------:R0:W-:Y:S02]  /*b5090*/  STL.64 [R1+0xe98], R20 ;  /* 0x000e981401007387 */ /* 0x0001e40000100a00 */
[----:B0-----:R-:W-:Y:S02]  /*b50a0*/  IADD3 R20, P2, R239, R4, RZ ;  /* 0x00000004ef147210 */ /* 0x001fe40007f5e0ff */
[----:B------:R-:W-:-:S03]  /*b50b0*/  F2FP.SATFINITE.E5M2.F32.PACK_AB_MERGE_C R19, R242, R240, RZ ;  /* 0x000000f0f213723e */ /* 0x000fc600048060ff */
[----:B------:R-:W-:Y:S01]  /*b50c0*/  IMAD.X R21, R152, 0x1, R3, P2 ;  /* 0x0000000198157824 */ /* 0x000fe200010e0603 */
[----:B------:R-:W-:-:S04]  /*b50d0*/  F2FP.SATFINITE.E5M2.F32.PACK_AB_MERGE_C R15, R247, R246, RZ ;  /* 0x000000f6f70f723e */ /* 0x000fc800048060ff */
[----:B------:R-:W-:Y:S04]  /*b50e0*/  STL.64 [R1+0xe90], R20 ;  /* 0x000e901401007387 */ /* 0x000fe80000100a00 */
[----:B------:R-:W-:Y:S04]  /*b50f0*/  STL [R1+0x4a18], R19 ;  /* 0x004a181301007387 */ /* 0x000fe80000100800 */
[----:B------:R-:W4:Y:S01]  /*b5100*/  LDL.LU R223, [R1+0x580] ;  /* 0x0005800001df7983 */ /* 0x000f220000300800 */
[----:B------:R-:W-:-:S03]  /*b5110*/  F2FP.SATFINITE.E5M2.F32.PACK_AB_MERGE_C R11, R11, R12, RZ ;  /* 0x0000000c0b0b723e */ /* 0x000fc600048060ff */
[----:B------:R-:W-:Y:S04]  /*b5120*/  STL [R1+0x4a30], R15 ;  /* 0x004a300f01007387 */ /* 0x000fe80000100800 */
        /* <DEDUP_REMOVED lines=14> */
[----:B------:R-:W-:-:S02]  /*b5210*/  SHF.R.S32.HI R152, RZ, 0x1f, R221 ;  /* 0x0000001fff987819 */ /* 0x000fc400000114dd */
[----:B------:R-:W-:-:S05]  /*b5220*/  IADD3 R20, P2, R221, R2, RZ ;  /* 0x00000002dd147210 */ /* 0x000fca0007f5e0ff */
[----:B------:R-:W-:-:S05]  /*b5230*/  IMAD.X R21, R152, 0x1, R13, P2 ;  /* 0x0000000198157824 */ /* 0x000fca00010e060d */
[----:B------:R0:W-:Y:S02]  /*b5240*/  STL.64 [R1+0xe88], R20 ;  /* 0x000e881401007387 */ /* 0x0001e40000100a00 */
[----:B0-----:R-:W-:-:S05]  /*b5250*/  IADD3 R20, P2, R221, R0, RZ ;  /* 0x00000000dd147210 */ /* 0x001fca0007f5e0ff */
[----:B------:R-:W-:Y:S01]  /*b5260*/  IMAD.X R21, R152, 0x1, R7, P2 ;  /* 0x0000000198157824 */ /* 0x000fe200010e0607 */
[----:B--2---:R-:W-:-:S05]  /*b5270*/  F2FP.SATFINITE.E5M2.F32.PACK_AB_MERGE_C R19, R243, R22, RZ ;  /* 0x00000016f313723e */ /* 0x004fca00048060ff */
[----:B------:R-:W-:Y:S01]  /*b5280*/  STL [R1+0x4a44], R19 ;  /* 0x004a441301007387 */ /* 0x000fe20000100800 */
[----:B---3--:R-:W-:-:S05]  /*b5290*/  F2FP.SATFINITE.E5M2.F32.PACK_AB_MERGE_C R15, R245, R244, RZ ;  /* 0x000000f4f50f723e */ /* 0x008fca00048060ff */
[----:B------:R-:W-:Y:S01]  /*b52a0*/  STL [R1+0x4a40], R15 ;  /* 0x004a400f01007387 */ /* 0x000fe20000100800 */
[----:B----4-:R-:W-:-:S03]  /*b52b0*/  F2FP.SATFINITE.E5M2.F32.PACK_AB_MERGE_C R10, R10, R248, RZ ;  /* 0x000000f80a0a723e */ /* 0x010fc600048060ff */
[----:B------:R-:W2:Y:S04]  /*b52c0*/  LDL.LU R243, [R1+0x5b8] ;  /* 0x0005b80001f37983 */ /* 0x000ea80000300800 */
[----:B------:R-:W-:Y:S01]  /*b52d0*/  STL.64 [R1+0xe80], R20 ;  /* 0x000e801401007387 */ /* 0x000fe20000100a00 */
[----:B------:R-:W-:-:S03]  /*b52e0*/  F2FP.SATFINITE.E5M2.F32.PACK_AB_MERGE_C R8, R8, R14, RZ ;  /* 0x0000000e0808723e */ /* 0x000fc600048060ff */
[----:B------:R0:W-:Y:S04]  /*b52f0*/  STL [R1+0x4a60], R10 ;  /* 0x004a600a01007387 */ /* 0x0001e80000100800 */
[----:B------:R-:W2:Y:S04]  /*b5300*/  LDL.LU R244, [R1+0x5bc] ;  /* 0x0005bc0001f47983 */ /* 0x000ea80000300800 */
[----:B------:R1:W-:Y:S04]  /*b5310*/  STL [R1+0x4a5c], R8 ;  /* 0x004a5c0801007387 */ /* 0x0003e80000100800 */
[----:B------:R-:W3:Y:S04]  /*b5320*/  LDL.LU R245, [R1+0x5c0] ;  /* 0x0005c00001f57983 */ /* 0x000ee80000300800 */
[----:B------:R-:W3:Y:S04]  /*b5330*/  LDL.LU R248, [R1+0x5c4] ;  /* 0x0005c40001f87983 */ /* 0x000ee80000300800 */
[----:B0-----:R-:W4:Y:S04]  /*b5340*/  LDL.LU R10, [R1+0x5c8] ;  /* 0x0005c800010a7983 */ /* 0x001f280000300800 */
[----:B------:R-:W4:Y:S04]  /*b5350*/  LDL.LU R14, [R1+0x5cc] ;  /* 0x0005cc00010e7983 */ /* 0x000f280000300800 */
[----:B-1----:R-:W4:Y:S01]  /*b5360*/  LDL.LU R8, [R1+0x408] ;  /* 0x0004080001087983 */ /* 0x002f220000300800 */
[----:B------:R-:W-:-:S05]  /*b5370*/  IADD3 R20, P2, R221, R6, RZ ;  /* 0x00000006dd147210 */ /* 0x000fca0007f5e0ff */
[----:B------:R-:W-:-:S05]  /*b5380*/  IMAD.X R21, R152, 0x1, R5, P2 ;  /* 0x0000000198157824 */ /* 0x000fca00010e0605 */
[----:B------:R0:W-:Y:S02]  /*b5390*/  STL.64 [R1+0xe78], R20 ;  /* 0x000e781401007387 */ /* 0x0001e40000100a00 */
[----:B0-----:R-:W-:-:S05]  /*b53a0*/  IADD3 R20, P2, R221, R4, RZ ;  /* 0x00000004dd147210 */ /* 0x001fca0007f5e0ff */
[----:B------:R-:W-:-:S05]  /*b53b0*/  IMAD.X R21, R152, 0x1, R3, P2 ;  /* 0x0000000198157824 */ /* 0x000fca00010e0603 */
[----:B------:R0:W-:Y:S01]  /*b53c0*/  STL.64 [R1+0xe70], R20 ;  /* 0x000e701401007387 */ /* 0x0001e20000100a00 */
[----:B------:R-:W-:Y:S02]  /*b53d0*/  SHF.R.S32.HI R152, RZ, 0x1f, R241 ;  /* 0x0000001fff987819 */ /* 0x000fe400000114f1 */
[----:B------:R-:W-:Y:S02]  /*b53e0*/  F2FP.SATFINITE.E5M2.F32.PACK_AB_MERGE_C R19, R232, R229, RZ ;  /* 0x000000e5e813723e */ /* 0x000fe400048060ff */
[----:B0-----:R-:W-:-:S05]  /*b53f0*/  F2FP.SATFINITE.E5M2.F32.PACK_AB_MERGE_C R20, R226, R223, RZ ;  /* 0x000000dfe214723e */ /* 0x001fca00048060ff */
[----:B------:R0:W-:Y:S01]  /*b5400*/  STL [R1+0x4a80], R20 ;  /* 0x004a801401007387 */ /* 0x0001e20000100800 */
[----:B------:R-:W-:Y:S02]  /*b5410*/  F2FP.SATFINITE.E5M2.F32.PACK_AB_MERGE_C R15, R237, R235, RZ ;  /* 0x000000ebed0f723e */ /* 0x000fe400048060ff */
[----:B0-----:R-:W-:Y:S01]  /*b5420*/  IADD3 R20, P2, R241, R2, RZ ;  /* 0x00000002f1147210 */ /* 0x001fe20007f5e0ff */
[----:B------:R0:W-:Y:S04]  /*b5430*/  STL [R1+0x4a74], R19 ;  /* 0x004a741301007387 */ /* 0x0001e80000100800 */
[----:B------:R-:W-:Y:S01]  /*b5440*/  IMAD.X R21, R152, 0x1, R13, P2 ;  /* 0x0000000198157824 */ /* 0x000fe200010e060d */
[----:B------:R1:W-:Y:S04]  /*b5450*/  STL [R1+0x4a94], R15 ;  /* 0x004a940f01007387 */ /* 0x0003e80000100800 */
[----:B------:R1:W-:Y:S01]  /*b5460*/  STL.64 [R1+0xe68], R20 ;  /* 0x000e681401007387 */ /* 0x0003e20000100a00 */
[----:B0-----:R-:W-:-:S02]  /*b5470*/  F2FP.SATFINITE.E5M2.F32.PACK_AB_MERGE_C R19, R239, R238, RZ ;  /* 0x000000eeef13723e */ /* 0x001fc400048060ff */
[----:B-1----:R-:W-:Y:S02]  /*b5480*/  F2FP.SATFINITE.E5M2.F32.PACK_AB_MERGE_C R15, R242, R240, RZ ;  /* 0x000000f0f20f723e */ /* 0x002fe400048060ff */
[----:B------:R-:W-:Y:S01]  /*b5490*/  IADD3 R20, P2, R241, R0, RZ ;  /* 0x00000000f1147210 */ /* 0x000fe20007f5e0ff */
[----:B------:R-:W-:Y:S04]  /*b54a0*/  STL [R1+0x4a90], R19 ;  /* 0x004a901301007387 */ /* 0x000fe80000100800 */
[----:B------:R-:W-:Y:S01]  /*b54b0*/  IMAD.X R21, R152, 0x1, R7, P2 ;  /* 0x0000000198157824 */ /* 0x000fe200010e0607 */
[----:B------:R0:W-:Y:S01]  /*b54c0*/  STL [R1+0x4ab4], R15 ;  /* 0x004ab40f01007387 */ /* 0x0001e20000100800 */
[----:B------:R-:W-:-:S03]  /*b54d0*/  F2FP.SATFINITE.E5M2.F32.PACK_AB_MERGE_C R11, R11, R12, RZ ;  /* 0x0000000c0b0b723e */ /* 0x000fc600048060ff */
[----:B------:R-:W4:Y:S04]  /*b54e0*/  LDL.LU R22, [R1+0x5d0] ;  /* 0x0005d00001167983 */ /* 0x000f280000300800 */
[----:B------:R1:W-:Y:S01]  /*b54f0*/  STL.64 [R1+0xe60], R20 ;  /* 0x000e601401007387 */ /* 0x0003e20000100a00 */
[----:B0-----:R-:W-:-:S05]  /*b5500*/  F2FP.SATFINITE.E5M2.F32.PACK_AB_MERGE_C R15, R247, R246, RZ ;  /* 0x000000f6f70f723e */ /* 0x001fca00048060ff */
[----:B------:R-:W-:Y:S04]  /*b5510*/  STL [R1+0x4aac], R15 ;  /* 0x004aac0f01007387 */ /* 0x000fe80000100800 */
[----:B------:R-:W4:Y:S01]  /*b5520*/  LDL.LU R221, [R1+0x5d4] ;  /* 0x0005d40001dd7983 */ /* 0x000f220000300800 */
[----:B-1----:R-:W-:-:S03]  /*b5530*/  IADD3 R20, P2, R241, R6, RZ ;  /* 0x00000006f1147210 */ /* 0x002fc60007f5e0ff */
[----:B------:R0:W-:Y:S02]  /*b5540*/  STL [R1+0x4ac8], R11 ;  /* 0x004ac80b01007387 */ /* 0x0001e40000100800 */
[----:B------:R-:W-:Y:S02]  /*b5550*/  IMAD.X R21, R152, 0x1, R5, P2 ;  /* 0x0000000198157824 */ /* 0x000fe400010e0605 */
[----:B------:R-:W4:Y:S04]  /*b5560*/  LDL.LU R239, [R1+0x5d8] ;  /* 0x0005d80001ef7983 */ /* 0x000f280000300800 */
[----:B------:R-:W4:Y:S04]  /*b5570*/  LDL.LU R242, [R1+0x5dc] ;  /* 0x0005dc0001f27983 */ /* 0x000f280000300800 */
[----:B------:R-:W4:Y:S04]  /*b5580*/  LDL.LU R246, [R1+0x5e0] ;  /* 0x0005e00001f67983 */ /* 0x000f280000300800 */
[----:B------:R-:W4:Y:S04]  /*b5590*/  LDL.LU R247, [R1+0x5e4] ;  /* 0x0005e40001f77983 */ /* 0x000f280000300800 */
[----:B------:R-:W4:Y:S04]  /*b55a0*/  LDL.LU R12, [R1+0x5e8] ;  /* 0x0005e800010c7983 */ /* 0x000f280000300800 */
[----:B------:R1:W-:Y:S04]  /*b55b0*/  STL.64 [R1+0xe58], R20 ;  /* 0x000e581401007387 */ /* 0x0003e80000100a00 */
[----:B0-----:R-:W4:Y:S04]  /*b55c0*/  LDL.LU R11, [R1+0x5ec] ;  /* 0x0005ec00010b7983 */ /* 0x001f280000300800 */
[----:B------:R-:W4:Y:S01]  /*b55d0*/  LDL.LU R238, [R1+0x40c] ;  /* 0x00040c0001ee7983 */ /* 0x000f220000300800 */
[----:B-1----:R-:W-:-:S05]  /*b55e0*/  IADD3 R20, P2, R241, R4, RZ ;  /* 0x00000004f1147210 */ /* 0x002fca0007f5e0ff */
[----:B------:R-:W-:-:S05]  /*b55f0*/  IMAD.X R21, R152, 0x1, R3, P2 ;  /* 0x0000000198157824 */ /* 0x000fca00010e0603 */
[----:B------:R-:W-:Y:S01]  /*b5600*/  STL.64 [R1+0xe50], R20 ;  /* 0x000e501401007387 */ /* 0x000fe20000100a00 */
[----:B--2---:R-:W-:-:S05]  /*b5610*/  F2FP.SATFINITE.E5M2.F32.PACK_AB_MERGE_C R19, R244, R243, RZ ;  /* 0x000000f3f413723e */ /* 0x004fca00048060ff */
[----:B------:R-:W-:Y:S04]  /*b5620*/  STL [R1+0x4ad4], R19 ;  /* 0x004ad41301007387 */ /* 0x000fe80000100800 */
[----:B------:R-:W2:Y:S01]  /*b5630*/  LDL.LU R223, [R1+0x5f0] ;  /* 0x0005f00001df7983 */ /* 0x000ea20000300800 */
[----:B---3--:R-:W-:-:S05]  /*b5640*/  F2FP.SATFINITE.E5M2.F32.PACK_AB_MERGE_C R15, R248, R245, RZ ;  /* 0x000000f5f80f723e */ /* 0x008fca00048060ff */
[----:B------:R0:W-:Y:S01]  /*b5650*/  STL [R1+0x4af8], R15 ;  /* 0x004af80f01007387 */ /* 0x0001e20000100800 */
[----:B----4-:R-:W-:-:S03]  /*b5660*/  F2FP.SATFINITE.E5M2.F32.PACK_AB_MERGE_C R10, R14, R10, RZ ;  /* 0x0000000a0e0a723e */ /* 0x010fc600048060ff */
[----:B------:R-:W2:Y:S01]  /*b5670*/  LDL.LU R226, [R1+0x5f4] ;  /* 0x0005f40001e27983 */ /* 0x000ea20000300800 */
[----:B------:R-:W-:-:S03]  /*b5680*/  SHF.R.S32.HI R152, RZ, 0x1f, R8 ;  /* 0x0000001fff987819 */ /* 0x000fc60000011408 */
[----:B------:R1:W-:Y:S01]  /*b5690*/  STL [R1+0x4af0], R10 ;  /* 0x004af00a01007387 */ /* 0x0003e20000100800 */
[----:B------:R-:W-:-:S03]  /*b56a0*/  IADD3 R14, P2, R8, R2, RZ ;  /* 0x00000002080e7210 */ /* 0x000fc60007f5e0ff */
[----:B------:R-:W3:Y:S04]  /*b56b0*/  LDL.LU R229, [R1+0x5f8] ;  /* 0x0005f80001e57983 */ /* 0x000ee80000300800 */
[----:B------:R-:W3:Y:S01]  /*b56c0*/  LDL.LU R232, [R1+0x5fc] ;  /* 0x0005fc0001e87983 */ /* 0x000ee20000300800 */
[----:B0-----:R-:W-:-:S03]  /*b56d0*/  IMAD.X R15, R152, 0x1, R13, P2 ;  /* 0x00000001980f7824 */ /* 0x001fc600010e060d */
[----:B------:R-:W4:Y:S04]  /*b56e0*/  LDL.LU R235, [R1+0x200] ;  /* 0x0002000001eb7983 */ /* 0x000f280000300800 */
[----:B------:R-:W4:Y:S04]  /*b56f0*/  LDL.LU R237, [R1+0x204] ;  /* 0x0002040001ed7983 */ /* 0x000f280000300800 */
[----:B------:R-:W4:Y:S04]  /*b5700*/  LDL.LU R244, [R1+0x208] ;  /* 0x0002080001f47983 */ /* 0x000f280000300800 */
[----:B------:R-:W4:Y:S04]  /*b5710*/  LDL.LU R248, [R1+0x20c] ;  /* 0x00020c0001f87983 */ /* 0x000f280000300800 */
[----:B-1----:R-:W4:Y:S04]  /*b5720*/  LDL.LU R10, [R1+0x210] ;  /* 0x00021000010a7983 */ /* 0x002f280000300800 */
[----:B------:R0:W-:Y:S04]  /*b5730*/  STL.64 [R1+0xe48], R14 ;  /* 0x000e480e01007387 */ /* 0x0001e80000100a00 */
[----:B0-----:R-:W4:Y:S04]  /*b5740*/  LDL.LU R14, [R1+0x214] ;  /* 0x00021400010e7983 */ /* 0x001f280000300800 */
[----:B------:R-:W4:Y:S04]  /*b5750*/  LDL.LU R240, [R1+0x218] ;  /* 0x0002180001f07983 */ /* 0x000f280000300800 */
[----:B------:R-:W4:Y:S04]  /*b5760*/  LDL.LU R241, [R1+0x21c] ;  /* 0x00021c0001f17983 */ /* 0x000f280000300800 */
[----:B------:R-:W4:Y:S04]  /*b5770*/  LDL.LU R243, [R1+0x220] ;  /* 0x0002200001f37983 */ /* 0x000f280000300800 */
[----:B------:R-:W4:Y:S01]  /*b5780*/  LDL.LU R245, [R1+0x224] ;  /* 0x0002240001f57983 */ /* 0x000f220000300800 */
[----:B------:R-:W-:-:S05]  /*b5790*/  IADD3 R196, P2, R8, R0, RZ ;  /* 0x0000000008c47210 */ /* 0x000fca0007f5e0ff */
[----:B------:R-:W-:Y:S01]  /*b57a0*/  IMAD.X R197, R152, 0x1, R7, P2 ;  /* 0x0000000198c57824 */ /* 0x000fe200010e0607 */
[----:B------:R-:W-:Y:S02]  /*b57b0*/  IADD3 R20, P2, R8, R6, RZ ;  /* 0x0000000608147210 */ /* 0x000fe40007f5e0ff */
[----:B------:R-:W-:-:S05]  /*b57c0*/  F2FP.SATFINITE.E5M2.F32.PACK_AB_MERGE_C R22, R221, R22, RZ ;  /* 0x00000016dd16723e */ /* 0x000fca00048060ff */
[----:B------:R-:W-:Y:S01]  /*b57d0*/  STL [R1+0x529c], R22 ;  /* 0x00529c1601007387 */ /* 0x000fe20000100800 */
[----:B------:R-:W-:-:S05]  /*b57e0*/  F2FP.SATFINITE.E5M2.F32.PACK_AB_MERGE_C R21, R242, R239, RZ ;  /* 0x000000eff215723e */ /* 0x000fca00048060ff */
[----:B------:R0:W-:Y:S01]  /*b57f0*/  STL [R1+0x52a0], R21 ;  /* 0x0052a01501007387 */ /* 0x0001e20000100800 */
[----:B------:R-:W-:-:S03]  /*b5800*/  F2FP.SATFINITE.E5M2.F32.PACK_AB_MERGE_C R15, R247, R246, RZ ;  /* 0x000000f6f70f723e */ /* 0x000fc600048060ff */
[----:B------:R-:W-:Y:S04]  /*b5810*/  STL.64 [R1+0xe40], R196 ;  /* 0x000e40c401007387 */ /* 0x000fe80000100a00 */
[----:B------:R-:W-:Y:S01]  /*b5820*/  STL [R1+0x4c20], R15 ;  /* 0x004c200f01007387 */ /* 0x000fe20000100800 */
[----:B0-----:R-:W-:Y:S01]  /*b5830*/  IMAD.X R21, R152, 0x1, R5, P2 ;  /* 0x0000000198157824 */ /* 0x001fe200010e0605 */
[----:B------:R-:W-:-:S05]  /*b5840*/  F2FP.SATFINITE.E5M2.F32.PACK_AB_MERGE_C R11, R11, R12, RZ ;  /* 0x0000000c0b0b723e */ /* 0x000fca00048060ff */
[----:B------:R0:W-:Y:S04]  /*b5850*/  STL [R1+0x4c18], R11 ;  /* 0x004c180b01007387 */ /* 0x0001e80000100800 */
[----:B------:R-:W4:Y:S04]  /*b5860*/  LDL.LU R239, [R1+0x228] ;  /* 0x0002280001ef7983 */ /* 0x000f280000300800 */
[----:B------:R-:W4:Y:S04]  /*b5870*/  LDL.LU R242, [R1+0x22c] ;  /* 0x00022c0001f27983 */ /* 0x000f280000300800 */
[----:B------:R-:W4:Y:S04]  /*b5880*/  LDL.LU R246, [R1+0x230] ;  /* 0x0002300001f67983 */ /* 0x000f280000300800 */
[----:B------:R1:W-:Y:S04]  /*b5890*/  STL.64 [R1+0xe38], R20 ;  /* 0x000e381401007387 */ /* 0x0003e80000100a00 */
[----:B------:R-:W4:Y:S04]  /*b58a0*/  LDL.LU R247, [R1+0x234] ;  /* 0x0002340001f77983 */ /* 0x000f280000300800 */
[----:B------:R-:W4:Y:S04]  /*b58b0*/  LDL.LU R12, [R1+0x238] ;  /* 0x00023800010c7983 */ /* 0x000f280000300800 */
[----:B0-----:R-:W4:Y:S01]  /*b58c0*/  LDL.LU R11, [R1+0x23c] ;  /* 0x00023c00010b7983 */ /* 0x001f220000300800 */
[----:B-1----:R-:W-:-:S03]  /*b58d0*/  IADD3 R20, P2, R8, R4, RZ ;  /* 0x0000000408147210 */ /* 0x002fc60007f5e0ff */
[----:B------:R-:W4:Y:S02]  /*b58e0*/  LDL.LU R8, [R1+0xc70] ;  /* 0x000c700001087983 */ /* 0x000f240000300800 */
[----:B------:R-:W-:-:S05]  /*b58f0*/  IMAD.X R21, R152, 0x1, R3, P2 ;  /* 0x0000000198157824 */ /* 0x000fca00010e0603 */
[----:B------:R2:W-:Y:S01]  /*b5900*/  STL.64 [R1+0xe30], R20 ;  /* 0x000e301401007387 */ /* 0x0005e20000100a00 */
[----:B------:R-:W-:Y:S02]  /*b5910*/  SHF.R.S32.HI R152, RZ, 0x1f, R238 ;  /* 0x0000001fff987819 */ /* 0x000fe400000114ee */
[----:B--2---:R-:W-:-:S05]  /*b5920*/  F2FP.SATFINITE.E5M2.F32.PACK_AB_MERGE_C R20, R226, R223, RZ ;  /* 0x000000dfe214723e */ /* 0x004fca00048060ff */
[----:B------:R0:W-:Y:S01]  /*b5930*/  STL [R1+0x4c3c], R20 ;  /* 0x004c3c1401007387 */ /* 0x0001e20000100800 */
[----:B---3--:R-:W-:Y:S02]  /*b5940*/  F2FP.SATFINITE.E5M2.F32.PACK_AB_MERGE_C R19, R232, R229, RZ ;  /* 0x000000e5e813723e */ /* 0x008fe400048060ff */
[----:B0-----:R-:W-:Y:S02]  /*b5950*/  IADD3 R20, P2, R238, R2, RZ ;  /* 0x00000002ee147210 */ /* 0x001fe40007f5e0ff */
[----:B----4-:R-:W-:Y:S01]  /*b5960*/  F2FP.SATFINITE.E5M2.F32.PACK_AB_MERGE_C R15, R237, R235, RZ ;  /* 0x000000ebed0f723e */ /* 0x010fe200048060ff */
[----:B------:R-:W-:Y:S02]  /*b5970*/  STL [R1+0x4c38], R19 ;  /* 0x004c381301007387 */ /* 0x000fe40000100800 */
[----:B------:R-:W-:Y:S02]  /*b5980*/  IMAD.X R21, R152, 0x1, R13, P2 ;  /* 0x0000000198157824 */ /* 0x000fe400010e060d */
[----:B------:R0:W-:Y:S02]  /*b5990*/  STL [R1+0x4c60], R15 ;  /* 0x004c600f01007387 */ /* 0x0001e40000100800 */
[----:B0-----:R-:W-:-:S02]  /*b59a0*/  F2FP.SATFINITE.E5M2.F32.PACK_AB_MERGE_C R15, R248, R244, RZ ;  /* 0x000000f4f80f723e */ /* 0x001fc400048060ff */
[----:B------:R-:W2:Y:S04]  /*b59b0*/  LDL.LU R244, [R1+0x240] ;  /* 0x0002400001f47983 */ /* 0x000ea80000300800 */
[----:B------:R-:W-:Y:S04]  /*b59c0*/  STL.64 [R1+0xe28], R20 ;  /* 0x000e281401007387 */ /* 0x000fe80000100a00 */
[----:B------:R-:W-:Y:S01]  /*b59d0*/  STL [R1+0x4c54], R15 ;  /* 0x004c540f01007387 */ /* 0x000fe20000100800 */
[----:B------:R-:W-:-:S03]  /*b59e0*/  F2FP.SATFINITE.E5M2.F32.PACK_AB_MERGE_C R10, R14, R10, RZ ;  /* 0x0000000a0e0a723e */ /* 0x000fc600048060ff */
[----:B------:R-:W2:Y:S04]  /*b59f0*/  LDL.LU R248, [R1+0x244] ;  /* 0x0002440001f87983 */ /* 0x000ea80000300800 */
[----:B------:R0:W-:Y:S04]  /*b5a00*/  STL [R1+0x4c7c], R10 ;  /* 0x004c7c0a01007387 */ /* 0x0001e80000100800 */
[----:B0-----:R-:W3:Y:S04]  /*b5a10*/  LDL.LU R10, [R1+0x248] ;  /* 0x00024800010a7983 */ /* 0x001ee80000300800 */
[----:B------:R-:W3:Y:S01]  /*b5a20*/  LDL.LU R14, [R1+0x24c] ;  /* 0x00024c00010e7983 */ /* 0x000ee20000300800 */
[----:B------:R-:W-:-:S02]  /*b5a30*/  IADD3 R20, P2, R238, R0, RZ ;  /* 0x00000000ee147210 */ /* 0x000fc40007f5e0ff */
[----:B------:R-:W-:Y:S02]  /*b5a40*/  F2FP.SATFINITE.E5M2.F32.PACK_AB_MERGE_C R19, R241, R240, RZ ;  /* 0x000000f0f113723e */ /* 0x000fe400048060ff */
[----:B------:R-:W-:Y:S01]  /*b5a50*/  F2FP.SATFINITE.E5M2.F32.PACK_AB_MERGE_C R15, R245, R243, RZ ;  /* 0x000000f3f50f723e */ /* 0x000fe200048060ff */
[----:B------:R-:W-:Y:S01]  /*b5a60*/  IMAD.X R21, R152, 0x1, R7, P2 ;  /* 0x0000000198157824 */ /* 0x000fe200010e0607 */
[----:B------:R-:W4:Y:S04]  /*b5a70*/  LDL.LU R240, [R1+0x250] ;  /* 0x0002500001f07983 */ /* 0x000f280000300800 */
[----:B------:R0:W-:Y:S04]  /*b5a80*/  STL.64 [R1+0xe20], R20 ;  /* 0x000e201401007387 */ /* 0x0001e80000100a00 */
[----:B------:R-:W-:Y:S04]  /*b5a90*/  STL [R1+0x4c78], R19 ;  /* 0x004c781301007387 */ /* 0x000fe80000100800 */
[----:B------:R-:W4:Y:S01]  /*b5aa0*/  LDL.LU R241, [R1+0x254] ;  /* 0x0002540001f17983 */ /* 0x000f220000300800 */
[----:B0-----:R-:W-:-:S03]  /*b5ab0*/  IADD3 R20, P2, R238, R6, RZ ;  /* 0x00000006ee147210 */ /* 0x001fc60007f5e0ff */
[----:B------:R-:W-:Y:S04]  /*b5ac0*/  STL [R1+0x4c94], R15 ;  /* 0x004c940f01007387 */ /* 0x000fe80000100800 */
[----:B------:R-:W4:Y:S01]  /*b5ad0*/  LDL.LU R243, [R1+0x258] ;  /* 0x0002580001f37983 */ /* 0x000f220000300800 */
[----:B------:R-:W-:-:S03]  /*b5ae0*/  IMAD.X R21, R152, 0x1, R5, P2 ;  /* 0x0000000198157824 */ /* 0x000fc600010e0605 */
[----:B------:R-:W4:Y:S04]  /*b5af0*/  LDL.LU R245, [R1+0x25c] ;  /* 0x00025c0001f57983 */ /* 0x000f280000300800 */
[----:B------:R-:W4:Y:S04]  /*b5b00*/  LDL.LU R237, [R1+0xc74] ;  /* 0x000c740001ed7983 */ /* 0x000f280000300800 */
[----:B------:R0:W-:Y:S02]  /*b5b10*/  STL.64 [R1+0xe18], R20 ;  /* 0x000e181401007387 */ /* 0x0001e40000100a00 */
[----:B0-----:R-:W-:-:S05]  /*b5b20*/  IADD3 R20, P2, R238, R4, RZ ;  /* 0x00000004ee147210 */ /* 0x001fca0007f5e0ff */
[----:B------:R-:W-:-:S05]  /*b5b30*/  IMAD.X R21, R152, 0x1, R3, P2 ;  /* 0x0000000198157824 */ /* 0x000fca00010e0603 */
[----:B------:R-:W-:Y:S01]  /*b5b40*/  STL.64 [R1+0xe10], R20 ;  /* 0x000e101401007387 */ /* 0x000fe20000100a00 */
[----:B------:R-:W-:-:S05]  /*b5b50*/  F2FP.SATFINITE.E5M2.F32.PACK_AB_MERGE_C R19, R242, R239, RZ ;  /* 0x000000eff213723e */ /* 0x000fca00048060ff */
[----:B------:R-:W-:Y:S04]  /*b5b60*/  STL [R1+0x4c90], R19 ;  /* 0x004c901301007387 */ /* 0x000fe80000100800 */
[----:B------:R-:W4:Y:S01]  /*b5b70*/  LDL.LU R223, [R1+0x260] ;  /* 0x0002600001df7983 */ /* 0x000f220000300800 */
[----:B------:R-:W-:-:S05]  /*b5b80*/  F2FP.SATFINITE.E5M2.F32.PACK_AB_MERGE_C R15, R247, R246, RZ ;  /* 0x000000f6f70f723e */ /* 0x000fca00048060ff */
[----:B------:R-:W-:Y:S01]  /*b5b90*/  STL [R1+0x4cb0], R15 ;  /* 0x004cb00f01007387 */ /* 0x000fe20000100800 */
[----:B------:R-:W-:-:S03]  /*b5ba0*/  F2FP.SATFINITE.E5M2.F32.PACK_AB_MERGE_C R11, R11, R12, RZ ;  /* 0x0000000c0b0b723e */ /* 0x000fc600048060ff */
        /* <DEDUP_REMOVED lines=12> */
[----:B------:R-:W-:Y:S01]  /*b5c70*/  IMAD.X R21, R152, 0x1, R13, P2 ;  /* 0x0000000198157824 */ /* 0x000fe200010e060d */
[----:B--2---:R-:W-:Y:S02]  /*b5c80*/  F2FP.SATFINITE.E5M2.F32.PACK_AB_MERGE_C R15, R248, R244, RZ ;  /* 0x000000f4f80f723e */ /* 0x004fe400048060ff */
[----:B------:R-:W2:Y:S04]  /*b5c90*/  LDL.LU R244, [R1+0x288] ;  /* 0x0002880001f47983 */ /* 0x000ea80000300800 */
[----:B------:R-:W-:Y:S04]  /*b5ca0*/  STL.64 [R1+0xe08], R20 ;  /* 0x000e081401007387 */ /* 0x000fe80000100a00 */
[----:B------:R-:W-:Y:S04]  /*b5cb0*/  STL [R1+0x4ccc], R15 ;  /* 0x004ccc0f01007387 */ /* 0x000fe80000100800 */
[----:B------:R-:W2:Y:S01]  /*b5cc0*/  LDL.LU R248, [R1+0x28c] ;  /* 0x00028c0001f87983 */ /* 0x000ea20000300800 */
[----:B---3--:R-:W-:-:S05]  /*b5cd0*/  F2FP.SATFINITE.E5M2.F32.PACK_AB_MERGE_C R10, R14, R10, RZ ;  /* 0x0000000a0e0a723e */ /* 0x008fca00048060ff */
[----:B------:R0:W-:Y:S04]  /*b5ce0*/  STL [R1+0x4cc8], R10 ;  /* 0x004cc80a01007387 */ /* 0x0001e80000100800 */
[----:B0-----:R-:W3:Y:S04]  /*b5cf0*/  LDL.LU R10, [R1+0x290] ;  /* 0x00029000010a7983 */ /* 0x001ee80000300800 */
[----:B------:R-:W3:Y:S01]  /*b5d00*/  LDL.LU R14, [R1+0x294] ;  /* 0x00029400010e7983 */ /* 0x000ee20000300800 */
[----:B------:R-:W-:-:S05]  /*b5d10*/  IADD3 R20, P2, R8, R0, RZ ;  /* 0x0000000008147210 */ /* 0x000fca0007f5e0ff */
[----:B------:R-:W-:Y:S01]  /*b5d20*/  IMAD.X R21, R152, 0x1, R7, P2 ;  /* 0x0000000198157824 */ /* 0x000fe200010e0607 */
[----:B----4-:R-:W-:-:S04]  /*b5d30*/  F2FP.SATFINITE.E5M2.F32.PACK_AB_MERGE_C R19, R241, R240, RZ ;  /* 0x000000f0f113723e */ /* 0x010fc800048060ff */
[----:B------:R0:W-:Y:S01]  /*b5d40*/  STL.64 [R1+0xe00], R20 ;  /* 0x000e001401007387 */ /* 0x0001e20000100a00 */
[----:B------:R-:W-:-:S03]  /*b5d50*/  F2FP.SATFINITE.E5M2.F32.PACK_AB_MERGE_C R15, R245, R243, RZ ;  /* 0x000000f3f50f723e */ /* 0x000fc600048060ff */
[----:B------:R-:W-:Y:S01]  /*b5d60*/  STL [R1+0x4ce0], R19 ;  /* 0x004ce01301007387 */ /* 0x000fe20000100800 */
[----:B0-----:R-:W-:-:S03]  /*b5d70*/  IADD3 R20, P2, R8, R6, RZ ;  /* 0x0000000608147210 */ /* 0x001fc60007f5e0ff */
[----:B------:R-:W-:Y:S02]  /*b5d80*/  STL [R1+0x4cdc], R15 ;  /* 0x004cdc0f01007387 */ /* 0x000fe40000100800 */
[----:B------:R-:W-:Y:S02]  /*b5d90*/  IMAD.X R21, R152, 0x1, R5, P2 ;  /* 0x0000000198157824 */ /* 0x000fe400010e0605 */
[----:B------:R-:W4:Y:S04]  /*b5da0*/  LDL.LU R238, [R1+0x298] ;  /* 0x0002980001ee7983 */ /* 0x000f280000300800 */
[----:B------:R-:W4:Y:S04]  /*b5db0*/  LDL.LU R239, [R1+0x29c] ;  /* 0x00029c0001ef7983 */ /* 0x000f280000300800 */
[----:B------:R-:W4:Y:S04]  /*b5dc0*/  LDL.LU R240, [R1+0x2a0] ;  /* 0x0002a00001f07983 */ /* 0x000f280000300800 */
[----:B------:R0:W-:Y:S04]  /*b5dd0*/  STL.64 [R1+0xdf8], R20 ;  /* 0x000df81401007387 */ /* 0x0001e80000100a00 */
[----:B------:R-:W4:Y:S04]  /*b5de0*/  LDL.LU R241, [R1+0x2a4] ;  /* 0x0002a40001f17983 */ /* 0x000f280000300800 */
[----:B------:R-:W4:Y:S01]  /*b5df0*/  LDL.LU R243, [R1+0x2a8] ;  /* 0x0002a80001f37983 */ /* 0x000f220000300800 */
[----:B0-----:R-:W-:-:S03]  /*b5e00*/  IADD3 R20, P2, R8, R4, RZ ;  /* 0x0000000408147210 */ /* 0x001fc60007f5e0ff */
[----:B------:R-:W4:Y:S02]  /*b5e10*/  LDL.LU R245, [R1+0x2ac] ;  /* 0x0002ac0001f57983 */ /* 0x000f240000300800 */
[----:B------:R-:W-:Y:S02]  /*b5e20*/  IMAD.X R21, R152, 0x1, R3, P2 ;  /* 0x0000000198157824 */ /* 0x000fe400010e0603 */
[----:B------:R-:W4:Y:S04]  /*b5e30*/  LDL.LU R8, [R1+0xc78] ;  /* 0x000c780001087983 */ /* 0x000f280000300800 */
[----:B------:R0:W-:Y:S01]  /*b5e40*/  STL.64 [R1+0xdf0], R20 ;  /* 0x000df01401007387 */ /* 0x0001e20000100a00 */
[----:B------:R-:W-:Y:S02]  /*b5e50*/  SHF.R.S32.HI R152, RZ, 0x1f, R237 ;  /* 0x0000001fff987819 */ /* 0x000fe400000114ed */
[----:B0-----:R-:W-:-:S05]  /*b5e60*/  F2FP.SATFINITE.E5M2.F32.PACK_AB_MERGE_C R20, R226, R223, RZ ;  /* 0x000000dfe214723e */ /* 0x001fca00048060ff */
[----:B------:R0:W-:Y:S01]  /*b5e70*/  STL [R1+0x4cf4], R20 ;  /* 0x004cf41401007387 */ /* 0x0001e20000100800 */
[----:B------:R-:W-:Y:S02]  /*b5e80*/  F2FP.SATFINITE.E5M2.F32.PACK_AB_MERGE_C R19, R232, R229, RZ ;  /* 0x000000e5e813723e */ /* 0x000fe400048060ff */
[----:B0-----:R-:W-:Y:S02]  /*b5e90*/  IADD3 R20, P2, R237, R2, RZ ;  /* 0x00000002ed147210 */ /* 0x001fe40007f5e0ff */
[----:B------:R-:W-:Y:S01]  /*b5ea0*/  F2FP.SATFINITE.E5M2.F32.PACK_AB_MERGE_C R15, R242, R235, RZ ;  /* 0x000000ebf20f723e */ /* 0x000fe200048060ff */
[----:B------:R-:W-:Y:S02]  /*b5eb0*/  STL [R1+0x4cf0], R19 ;  /* 0x004cf01301007387 */ /* 0x000fe40000100800 */
[----:B------:R-:W-:Y:S02]  /*b5ec0*/  IMAD.X R21, R152, 0x1, R13, P2 ;  /* 0x0000000198157824 */ /* 0x000fe400010e060d */
[----:B------:R0:W-:Y:S02]  /*b5ed0*/  STL [R1+0x4d08], R15 ;  /* 0x004d080f01007387 */ /* 0x0001e40000100800 */
[----:B0-----:R-:W-:-:S02]  /*b5ee0*/  F2FP.SATFINITE.E5M2.F32.PACK_AB_MERGE_C R15, R247, R246, RZ ;  /* 0x000000f6f70f723e */ /* 0x001fc400048060ff */
[----:B------:R-:W-:Y:S01]  /*b5ef0*/  F2FP.SATFINITE.E5M2.F32.PACK_AB_MERGE_C R11, R11, R12, RZ ;  /* 0x0000000c0b0b723e */ /* 0x000fe200048060ff */
[----:B------:R-:W4:Y:S04]  /*b5f00*/  LDL.LU R246, [R1+0x2b0] ;  /* 0x0002b00001f67983 */ /* 0x000f280000300800 */
[----:B------:R-:W-:Y:S04]  /*b5f10*/  STL.64 [R1+0xde8], R20 ;  /* 0x000de81401007387 */ /* 0x000fe80000100a00 */
[----:B------:R-:W-:Y:S04]  /*b5f20*/  STL [R1+0x4d04], R15 ;  /* 0x004d040f01007387 */ /* 0x000fe80000100800 */
[----:B------:R-:W4:Y:S04]  /*b5f30*/  LDL.LU R247, [R1+0x2b4] ;  /* 0x0002b40001f77983 */ /* 0x000f280000300800 */
[----:B------:R0:W-:Y:S04]  /*b5f40*/  STL [R1+0x4d20], R11 ;  /* 0x004d200b01007387 */ /* 0x0001e80000100800 */
[----:B------:R-:W4:Y:S04]  /*b5f50*/  LDL.LU R12, [R1+0x2b8] ;  /* 0x0002b800010c7983 */ /* 0x000f280000300800 */
[----:B0-----:R-:W4:Y:S01]  /*b5f60*/  LDL.LU R11, [R1+0x2bc] ;  /* 0x0002bc00010b7983 */ /* 0x001f220000300800 */
[----:B------:R-:W-:-:S03]  /*b5f70*/  IADD3 R20, P2, R237, R0, RZ ;  /* 0x00000000ed147210 */ /* 0x000fc60007f5e0ff */
[----:B------:R-:W4:Y:S02]  /*b5f80*/  LDL.LU R242, [R1+0x2c0] ;  /* 0x0002c00001f27983 */ /* 0x000f240000300800 */
[----:B------:R-:W-:-:S05]  /*b5f90*/  IMAD.X R21, R152, 0x1, R7, P2 ;  /* 0x0000000198157824 */ /* 0x000fca00010e0607 */
[----:B------:R0:W-:Y:S02]  /*b5fa0*/  STL.64 [R1+0xde0], R20 ;  /* 0x000de01401007387 */ /* 0x0001e40000100a00 */
[----:B0-----:R-:W-:-:S05]  /*b5fb0*/  IADD3 R20, P2, R237, R6, RZ ;  /* 0x00000006ed147210 */ /* 0x001fca0007f5e0ff */
[----:B------:R-:W-:Y:S01]  /*b5fc0*/  IMAD.X R21, R152, 0x1, R5, P2 ;  /* 0x0000000198157824 */ /* 0x000fe200010e0605 */
[----:B--2---:R-:W-:-:S05]  /*b5fd0*/  F2FP.SATFINITE.E5M2.F32.PACK_AB_MERGE_C R15, R248, R244, RZ ;  /* 0x000000f4f80f723e */ /* 0x004fca00048060ff */
[----:B------:R-:W-:Y:S04]  /*b5fe0*/  STL [R1+0x4d1c], R15 ;  /* 0x004d1c0f01007387 */ /* 0x000fe80000100800 */
[----:B------:R-:W2:Y:S01]  /*b5ff0*/  LDL.LU R248, [R1+0x2c4] ;  /* 0x0002c40001f87983 */ /* 0x000ea20000300800 */
[----:B---3--:R-:W-:-:S05]  /*b6000*/  F2FP.SATFINITE.E5M2.F32.PACK_AB_MERGE_C R10, R14, R10, RZ ;  /* 0x0000000a0e0a723e */ /* 0x008fca00048060ff */
[----:B------:R0:W-:Y:S04]  /*b6010*/  STL [R1+0x4d30], R10 ;  /* 0x004d300a01007387 */ /* 0x0001e80000100800 */
[----:B0-----:R-:W3:Y:S04]  /*b6020*/  LDL.LU R10, [R1+0x2c8] ;  /* 0x0002c800010a7983 */ /* 0x001ee80000300800 */
[----:B------:R-:W3:Y:S04]  /*b6030*/  LDL.LU R14, [R1+0x2cc] ;  /* 0x0002cc00010e7983 */ /* 0x000ee80000300800 */
[----:B------:R-:W3:Y:S04]  /*b6040*/  LDL.LU R244, [R1+0xc7c] ;  /* 0x000c7c0001f47983 */ /* 0x000ee80000300800 */
[----:B------:R0:W-:Y:S02]  /*b6050*/  STL.64 [R1+0xdd8], R20 ;  /* 0x000dd81401007387 */ /* 0x0001e40000100a00 */
[----:B0-----:R-:W-:-:S05]  /*b6060*/  IADD3 R20, P2, R237, R4, RZ ;  /* 0x00000004ed147210 */ /* 0x001fca0007f5e0ff */
[----:B------:R-:W-:Y:S01]  /*b6070*/  IMAD.X R21, R152, 0x1, R3, P2 ;  /* 0x0000000198157824 */ /* 0x000fe200010e0603 */
[----:B----4-:R-:W-:-:S04]  /*b6080*/  F2FP.SATFINITE.E5M2.F32.PACK_AB_MERGE_C R19, R241, R240, RZ ;  /* 0x000000f0f113723e */ /* 0x010fc800048060ff */
[----:B------:R0:W-:Y:S02]  /*b6090*/  STL.64 [R1+0xdd0], R20 ;  /* 0x000dd01401007387 */ /* 0x0001e40000100a00 */
[----:B0-----:R-:W-:Y:S02]  /*b60a0*/  F2FP.SATFINITE.E5M2.F32.PACK_AB_MERGE_C R20, R239, R238, RZ ;  /* 0x000000eeef14723e */ /* 0x001fe400048060ff */
[----:B------:R-:W-:-:S03]  /*b60b0*/  F2FP.SATFINITE.E5M2.F32.PACK_AB_MERGE_C R15, R245, R243, RZ ;  /* 0x000000f3f50f723e */ /* 0x000fc600048060ff */
[----:B------:R0:W-:Y:S04]  /*b60c0*/  STL [R1+0x4d2c], R20 ;  /* 0x004d2c1401007387 */ /* 0x0001e80000100800 */
[----:B------:R-:W4:Y:S04]  /*b60d0*/  LDL.LU R223, [R1+0x2d0] ;  /* 0x0002d00001df7983 */ /* 0x000f280000300800 */
[----:B------:R-:W-:Y:S04]  /*b60e0*/  STL [R1+0x4d44], R19 ;  /* 0x004d441301007387 */ /* 0x000fe80000100800 */
[----:B------:R-:W4:Y:S01]  /*b60f0*/  LDL.LU R226, [R1+0x2d4] ;  /* 0x0002d40001e27983 */ /* 0x000f220000300800 */
[----:B------:R-:W-:-:S02]  /*b6100*/  SHF.R.S32.HI R152, RZ, 0x1f, R8 ;  /* 0x0000001fff987819 */ /* 0x000fc40000011408 */
[----:B0-----:R-:W-:Y:S01]  /*b6110*/  IADD3 R20, P2, R8, R2, RZ ;  /* 0x0000000208147210 */ /* 0x001fe20007f5e0ff */
[----:B------:R0:W-:Y:S04]  /*b6120*/  STL [R1+0x4d40], R15 ;  /* 0x004d400f01007387 */ /* 0x0001e80000100800 */
[----:B------:R-:W4:Y:S04]  /*b6130*/  LDL.LU R229, [R1+0x2d8] ;  /* 0x0002d80001e57983 */ /* 0x000f280000300800 */
[----:B------:R-:W4:Y:S01]  /*b6140*/  LDL.LU R232, [R1+0x2dc] ;  /* 0x0002dc0001e87983 */ /* 0x000f220000300800 */
[----:B------:R-:W-:-:S03]  /*b6150*/  IMAD.X R21, R152, 0x1, R13, P2 ;  /* 0x0000000198157824 */ /* 0x000fc600010e060d */
[----:B------:R-:W4:Y:S04]  /*b6160*/  LDL.LU R235, [R1+0x2e0] ;  /* 0x0002e00001eb7983 */ /* 0x000f280000300800 */
[----:B------:R-:W4:Y:S04]  /*b6170*/  LDL.LU R237, [R1+0x2e4] ;  /* 0x0002e40001ed7983 */ /* 0x000f280000300800 */
[----:B------:R-:W4:Y:S04]  /*b6180*/  LDL.LU R239, [R1+0x2e8] ;  /* 0x0002e80001ef7983 */ /* 0x000f280000300800 */
[----:B------:R-:W4:Y:S04]  /*b6190*/  LDL.LU R240, [R1+0x2ec] ;  /* 0x0002ec0001f07983 */ /* 0x000f280000300800 */
[----:B------:R-:W4:Y:S04]  /*b61a0*/  LDL.LU R241, [R1+0x2f0] ;  /* 0x0002f00001f17983 */ /* 0x000f280000300800 */
[----:B------:R-:W4:Y:S04]  /*b61b0*/  LDL.LU R243, [R1+0x2f4] ;  /* 0x0002f40001f37983 */ /* 0x000f280000300800 */
[----:B------:R-:W4:Y:S04]  /*b61c0*/  LDL.LU R245, [R1+0x2f8] ;  /* 0x0002f80001f57983 */ /* 0x000f280000300800 */
[----:B------:R1:W-:Y:S01]  /*b61d0*/  STL.64 [R1+0xdc8], R20 ;  /* 0x000dc81401007387 */ /* 0x0003e20000100a00 */
[----:B0-----:R-:W-:-:S05]  /*b61e0*/  F2FP.SATFINITE.E5M2.F32.PACK_AB_MERGE_C R15, R247, R246, RZ ;  /* 0x000000f6f70f723e */ /* 0x001fca00048060ff */
[----:B------:R-:W-:Y:S04]  /*b61f0*/  STL [R1+0x4d54], R15 ;  /* 0x004d540f01007387 */ /* 0x000fe80000100800 */
[----:B------:R-:W4:Y:S01]  /*b6200*/  LDL.LU R246, [R1+0x2fc] ;  /* 0x0002fc0001f67983 */ /* 0x000f220000300800 */
[----:B------:R-:W-:-:S05]  /*b6210*/  F2FP.SATFINITE.E5M2.F32.PACK_AB_MERGE_C R11, R11, R12, RZ ;  /* 0x0000000c0b0b723e */ /* 0x000fca00048060ff */
[----:B------:R0:W-:Y:S04]  /*b6220*/  STL [R1+0x4d50], R11 ;  /* 0x004d500b01007387 */ /* 0x0001e80000100800 */
[----:B------:R-:W4:Y:S04]  /*b6230*/  LDL.LU R247, [R1+0x300] ;  /* 0x0003000001f77983 */ /* 0x000f280000300800 */
[----:B------:R-:W4:Y:S01]  /*b6240*/  LDL.LU R12, [R1+0x304] ;  /* 0x00030400010c7983 */ /* 0x000f220000300800 */
[----:B-1----:R-:W-:-:S03]  /*b6250*/  IADD3 R20, P2, R8, R0, RZ ;  /* 0x0000000008147210 */ /* 0x002fc60007f5e0ff */
[----:B0-----:R-:W4:Y:S02]  /*b6260*/  LDL.LU R11, [R1+0xc80] ;  /* 0x000c8000010b7983 */ /* 0x001f240000300800 */
[----:B------:R-:W-:-:S05]  /*b6270*/  IMAD.X R21, R152, 0x1, R7, P2 ;  /* 0x0000000198157824 */ /* 0x000fca00010e0607 */
[----:B------:R-:W-:Y:S01]  /*b6280*/  STL.64 [R1+0xdc0], R20 ;  /* 0x000dc01401007387 */ /* 0x000fe20000100a00 */
[----:B--2---:R-:W-:-:S05]  /*b6290*/  F2FP.SATFINITE.E5M2.F32.PACK_AB_MERGE_C R19, R248, R242, RZ ;  /* 0x000000f2f813723e */ /* 0x004fca00048060ff */
[----:B------:R-:W-:Y:S01]  /*b62a0*/  STL [R1+0x4d64], R19 ;  /* 0x004d641301007387 */ /* 0x000fe20000100800 */
[----:B---3--:R-:W-:Y:S02]  /*b62b0*/  F2FP.SATFINITE.E5M2.F32.PACK_AB_MERGE_C R10, R14, R10, RZ ;  /* 0x0000000a0e0a723e */ /* 0x008fe400048060ff */
[----:B------:R-:W-:-:S05]  /*b62c0*/  IADD3 R14, P2, R8, R6, RZ ;  /* 0x00000006080e7210 */ /* 0x000fca0007f5e0ff */
[----:B------:R-:W-:Y:S01]  /*b62d0*/  IMAD.X R15, R152, 0x1, R5, P2 ;  /* 0x00000001980f7824 */ /* 0x000fe200010e0605 */
[----:B------:R-:W-:Y:S04]  /*b62e0*/  STL [R1+0x4d60], R10 ;  /* 0x004d600a01007387 */ /* 0x000fe80000100800 */
[----:B------:R0:W-:Y:S04]  /*b62f0*/  STL.64 [R1+0xdb8], R14 ;  /* 0x000db80e01007387 */ /* 0x0001e80000100a00 */
[----:B------:R-:W2:Y:S04]  /*b6300*/  LDL.LU R238, [R1+0x308] ;  /* 0x0003080001ee7983 */ /* 0x000ea80000300800 */
[----:B------:R-:W2:Y:S01]  /*b6310*/  LDL.LU R242, [R1+0x30c] ;  /* 0x00030c0001f27983 */ /* 0x000ea20000300800 */
[----:B0-----:R-:W-:-:S03]  /*b6320*/  IADD3 R14, P2, R8, R4, RZ ;  /* 0x00000004080e7210 */ /* 0x001fc60007f5e0ff */
[----:B------:R-:W3:Y:S02]  /*b6330*/  LDL.LU R248, [R1+0x310] ;  /* 0x0003100001f87983 */ /* 0x000ee40000300800 */
[----:B------:R-:W-:-:S05]  /*b6340*/  IMAD.X R15, R152, 0x1, R3, P2 ;  /* 0x00000001980f7824 */ /* 0x000fca00010e0603 */
[----:B------:R0:W-:Y:S04]  /*b6350*/  STL.64 [R1+0xdb0], R14 ;  /* 0x000db00e01007387 */ /* 0x0001e80000100a00 */
[----:B------:R-:W3:Y:S04]  /*b6360*/  LDL.LU R10, [R1+0x314] ;  /* 0x00031400010a7983 */ /* 0x000ee80000300800 */
[----:B0-----:R-:W3:Y:S04]  /*b6370*/  LDL.LU R14, [R1+0x318] ;  /* 0x00031800010e7983 */ /* 0x001ee80000300800 */
[----:B------:R-:W3:Y:S01]  /*b6380*/  LDL.LU R8, [R1+0x31c] ;  /* 0x00031c0001087983 */ /* 0x000ee20000300800 */
[----:B------:R-:W-:-:S02]  /*b6390*/  SHF.R.S32.HI R152, RZ, 0x1f, R244 ;  /* 0x0000001fff987819 */ /* 0x000fc400000114f4 */
[----:B----4-:R-:W-:-:S05]  /*b63a0*/  F2FP.SATFINITE.E5M2.F32.PACK_AB_MERGE_C R20, R226, R223, RZ ;  /* 0x000000dfe214723e */ /* 0x010fca00048060ff */
[----:B------:R0:W-:Y:S01]  /*b63b0*/  STL [R1+0x4d78], R20 ;  /* 0x004d781401007387 */ /* 0x0001e20000100800 */
[----:B------:R-:W-:Y:S02]  /*b63c0*/  F2FP.SATFINITE.E5M2.F32.PACK_AB_MERGE_C R19, R232, R229, RZ ;  /* 0x000000e5e813723e */ /* 0x000fe400048060ff */
[----:B0-----:R-:W-:Y:S02]  /*b63d0*/  IADD3 R20, P2, R244, R2, RZ ;  /* 0x00000002f4147210 */ /* 0x001fe40007f5e0ff */
[----:B------:R-:W-:-:S03]  /*b63e0*/  F2FP.SATFINITE.E5M2.F32.PACK_AB_MERGE_C R15, R237, R235, RZ ;  /* 0x000000ebed0f723e */ /* 0x000fc600048060ff */
[----:B------:R-:W-:Y:S01]  /*b63f0*/  IMAD.X R21, R152, 0x1, R13, P2 ;  /* 0x0000000198157824 */ /* 0x000fe200010e060d */
[----:B------:R0:W-:Y:S04]  /*b6400*/  STL [R1+0x4d70], R19 ;  /* 0x004d701301007387 */ /* 0x0001e80000100800 */
[----:B------:R1:W-:Y:S01]  /*b6410*/  STL [R1+0x4d88], R15 ;  /* 0x004d880f01007387 */ /* 0x0003e20000100800 */
[----:B0-----:R-:W-:-:S03]  /*b6420*/  F2FP.SATFINITE.E5M2.F32.PACK_AB_MERGE_C R19, R240, R239, RZ ;  /* 0x000000eff013723e */ /* 0x001fc600048060ff */
[----:B------:R-:W4:Y:S01]  /*b6430*/  LDL.LU R239, [R1+0x320] ;  /* 0x0003200001ef7983 */ /* 0x000f220000300800 */
[----:B-1----:R-:W-:-:S03]  /*b6440*/  F2FP.SATFINITE.E5M2.F32.PACK_AB_MERGE_C R15, R243, R241, RZ ;  /* 0x000000f1f30f723e */ /* 0x002fc600048060ff */
[----:B------:R0:W-:Y:S04]  /*b6450*/  STL.64 [R1+0xda8], R20 ;  /* 0x000da81401007387 */ /* 0x0001e80000100a00 */
[----:B------:R-:W-:Y:S04]  /*b6460*/  STL [R1+0x4d84], R19 ;  /* 0x004d841301007387 */ /* 0x000fe80000100800 */
[----:B------:R-:W4:Y:S01]  /*b6470*/  LDL.LU R243, [R1+0x324] ;  /* 0x0003240001f37983 */ /* 0x000f220000300800 */
[----:B0-----:R-:W-:-:S03]  /*b6480*/  IADD3 R20, P2, R244, R0, RZ ;  /* 0x00000000f4147210 */ /* 0x001fc60007f5e0ff */
[----:B------:R0:W-:Y:S02]  /*b6490*/  STL [R1+0x4d9c], R15 ;  /* 0x004d9c0f01007387 */ /* 0x0001e40000100800 */
[----:B------:R-:W-:Y:S02]  /*b64a0*/  IMAD.X R21, R152, 0x1, R7, P2 ;  /* 0x0000000198157824 */ /* 0x000fe400010e0607 */
[----:B------:R-:W4:Y:S04]  /*b64b0*/  LDL.LU R240, [R1+0x328] ;  /* 0x0003280001f07983 */ /* 0x000f280000300800 */
[----:B------:R-:W4:Y:S01]  /*b64c0*/  LDL.LU R241, [R1+0x32c] ;  /* 0x00032c0001f17983 */ /* 0x000f220000300800 */
[----:B0-----:R-:W-:Y:S02]  /*b64d0*/  F2FP.SATFINITE.E5M2.F32.PACK_AB_MERGE_C R15, R246, R245, RZ ;  /* 0x000000f5f60f723e */ /* 0x001fe400048060ff */
[----:B------:R-:W-:-:S05]  /*b64e0*/  F2FP.SATFINITE.E5M2.F32.PACK_AB_MERGE_C R226, R12, R247, RZ ;  /* 0x000000f70ce2723e */ /* 0x000fca00048060ff */
[----:B------:R-:W-:Y:S04]  /*b64f0*/  STL [R1+0x52a4], R226 ;  /* 0x0052a4e201007387 */ /* 0x000fe80000100800 */
[----:B------:R0:W-:Y:S04]  /*b6500*/  STL.64 [R1+0xda0], R20 ;  /* 0x000da01401007387 */ /* 0x0001e80000100a00 */
[----:B------:R-:W-:Y:S04]  /*b6510*/  STL [R1+0x4d98], R15 ;  /* 0x004d980f01007387 */ /* 0x000fe80000100800 */
[----:B------:R-:W4:Y:S01]  /*b6520*/  LDL.LU R245, [R1+0x330] ;  /* 0x0003300001f57983 */ /* 0x000f220000300800 */
[----:B0-----:R-:W-:-:S03]  /*b6530*/  IADD3 R20, P2, R244, R6, RZ ;  /* 0x00000006f4147210 */ /* 0x001fc60007f5e0ff */
[----:B------:R-:W4:Y:S02]  /*b6540*/  LDL.LU R12, [R1+0x334] ;  /* 0x00033400010c7983 */ /* 0x000f240000300800 */
[----:B------:R-:W-:Y:S02]  /*b6550*/  IMAD.X R21, R152, 0x1, R5, P2 ;  /* 0x0000000198157824 */ /* 0x000fe400010e0605 */
[----:B------:R-:W4:Y:S04]  /*b6560*/  LDL.LU R246, [R1+0x338] ;  /* 0x0003380001f67983 */ /* 0x000f280000300800 */
[----:B------:R0:W-:Y:S04]  /*b6570*/  STL.64 [R1+0xd98], R20 ;  /* 0x000d981401007387 */ /* 0x0001e80000100a00 */
[----:B------:R-:W4:Y:S01]  /*b6580*/  LDL.LU R247, [R1+0x33c] ;  /* 0x00033c0001f77983 */ /* 0x000f220000300800 */
[----:B0-----:R-:W-:-:S03]  /*b6590*/  IADD3 R20, P2, R244, R4, RZ ;  /* 0x00000004f4147210 */ /* 0x001fc60007f5e0ff */
[----:B------:R-:W4:Y:S02]  /*b65a0*/  LDL.LU R244, [R1+0xc84] ;  /* 0x000c840001f47983 */ /* 0x000f240000300800 */
[----:B------:R-:W-:Y:S01]  /*b65b0*/  IMAD.X R21, R152, 0x1, R3, P2 ;  /* 0x0000000198157824 */ /* 0x000fe200010e0603 */
[----:B------:R-:W-:Y:S02]  /*b65c0*/  SHF.R.S32.HI R152, RZ, 0x1f, R11 ;  /* 0x0000001fff987819 */ /* 0x000fe4000001140b */
[----:B--2---:R-:W-:-:S05]  /*b65d0*/  F2FP.SATFINITE.E5M2.F32.PACK_AB_MERGE_C R223, R242, R238, RZ ;  /* 0x000000eef2df723e */ /* 0x004fca00048060ff */
[----:B------:R-:W-:Y:S04]  /*b65e0*/  STL [R1+0x52a8], R223 ;  /* 0x0052a8df01007387 */ /* 0x000fe80000100800 */
[----:B------:R-:W-:Y:S01]  /*b65f0*/  STL.64 [R1+0xd90], R20 ;  /* 0x000d901401007387 */ /* 0x000fe20000100a00 */
[----:B---3--:R-:W-:-:S05]  /*b6600*/  F2FP.SATFINITE.E5M2.F32.PACK_AB_MERGE_C R235, R10, R248, RZ ;  /* 0x000000f80aeb723e */ /* 0x008fca00048060ff */
[----:B------:R-:W-:Y:S01]  /*b6610*/  STL [R1+0x52ac], R235 ;  /* 0x0052aceb01007387 */ /* 0x000fe20000100800 */
[----:B------:R-:W-:Y:S02]  /*b6620*/  F2FP.SATFINITE.E5M2.F32.PACK_AB_MERGE_C R232, R8, R14, RZ ;  /* 0x0000000e08e8723e */ /* 0x000fe400048060ff */
[----:B------:R-:W-:-:S03]  /*b6630*/  IADD3 R14, P2, R11, R2, RZ ;  /* 0x000000020b0e7210 */ /* 0x000fc60007f5e0ff */
[----:B------:R-:W-:Y:S02]  /*b6640*/  STL [R1+0x52b0], R232 ;  /* 0x0052b0e801007387 */ /* 0x000fe40000100800 */
[----:B------:R-:W-:Y:S02]  /*b6650*/  IMAD.X R15, R152, 0x1, R13, P2 ;  /* 0x00000001980f7824 */ /* 0x000fe400010e060d */
[----:B------:R-:W2:Y:S04]  /*b6660*/  LDL.LU R198, [R1+0x340] ;  /* 0x0003400001c67983 */ /* 0x000ea80000300800 */
[----:B------:R-:W2:Y:S04]  /*b6670*/  LDL.LU R242, [R1+0x344] ;  /* 0x0003440001f27983 */ /* 0x000ea80000300800 */
[----:B------:R-:W3:Y:S04]  /*b6680*/  LDL.LU R248, [R1+0x348] ;  /* 0x0003480001f87983 */ /* 0x000ee80000300800 */
[----:B------:R0:W-:Y:S04]  /*b6690*/  STL.64 [R1+0xd88], R14 ;  /* 0x000d880e01007387 */ /* 0x0001e80000100a00 */
[----:B0-----:R-:W3:Y:S04]  /*b66a0*/  LDL.LU R14, [R1+0x34c] ;  /* 0x00034c00010e7983 */ /* 0x001ee80000300800 */
[----:B------:R-:W3:Y:S04]  /*b66b0*/  LDL.LU R10, [R1+0x350] ;  /* 0x00035000010a7983 */ /* 0x000ee80000300800 */
[----:B------:R-:W3:Y:S01]  /*b66c0*/  LDL.LU R8, [R1+0x354] ;  /* 0x0003540001087983 */ /* 0x000ee20000300800 */
[----:B------:R-:W-:-:S05]  /*b66d0*/  IADD3 R20, P2, R11, R0, RZ ;  /* 0x000000000b147210 */ /* 0x000fca0007f5e0ff */
[----:B------:R-:W-:Y:S01]  /*b66e0*/  IMAD.X R21, R152, 0x1, R7, P2 ;  /* 0x0000000198157824 */ /* 0x000fe200010e0607 */
[----:B----4-:R-:W-:-:S05]  /*b66f0*/  F2FP.SATFINITE.E5M2.F32.PACK_AB_MERGE_C R243, R243, R239, RZ ;  /* 0x000000eff3f3723e */ /* 0x010fca00048060ff */
[----:B------:R-:W-:Y:S01]  /*b6700*/  STL [R1+0x52b4], R243 ;  /* 0x0052b4f301007387 */ /* 0x000fe20000100800 */
[----:B------:R-:W-:-:S05]  /*b6710*/  F2FP.SATFINITE.E5M2.F32.PACK_AB_MERGE_C R241, R241, R240, RZ ;  /* 0x000000f0f1f1723e */ /* 0x000fca00048060ff */
[----:B------:R-:W-:Y:S04]  /*b6720*/  STL [R1+0x52b8], R241 ;  /* 0x0052b8f101007387 */ /* 0x000fe80000100800 */
[----:B------:R-:W4:Y:S04]  /*b6730*/  LDL.LU R196, [R1+0x358] ;  /* 0x0003580001c47983 */ /* 0x000f280000300800 */
[----:B------:R-:W4:Y:S04]  /*b6740*/  LDL.LU R190, [R1+0x35c] ;  /* 0x00035c0001be7983 */ /* 0x000f280000300800 */
[----:B------:R-:W4:Y:S04]  /*b6750*/  LDL.LU R189, [R1+0x360] ;  /* 0x0003600001bd7983 */ /* 0x000f280000300800 */
[----:B------:R0:W-:Y:S04]  /*b6760*/  STL.64 [R1+0xd80], R20 ;  /* 0x000d801401007387 */ /* 0x0001e80000100a00 */
[----:B------:R-:W4:Y:S01]  /*b6770*/  LDL.LU R19, [R1+0x364] ;  /* 0x0003640001137983 */ /* 0x000f220000300800 */
[----:B0-----:R-:W-:-:S05]  /*b6780*/  IADD3 R20, P2, R11, R6, RZ ;  /* 0x000000060b147210 */ /* 0x001fca0007f5e0ff */
[----:B------:R-:W-:Y:S01]  /*b6790*/  IMAD.X R21, R152, 0x1, R5, P2 ;  /* 0x0000000198157824 */ /* 0x000fe200010e0605 */
[----:B------:R-:W-:-:S05]  /*b67a0*/  F2FP.SATFINITE.E5M2.F32.PACK_AB_MERGE_C R12, R12, R245, RZ ;  /* 0x000000f50c0c723e */ /* 0x000fca00048060ff */
[----:B------:R-:W-:Y:S01]  /*b67b0*/  STL [R1+0x52bc], R12 ;  /* 0x0052bc0c01007387 */ /* 0x000fe20000100800 */
[----:B------:R-:W-:-:S05]  /*b67c0*/  F2FP.SATFINITE.E5M2.F32.PACK_AB_MERGE_C R247, R247, R246, RZ ;  /* 0x000000f6f7f7723e */ /* 0x000fca00048060ff */
[----:B------:R-:W-:Y:S04]  /*b67d0*/  STL [R1+0x52c0], R247 ;  /* 0x0052c0f701007387 */ /* 0x000fe80000100800 */
[----:B------:R0:W-:Y:S04]  /*b67e0*/  STL.64 [R1+0xd78], R20 ;  /* 0x000d781401007387 */ /* 0x0001e80000100a00 */
[----:B------:R-:W4:Y:S04]  /*b67f0*/  LDL.LU R197, [R1+0x368] ;  /* 0x0003680001c57983 */ /* 0x000f280000300800 */
[----:B------:R-:W4:Y:S01]  /*b6800*/  LDL.LU R221, [R1+0x36c] ;  /* 0x00036c0001dd7983 */ /* 0x000f220000300800 */
[----:B0-----:R-:W-:-:S03]  /*b6810*/  IADD3 R20, P2, R11, R4, RZ ;  /* 0x000000040b147210 */ /* 0x001fc60007f5e0ff */
[----:B------:R-:W4:Y:S02]  /*b6820*/  LDL.LU R229, [R1+0x370] ;  /* 0x0003700001e57983 */ /* 0x000f240000300800 */
[----:B------:R-:W-:-:S05]  /*b6830*/  IMAD.X R21, R152, 0x1, R3, P2 ;  /* 0x0000000198157824 */ /* 0x000fca00010e0603 */
[----:B------:R0:W-:Y:S04]  /*b6840*/  STL.64 [R1+0xc78], R20 ;  /* 0x000c781401007387 */ /* 0x0001e80000100a00 */
[----:B------:R-:W4:Y:S04]  /*b6850*/  LDL.LU R238, [R1+0x374] ;  /* 0x0003740001ee7983 */ /* 0x000f280000300800 */
[----:B------:R-:W4:Y:S04]  /*b6860*/  LDL.LU R237, [R1+0x378] ;  /* 0x0003780001ed7983 */ /* 0x000f280000300800 */
[----:B------:R-:W4:Y:S04]  /*b6870*/  LDL.LU R239, [R1+0x37c] ;  /* 0x00037c0001ef7983 */ /* 0x000f280000300800 */
[----:B------:R-:W4:Y:S04]  /*b6880*/  LDL.LU R240, [R1+0x380] ;  /* 0x0003800001f07983 */ /* 0x000f280000300800 */
[----:B------:R-:W4:Y:S04]  /*b6890*/  LDL.LU R245, [R1+0x384] ;  /* 0x0003840001f57983 */ /* 0x000f280000300800 */
[----:B------:R-:W4:Y:S04]  /*b68a0*/  LDL.LU R246, [R1+0x388] ;  /* 0x0003880001f67983 */ /* 0x000f280000300800 */
[----:B------:R-:W4:Y:S01]  /*b68b0*/  LDL.LU R11, [R1+0x38c] ;  /* 0x00038c00010b7983 */ /* 0x000f220000300800 */
[----:B------:R-:W-:-:S03]  /*b68c0*/  SHF.R.S32.HI R152, RZ, 0x1f, R244 ;  /* 0x0000001fff987819 */ /* 0x000fc600000114f4 */
[----:B0-----:R-:W4:Y:S01]  /*b68d0*/  LDL.LU R20, [R1+0xc88] ;  /* 0x000c880001147983 */ /* 0x001f220000300800 */
[----:B--2---:R-:W-:-:S05]  /*b68e0*/  F2FP.SATFINITE.E5M2.F32.PACK_AB_MERGE_C R249, R242, R198, RZ ;  /* 0x000000c6f2f9723e */ /* 0x004fca00048060ff */
[----:B------:R-:W-:Y:S01]  /*b68f0*/  STL [R1+0x52c4], R249 ;  /* 0x0052c4f901007387 */ /* 0x000fe20000100800 */
[----:B---3--:R-:W-:-:S05]  /*b6900*/  F2FP.SATFINITE.E5M2.F32.PACK_AB_MERGE_C R14, R14, R248, RZ ;  /* 0x000000f80e0e723e */ /* 0x008fca00048060ff */
[----:B------:R0:W-:Y:S01]  /*b6910*/  STL [R1+0x52c8], R14 ;  /* 0x0052c80e01007387 */ /* 0x0001e20000100800 */
[----:B------:R-:W-:Y:S02]  /*b6920*/  F2FP.SATFINITE.E5M2.F32.PACK_AB_MERGE_C R226, R8, R10, RZ ;  /* 0x0000000a08e2723e */ /* 0x000fe400048060ff */
[----:B0-----:R-:W-:-:S03]  /*b6930*/  IADD3 R14, P2, R244, R2, RZ ;  /* 0x00000002f40e7210 */ /* 0x001fc60007f5e0ff */
[----:B------:R-:W-:Y:S02]  /*b6940*/  STL [R1+0x52cc], R226 ;  /* 0x0052cce201007387 */ /* 0x000fe40000100800 */
[----:B------:R-:W-:Y:S02]  /*b6950*/  IMAD.X R15, R152, 0x1, R13, P2 ;  /* 0x00000001980f7824 */ /* 0x000fe400010e060d */
[----:B------:R-:W2:Y:S04]  /*b6960*/  LDL.LU R242, [R1+0x390] ;  /* 0x0003900001f27983 */ /* 0x000ea80000300800 */
[----:B------:R-:W2:Y:S04]  /*b6970*/  LDL.LU R248, [R1+0x394] ;  /* 0x0003940001f87983 */ /* 0x000ea80000300800 */
[----:B------:R-:W3:Y:S04]  /*b6980*/  LDL.LU R10, [R1+0x398] ;  /* 0x00039800010a7983 */ /* 0x000ee80000300800 */
[----:B------:R0:W-:Y:S04]  /*b6990*/  STL.64 [R1+0xc70], R14 ;  /* 0x000c700e01007387 */ /* 0x0001e80000100a00 */
[----:B------:R-:W3:Y:S01]  /*b69a0*/  LDL.LU R8, [R1+0x39c] ;  /* 0x00039c0001087983 */ /* 0x000ee20000300800 */
[----:B0-----:R-:W-:-:S02]  /*b69b0*/  IADD3 R14, P2, R244, R0, RZ ;  /* 0x00000000f40e7210 */ /* 0x001fc40007f5e0ff */
[----:B----4-:R-:W-:-:S03]  /*b69c0*/  F2FP.SATFINITE.E5M2.F32.PACK_AB_MERGE_C R22, R190, R196, RZ ;  /* 0x000000c4be16723e */ /* 0x010fc600048060ff */
[----:B------:R-:W-:Y:S02]  /*b69d0*/  IMAD.X R15, R152, 0x1, R7, P2 ;  /* 0x00000001980f7824 */ /* 0x000fe400010e0607 */
        /* <DEDUP_REMOVED lines=18> */
[----:B------:R-:W4:Y:S01]  /*b6b00*/  LDL.LU R244, [R1+0x3b4] ;  /* 0x0003b40001f47983 */ /* 0x000f220000300800 */
[----:B------:R-:W-:Y:S01]  /*b6b10*/  F2FP.SATFINITE.E5M2.F32.PACK_AB_MERGE_C R226, R239, R237, RZ ;  /* 0x000000edefe2723e */ /* 0x000fe200048060ff */
[----:B------:R-:W-:Y:S01]  /*b6b20*/  IMAD.X R15, R152, 0x1, R3, P2 ;  /* 0x00000001980f7824 */ /* 0x000fe200010e0603 */
[----:B------:R-:W-:Y:S02]  /*b6b30*/  F2FP.SATFINITE.E5M2.F32.PACK_AB_MERGE_C R12, R245, R240, RZ ;  /* 0x000000f0f50c723e */ /* 0x000fe400048060ff */
[----:B------:R-:W-:Y:S02]  /*b6b40*/  F2FP.SATFINITE.E5M2.F32.PACK_AB_MERGE_C R11, R11, R246, RZ ;  /* 0x000000f60b0b723e */ /* 0x000fe400048060ff */
[----:B------:R-:W-:Y:S04]  /*b6b50*/  STL.64 [R1+0xbe8], R14 ;  /* 0x000be80e01007387 */ /* 0x000fe80000100a00 */
[----:B------:R-:W-:Y:S04]  /*b6b60*/  STL [R1+0x52e0], R226 ;  /* 0x0052e0e201007387 */ /* 0x000fe80000100800 */
[----:B------:R-:W4:Y:S04]  /*b6b70*/  LDL.LU R239, [R1+0x3b8] ;  /* 0x0003b80001ef7983 */ /* 0x000f280000300800 */
[----:B------:R-:W-:Y:S04]  /*b6b80*/  STL [R1+0x4a6c], R12 ;  /* 0x004a6c0c01007387 */ /* 0x000fe80000100800 */
[----:B------:R-:W4:Y:S04]  /*b6b90*/  LDL.LU R245, [R1+0x3bc] ;  /* 0x0003bc0001f57983 */ /* 0x000f280000300800 */
[----:B------:R0:W-:Y:S04]  /*b6ba0*/  STL [R1+0x4a70], R11 ;  /* 0x004a700b01007387 */ /* 0x0001e80000100800 */
[----:B------:R-:W4:Y:S04]  /*b6bb0*/  LDL.LU R246, [R1+0x3c0] ;  /* 0x0003c00001f67983 */ /* 0x000f280000300800 */
[----:B0-----:R-:W4:Y:S01]  /*b6bc0*/  LDL.LU R11, [R1+0x3c4] ;  /* 0x0003c400010b7983 */ /* 0x001f220000300800 */
[----:B------:R-:W-:-:S02]  /*b6bd0*/  SHF.R.S32.HI R152, RZ, 0x1f, R20 ;  /* 0x0000001fff987819 */ /* 0x000fc40000011414 */
[----:B------:R-:W-:Y:S01]  /*b6be0*/  IADD3 R14, P2, R20, R2, RZ ;  /* 0x00000002140e7210 */ /* 0x000fe20007f5e0ff */
[----:B------:R-:W4:Y:S04]  /*b6bf0*/  LDL.LU R221, [R1+0x3c8] ;  /* 0x0003c80001dd7983 */ /* 0x000f280000300800 */
        /* <DEDUP_REMOVED lines=9> */
[----:B------:R-:W3:Y:S04]  /*b6c90*/  LDL.LU R248, [R1+0x3d0] ;  /* 0x0003d00001f87983 */ /* 0x000ee80000300800 */
[----:B------:R-:W3:Y:S04]  /*b6ca0*/  LDL.LU R10, [R1+0x3d4] ;  /* 0x0003d400010a7983 */ /* 0x000ee80000300800 */
[----:B------:R-:W3:Y:S04]  /*b6cb0*/  LDL.LU R237, [R1+0x3d8] ;  /* 0x0003d80001ed7983 */ /* 0x000ee80000300800 */
[----:B------:R-:W3:Y:S04]  /*b6cc0*/  LDL.LU R240, [R1+0x3dc] ;  /* 0x0003dc0001f07983 */ /* 0x000ee80000300800 */
[----:B------:R-:W3:Y:S04]  /*b6cd0*/  LDL.LU R242, [R1+0x3e0] ;  /* 0x0003e00001f27983 */ /* 0x000ee80000300800 */
[----:B------:R4:W-:Y:S04]  /*b6ce0*/  STL.64 [R1+0xbd8], R14 ;  /* 0x000bd80e01007387 */ /* 0x0009e80000100a00 */
[----:B0-----:R-:W3:Y:S01]  /*b6cf0*/  LDL.LU R8, [R1+0x3e4] ;  /* 0x0003e40001087983 */ /* 0x001ee20000300800 */
[----:B----4-:R-:W-:-:S02]  /*b6d00*/  F2FP.SATFINITE.E5M2.F32.PACK_AB_MERGE_C R14, R190, R196, RZ ;  /* 0x000000c4be0e723e */ /* 0x010fc400048060ff */
[----:B------:R-:W-:Y:S02]  /*b6d10*/  F2FP.SATFINITE.E5M2.F32.PACK_AB_MERGE_C R12, R19, R189, RZ ;  /* 0x000000bd130c723e */ /* 0x000fe400048060ff */
[----:B------:R-:W4:Y:S04]  /*b6d20*/  LDL.LU R19, [R1+0xc90] ;  /* 0x000c900001137983 */ /* 0x000f280000300800 */
[----:B------:R0:W-:Y:S02]  /*b6d30*/  STL [R1+0x4a38], R14 ;  /* 0x004a380e01007387 */ /* 0x0001e40000100800 */
[----:B0-----:R-:W-:Y:S02]  /*b6d40*/  IADD3 R14, P2, R20, R6, RZ ;  /* 0x00000006140e7210 */ /* 0x001fe40007f5e0ff */
[----:B------:R-:W-:Y:S03]  /*b6d50*/  STL [R1+0x4a3c], R12 ;  /* 0x004a3c0c01007387 */ /* 0x000fe60000100800 */
[----:B------:R-:W-:-:S05]  /*b6d60*/  IMAD.X R15, R152, 0x1, R5, P2 ;  /* 0x00000001980f7824 */ /* 0x000fca00010e0605 */
[----:B------:R0:W-:Y:S04]  /*b6d70*/  STL.64 [R1+0xbd0], R14 ;  /* 0x000bd00e01007387 */ /* 0x0001e80000100a00 */
[----:B------:R-:W4:Y:S04]  /*b6d80*/  LDL.LU R197, [R1+0x3e8] ;  /* 0x0003e80001c57983 */ /* 0x000f280000300800 */
[----:B------:R-:W4:Y:S01]  /*b6d90*/  LDL.LU R196, [R1+0x3ec] ;  /* 0x0003ec0001c47983 */ /* 0x000f220000300800 */
[----:B0-----:R-:W-:-:S05]  /*b6da0*/  IADD3 R14, P2, R20, R4, RZ ;  /* 0x00000004140e7210 */ /* 0x001fca0007f5e0ff */
[----:B------:R-:W-:-:S05]  /*b6db0*/  IMAD.X R15, R152, 0x1, R3, P2 ;  /* 0x00000001980f7824 */ /* 0x000fca00010e0603 */
[----:B------:R0:W-:Y:S01]  /*b6dc0*/  STL.64 [R1+0xbc8], R14 ;  /* 0x000bc80e01007387 */ /* 0x0001e20000100a00 */
[----:B------:R-:W-:-:S05]  /*b6dd0*/  F2FP.SATFINITE.E5M2.F32.PACK_AB_MERGE_C R12, R244, R238, RZ ;  /* 0x000000eef40c723e */ /* 0x000fca00048060ff */
[----:B------:R1:W-:Y:S04]  /*b6de0*/  STL [R1+0x4a24], R12 ;  /* 0x004a240c01007387 */ /* 0x0003e80000100800 */
[----:B------:R-:W4:Y:S04]  /*b6df0*/  LDL.LU R190, [R1+0x3f0] ;  /* 0x0003f00001be7983 */ /* 0x000f280000300800 */
[----:B------:R-:W4:Y:S04]  /*b6e00*/  LDL.LU R189, [R1+0x3f4] ;  /* 0x0003f40001bd7983 */ /* 0x000f280000300800 */
[----:B------:R-:W4:Y:S04]  /*b6e10*/  LDL.LU R238, [R1+0x3f8] ;  /* 0x0003f80001ee7983 */ /* 0x000f280000300800 */
[----:B------:R-:W4:Y:S01]  /*b6e20*/  LDL.LU R244, [R1+0x3fc] ;  /* 0x0003fc0001f47983 */ /* 0x000f220000300800 */
[----:B0-----:R-:W-:-:S03]  /*b6e30*/  F2FP.SATFINITE.E5M2.F32.PACK_AB_MERGE_C R14, R245, R239, RZ ;  /* 0x000000eff50e723e */ /* 0x001fc600048060ff */
[----:B------:R-:W4:Y:S04]  /*b6e40*/  LDL.LU R245, [R1+0xe0] ;  /* 0x0000e00001f57983 */ /* 0x000f280000300800 */
[----:B------:R0:W-:Y:S01]  /*b6e50*/  STL [R1+0x4a28], R14 ;  /* 0x004a280e01007387 */ /* 0x0001e20000100800 */
[----:B-1----:R-:W-:-:S03]  /*b6e60*/  F2FP.SATFINITE.E5M2.F32.PACK_AB_MERGE_C R12, R11, R246, RZ ;  /* 0x000000f60b0c723e */ /* 0x002fc600048060ff */
[----:B------:R-:W4:Y:S01]  /*b6e70*/  LDL.LU R11, [R1+0xe4] ;  /* 0x0000e400010b7983 */ /* 0x000f220000300800 */
[----:B------:R-:W-:Y:S02]  /*b6e80*/  SHF.R.S32.HI R152, RZ, 0x1f, R198 ;  /* 0x0000001fff987819 */ /* 0x000fe400000114c6 */
[----:B0-----:R-:W-:Y:S01]  /*b6e90*/  IADD3 R14, P2, R198, R2, RZ ;  /* 0x00000002c60e7210 */ /* 0x001fe20007f5e0ff */
[----:B------:R-:W-:Y:S04]  /*b6ea0*/  STL [R1+0x4a10], R12 ;  /* 0x004a100c01007387 */ /* 0x000fe80000100800 */
[----:B------:R-:W-:Y:S01]  /*b6eb0*/  IMAD.X R15, R152, 0x1, R13, P2 ;  /* 0x00000001980f7824 */ /* 0x000fe200010e060d */
[----:B------:R-:W4:Y:S04]  /*b6ec0*/  LDL.LU R239, [R1+0xe8] ;  /* 0x0000e80001ef7983 */ /* 0x000f280000300800 */
[----:B------:R-:W4:Y:S04]  /*b6ed0*/  LDL.LU R246, [R1+0xec] ;  /* 0x0000ec0001f67983 */ /* 0x000f280000300800 */
[----:B------:R2:W-:Y:S02]  /*b6ee0*/  STL.64 [R1+0xbc0], R14 ;  /* 0x000bc00e01007387 */ /* 0x0005e40000100a00 */
[----:B--2---:R-:W-:-:S02]  /*b6ef0*/  F2FP.SATFINITE.E5M2.F32.PACK_AB_MERGE_C R14, R229, R221, RZ ;  /* 0x000000dde50e723e */ /* 0x004fc400048060ff */
[----:B---3--:R-:W-:Y:S02]  /*b6f00*/  F2FP.SATFINITE.E5M2.F32.PACK_AB_MERGE_C R12, R10, R248, RZ ;  /* 0x000000f80a0c723e */ /* 0x008fe400048060ff */
[----:B------:R-:W2:Y:S04]  /*b6f10*/  LDL.LU R248, [R1+0xf0] ;  /* 0x0000f00001f87983 */ /* 0x000ea80000300800 */
[----:B------:R0:W-:Y:S04]  /*b6f20*/  STL [R1+0x4a14], R14 ;  /* 0x004a140e01007387 */ /* 0x0001e80000100800 */
[----:B------:R-:W2:Y:S01]  /*b6f30*/  LDL.LU R10, [R1+0xf4] ;  /* 0x0000f400010a7983 */ /* 0x000ea20000300800 */
[----:B0-----:R-:W-:-:S03]  /*b6f40*/  IADD3 R14, P2, R198, R0, RZ ;  /* 0x00000000c60e7210 */ /* 0x001fc60007f5e0ff */
[----:B------:R0:W-:Y:S02]  /*b6f50*/  STL [R1+0x49fc], R12 ;  /* 0x0049fc0c01007387 */ /* 0x0001e40000100800 */
[----:B------:R-:W-:-:S05]  /*b6f60*/  IMAD.X R15, R152, 0x1, R7, P2 ;  /* 0x00000001980f7824 */ /* 0x000fca00010e0607 */
[----:B------:R1:W-:Y:S01]  /*b6f70*/  STL.64 [R1+0xbb8], R14 ;  /* 0x000bb80e01007387 */ /* 0x0003e20000100a00 */
[----:B0-----:R-:W-:-:S03]  /*b6f80*/  F2FP.SATFINITE.E5M2.F32.PACK_AB_MERGE_C R12, R8, R242, RZ ;  /* 0x000000f2080c723e */ /* 0x001fc600048060ff */
[----:B------:R-:W3:Y:S01]  /*b6f90*/  LDL.LU R8, [R1+0xc94] ;  /* 0x000c940001087983 */ /* 0x000ee20000300800 */
[----:B-1----:R-:W-:-:S05]  /*b6fa0*/  F2FP.SATFINITE.E5M2.F32.PACK_AB_MERGE_C R14, R240, R237, RZ ;  /* 0x000000edf00e723e */ /* 0x002fca00048060ff */
[----:B------:R0:W-:Y:S04]  /*b6fb0*/  STL [R1+0x4a04], R14 ;  /* 0x004a040e01007387 */ /* 0x0001e80000100800 */
[----:B------:R-:W-:Y:S04]  /*b6fc0*/  STL [R1+0x4de4], R12 ;  /* 0x004de40c01007387 */ /* 0x000fe80000100800 */
[----:B------:R-:W3:Y:S01]  /*b6fd0*/  LDL.LU R20, [R1+0xf8] ;  /* 0x0000f80001147983 */ /* 0x000ee20000300800 */
[----:B0-----:R-:W-:-:S03]  /*b6fe0*/  IADD3 R14, P2, R198, R6, RZ ;  /* 0x00000006c60e7210 */ /* 0x001fc60007f5e0ff */
[----:B------:R-:W3:Y:S02]  /*b6ff0*/  LDL.LU R221, [R1+0xfc] ;  /* 0x0000fc0001dd7983 */ /* 0x000ee40000300800 */
[----:B------:R-:W-:Y:S02]  /*b7000*/  IMAD.X R15, R152, 0x1, R5, P2 ;  /* 0x00000001980f7824 */ /* 0x000fe400010e0605 */
[----:B------:R-:W3:Y:S04]  /*b7010*/  LDL.LU R229, [R1+0x100] ;  /* 0x0001000001e57983 */ /* 0x000ee80000300800 */
[----:B------:R0:W-:Y:S04]  /*b7020*/  STL.64 [R1+0xbb0], R14 ;  /* 0x000bb00e01007387 */ /* 0x0001e80000100a00 */
[----:B------:R-:W3:Y:S04]  /*b7030*/  LDL.LU R237, [R1+0x104] ;  /* 0x0001040001ed7983 */ /* 0x000ee80000300800 */
[----:B------:R-:W3:Y:S04]  /*b7040*/  LDL.LU R240, [R1+0x108] ;  /* 0x0001080001f07983 */ /* 0x000ee80000300800 */
[----:B------:R-:W3:Y:S01]  /*b7050*/  LDL.LU R242, [R1+0x10c] ;  /* 0x00010c0001f27983 */ /* 0x000ee20000300800 */
[----:B0-----:R-:W-:-:S05]  /*b7060*/  IADD3 R14, P2, R198, R4, RZ ;  /* 0x00000004c60e7210 */ /* 0x001fca0007f5e0ff */
[----:B------:R-:W-:-:S05]  /*b7070*/  IMAD.X R15, R152, 0x1, R3, P2 ;  /* 0x00000001980f7824 */ /* 0x000fca00010e0603 */
[----:B------:R0:W-:Y:S01]  /*b7080*/  STL.64 [R1+0xba8], R14 ;  /* 0x000ba80e01007387 */ /* 0x0001e20000100a00 */
[----:B----4-:R-:W-:Y:S02]  /*b7090*/  SHF.R.S32.HI R152, RZ, 0x1f, R19 ;  /* 0x0000001fff987819 */ /* 0x010fe40000011413 */
[----:B0-----:R-:W-:-:S05]  /*b70a0*/  F2FP.SATFINITE.E5M2.F32.PACK_AB_MERGE_C R15, R196, R197, RZ ;  /* 0x000000c5c40f723e */ /* 0x001fca00048060ff */
[----:B------:R-:W-:Y:S01]  /*b70b0*/  STL [R1+0x4de0], R15 ;  /* 0x004de00f01007387 */ /* 0x000fe20000100800 */
[----:B------:R-:W-:-:S05]  /*b70c0*/  F2FP.SATFINITE.E5M2.F32.PACK_AB_MERGE_C R14, R189, R190, RZ ;  /* 0x000000bebd0e723e */ /* 0x000fca00048060ff */
[----:B------:R0:W-:Y:S01]  /*b70d0*/  STL [R1+0x4df4], R14 ;  /* 0x004df40e01007387 */ /* 0x0001e20000100800 */
[----:B------:R-:W-:Y:S02]  /*b70e0*/  F2FP.SATFINITE.E5M2.F32.PACK_AB_MERGE_C R12, R244, R238, RZ ;  /* 0x000000eef40c723e */ /* 0x000fe400048060ff */
[----:B0-----:R-:W-:-:S03]  /*b70f0*/  IADD3 R14, P2, R19, R2, RZ ;  /* 0x00000002130e7210 */ /* 0x001fc60007f5e0ff */
[----:B------:R-:W-:Y:S02]  /*b7100*/  STL [R1+0x4df0], R12 ;  /* 0x004df00c01007387 */ /* 0x000fe40000100800 */
[----:B------:R-:W-:Y:S02]  /*b7110*/  IMAD.X R15, R152, 0x1, R13, P2 ;  /* 0x00000001980f7824 */ /* 0x000fe400010e060d */
[----:B------:R-:W4:Y:S04]  /*b7120*/  LDL.LU R238, [R1+0x110] ;  /* 0x0001100001ee7983 */ /* 0x000f280000300800 */
[----:B------:R-:W4:Y:S01]  /*b7130*/  LDL.LU R244, [R1+0x114] ;  /* 0x0001140001f47983 */ /* 0x000f220000300800 */
[----:B------:R-:W-:-:S03]  /*b7140*/  F2FP.SATFINITE.E5M2.F32.PACK_AB_MERGE_C R11, R11, R245, RZ ;  /* 0x000000f50b0b723e */ /* 0x000fc600048060ff */
[----:B------:R-:W-:Y:S04]  /*b7150*/  STL.64 [R1+0xba0], R14 ;  /* 0x000ba00e01007387 */ /* 0x000fe80000100a00 */
[----:B------:R0:W-:Y:S04]  /*b7160*/  STL [R1+0x320], R11 ;  /* 0x0003200b01007387 */ /* 0x0001e80000100800 */
[----:B------:R-:W4:Y:S04]  /*b7170*/  LDL.LU R245, [R1+0x118] ;  /* 0x0001180001f57983 */ /* 0x000f280000300800 */
[----:B0-----:R-:W4:Y:S01]  /*b7180*/  LDL.LU R11, [R1+0x11c] ;  /* 0x00011c00010b7983 */ /* 0x001f220000300800 */
[----:B------:R-:W-:-:S02]  /*b7190*/  IADD3 R14, P2, R19, R0, RZ ;  /* 0x00000000130e7210 */ /* 0x000fc40007f5e0ff */
[----:B------:R-:W-:-:S03]  /*b71a0*/  F2FP.SATFINITE.E5M2.F32.PACK_AB_MERGE_C R222, R246, R239, RZ ;  /* 0x000000eff6de723e */ /* 0x000fc600048060ff */
[----:B------:R-:W-:Y:S02]  /*b71b0*/  IMAD.X R15, R152, 0x1, R7, P2 ;  /* 0x00000001980f7824 */ /* 0x000fe400010e0607 */
[----:B------:R-:W-:Y:S04]  /*b71c0*/  STL [R1+0x5408], R222 ;  /* 0x005408de01007387 */ /* 0x000fe80000100800 */
[----:B------:R-:W4:Y:S04]  /*b71d0*/  LDL.LU R239, [R1+0x120] ;  /* 0x0001200001ef7983 */ /* 0x000f280000300800 */
[----:B------:R-:W4:Y:S04]  /*b71e0*/  LDL.LU R246, [R1+0x124] ;  /* 0x0001240001f67983 */ /* 0x000f280000300800 */
[----:B------:R0:W-:Y:S01]  /*b71f0*/  STL.64 [R1+0xb98], R14 ;  /* 0x000b980e01007387 */ /* 0x0001e20000100a00 */
[----:B------:R-:W-:-:S02]  /*b7200*/  F2FP.SATFINITE.E5M2.F32.PACK_AB_MERGE_C R12, R149, R148, RZ ;  /* 0x00000094950c723e */ /* 0x000fc400048060ff */
[----:B0-----:R-:W-:-:S05]  /*b7210*/  IADD3 R14, P2, R19, R6, RZ ;  /* 0x00000006130e7210 */ /* 0x001fca0007f5e0ff */
[----:B------:R-:W-:Y:S01]  /*b7220*/  IMAD.X R15, R152, 0x1, R5, P2 ;  /* 0x00000001980f7824 */ /* 0x000fe200010e0605 */
[----:B--2---:R-:W-:-:S05]  /*b7230*/  F2FP.SATFINITE.E5M2.F32.PACK_AB_MERGE_C R10, R10, R248, RZ ;  /* 0x000000f80a0a723e */ /* 0x004fca00048060ff */
[----:B------:R0:W-:Y:S04]  /*b7240*/  STL [R1+0x328], R10 ;  /* 0x0003280a01007387 */ /* 0x0001e80000100800 */
[----:B------:R-:W2:Y:S04]  /*b7250*/  LDL.LU R248, [R1+0x128] ;  /* 0x0001280001f87983 */ /* 0x000ea80000300800 */
[----:B0-----:R-:W2:Y:S04]  /*b7260*/  LDL.LU R10, [R1+0x12c] ;  /* 0x00012c00010a7983 */ /* 0x001ea80000300800 */
[----:B------:R-:W-:Y:S04]  /*b7270*/  STL [R1+0x4de8], R12 ;  /* 0x004de80c01007387 */ /* 0x000fe80000100800 */
[----:B------:R0:W-:Y:S02]  /*b7280*/  STL.64 [R1+0xb90], R14 ;  /* 0x000b900e01007387 */ /* 0x0001e40000100a00 */
[----:B0-----:R-:W-:-:S02]  /*b7290*/  IADD3 R14, P2, R19, R4, RZ ;  /* 0x00000004130e7210 */ /* 0x001fc40007f5e0ff */
[----:B------:R-:W2:Y:S03]  /*b72a0*/  LDL.LU R19, [R1+0xc98] ;  /* 0x000c980001137983 */ /* 0x000ea60000300800 */
[----:B------:R-:W-:-:S05]  /*b72b0*/  IMAD.X R15, R152, 0x1, R3, P2 ;  /* 0x00000001980f7824 */ /* 0x000fca00010e0603 */
[----:B------:R3:W-:Y:S02]  /*b72c0*/  STL.64 [R1+0xb88], R14 ;  /* 0x000b880e01007387 */ /* 0x0007e40000100a00 */
[----:B---3--:R-:W-:Y:S02]  /*b72d0*/  F2FP.SATFINITE.E5M2.F32.PACK_AB_MERGE_C R15, R221, R20, RZ ;  /* 0x00000014dd0f723e */ /* 0x008fe400048060ff */
[----:B------:R-:W-:-:S03]  /*b72e0*/  F2FP.SATFINITE.E5M2.F32.PACK_AB_MERGE_C R14, R237, R229, RZ ;  /* 0x000000e5ed0e723e */ /* 0x000fc600048060ff */
[----:B------:R-:W-:Y:S01]  /*b72f0*/  STL [R1+0x324], R15 ;  /* 0x0003240f01007387 */ /* 0x000fe20000100800 */
[----:B------:R-:W-:-:S03]  /*b7300*/  F2FP.SATFINITE.E5M2.F32.PACK_AB_MERGE_C R12, R242, R240, RZ ;  /* 0x000000f0f20c723e */ /* 0x000fc600048060ff */
[----:B------:R-:W3:Y:S04]  /*b7310*/  LDL.LU R202, [R1+0x130] ;  /* 0x0001300001ca7983 */ /* 0x000ee80000300800 */
[----:B------:R0:W-:Y:S04]  /*b7320*/  STL [R1+0x4830], R14 ;  /* 0x0048300e01007387 */ /* 0x0001e80000100800 */
[----:B------:R-:W3:Y:S04]  /*b7330*/  LDL.LU R201, [R1+0x134] ;  /* 0x0001340001c97983 */ /* 0x000ee80000300800 */
[----:B------:R-:W-:Y:S04]  /*b7340*/  STL [R1+0x482c], R12 ;  /* 0x00482c0c01007387 */ /* 0x000fe80000100800 */
[----:B------:R-:W3:Y:S04]  /*b7350*/  LDL.LU R200, [R1+0x138] ;  /* 0x0001380001c87983 */ /* 0x000ee80000300800 */
[----:B------:R-:W3:Y:S01]  /*b7360*/  LDL.LU R198, [R1+0x13c] ;  /* 0x00013c0001c67983 */ /* 0x000ee20000300800 */
[----:B------:R-:W-:-:S02]  /*b7370*/  SHF.R.S32.HI R148, RZ, 0x1f, R8 ;  /* 0x0000001fff947819 */ /* 0x000fc40000011408 */
[----:B0-----:R-:W-:Y:S01]  /*b7380*/  IADD3 R14, P2, R8, R2, RZ ;  /* 0x00000002080e7210 */ /* 0x001fe20007f5e0ff */
[----:B------:R-:W3:Y:S04]  /*b7390*/  LDL.LU R197, [R1+0x140] ;  /* 0x0001400001c57983 */ /* 0x000ee80000300800 */
[----:B------:R-:W3:Y:S01]  /*b73a0*/  LDL.LU R196, [R1+0x144] ;  /* 0x0001440001c47983 */ /* 0x000ee20000300800 */
[----:B------:R-:W-:-:S03]  /*b73b0*/  IMAD.X R15, R148, 0x1, R13, P2 ;  /* 0x00000001940f7824 */ /* 0x000fc600010e060d */
[----:B------:R-:W3:Y:S04]  /*b73c0*/  LDL.LU R190, [R1+0x148] ;  /* 0x0001480001be7983 */ /* 0x000ee80000300800 */
[----:B------:R-:W3:Y:S04]  /*b73d0*/  LDL.LU R189, [R1+0x14c] ;  /* 0x00014c0001bd7983 */ /* 0x000ee80000300800 */
[----:B------:R-:W3:Y:S04]  /*b73e0*/  LDL.LU R240, [R1+0x150] ;  /* 0x0001500001f07983 */ /* 0x000ee80000300800 */
[----:B------:R4:W-:Y:S04]  /*b73f0*/  STL.64 [R1+0xb80], R14 ;  /* 0x000b800e01007387 */ /* 0x0009e80000100a00 */
[----:B------:R-:W3:Y:S01]  /*b7400*/  LDL.LU R242, [R1+0x154] ;  /* 0x0001540001f27983 */ /* 0x000ee20000300800 */
[----:B----4-:R-:W-:-:S03]  /*b7410*/  F2FP.SATFINITE.E5M2.F32.PACK_AB_MERGE_C R14, R244, R238, RZ ;  /* 0x000000eef40e723e */ /* 0x010fc600048060ff */
[----:B------:R-:W4:Y:S04]  /*b7420*/  LDL.LU R244, [R1+0x158] ;  /* 0x0001580001f47983 */ /* 0x000f280000300800 */
[----:B------:R0:W-:Y:S01]  /*b7430*/  STL [R1+0x4874], R14 ;  /* 0x0048740e01007387 */ /* 0x0001e20000100800 */
[----:B------:R-:W-:-:S03]  /*b7440*/  F2FP.SATFINITE.E5M2.F32.PACK_AB_MERGE_C R12, R11, R245, RZ ;  /* 0x000000f50b0c723e */ /* 0x000fc600048060ff */
[----:B------:R-:W4:Y:S01]  /*b7450*/  LDL.LU R11, [R1+0x15c] ;  /* 0x00015c00010b7983 */ /* 0x000f220000300800 */
[----:B0-----:R-:W-:-:S03]  /*b7460*/  IADD3 R14, P2, R8, R0, RZ ;  /* 0x00000000080e7210 */ /* 0x001fc60007f5e0ff */
[----:B------:R0:W-:Y:S02]  /*b7470*/  STL [R1+0x4864], R12 ;  /* 0x0048640c01007387 */ /* 0x0001e40000100800 */
[----:B------:R-:W-:Y:S02]  /*b7480*/  IMAD.X R15, R148, 0x1, R7, P2 ;  /* 0x00000001940f7824 */ /* 0x000fe400010e0607 */
[----:B------:R-:W4:Y:S04]  /*b7490*/  LDL.LU R245, [R1+0xc9c] ;  /* 0x000c9c0001f57983 */ /* 0x000f280000300800 */
[----:B------:R-:W4:Y:S01]  /*b74a0*/  LDL.LU R20, [R1+0x160] ;  /* 0x0001600001147983 */ /* 0x000f220000300800 */
[----:B0-----:R-:W-:-:S03]  /*b74b0*/  F2FP.SATFINITE.E5M2.F32.PACK_AB_MERGE_C R12, R246, R239, RZ ;  /* 0x000000eff60c723e */ /* 0x001fc600048060ff */
[----:B------:R0:W-:Y:S04]  /*b74c0*/  STL.64 [R1+0xb78], R14 ;  /* 0x000b780e01007387 */ /* 0x0001e80000100a00 */
[----:B------:R-:W-:Y:S04]  /*b74d0*/  STL [R1+0x489c], R12 ;  /* 0x00489c0c01007387 */ /* 0x000fe80000100800 */
        /* <DEDUP_REMOVED lines=8> */
[----:B------:R-:W2:Y:S04]  /*b7560*/  LDL.LU R248, [R1+0x174] ;  /* 0x0001740001f87983 */ /* 0x000ea80000300800 */
[----:B------:R0:W-:Y:S04]  /*b7570*/  STL.64 [R1+0xb70], R14 ;  /* 0x000b700e01007387 */ /* 0x0001e80000100a00 */
[----:B------:R-:W2:Y:S04]  /*b7580*/  LDL.LU R238, [R1+0x178] ;  /* 0x0001780001ee7983 */ /* 0x000ea80000300800 */
[----:B------:R-:W2:Y:S01]  /*b7590*/  LDL.LU R239, [R1+0x17c] ;  /* 0x00017c0001ef7983 */ /* 0x000ea20000300800 */
[----:B0-----:R-:W-:-:S03]  /*b75a0*/  IADD3 R14, P2, R8, R4, RZ ;  /* 0x00000004080e7210 */ /* 0x001fc60007f5e0ff */
[----:B------:R-:W2:Y:S02]  /*b75b0*/  LDL.LU R10, [R1+0x180] ;  /* 0x00018000010a7983 */ /* 0x000ea40000300800 */
[----:B------:R-:W-:-:S05]  /*b75c0*/  IMAD.X R15, R148, 0x1, R3, P2 ;  /* 0x00000001940f7824 */ /* 0x000fca00010e0603 */
[----:B------:R3:W-:Y:S04]  /*b75d0*/  STL.64 [R1+0xb68], R14 ;  /* 0x000b680e01007387 */ /* 0x0007e80000100a00 */
[----:B------:R-:W2:Y:S01]  /*b75e0*/  LDL.LU R8, [R1+0x184] ;  /* 0x0001840001087983 */ /* 0x000ea20000300800 */
[----:B------:R-:W-:Y:S02]  /*b75f0*/  SHF.R.S32.HI R148, RZ, 0x1f, R19 ;  /* 0x0000001fff947819 */ /* 0x000fe40000011413 */
[----:B---3--:R-:W-:-:S05]  /*b7600*/  F2FP.SATFINITE.E5M2.F32.PACK_AB_MERGE_C R15, R201, R202, RZ ;  /* 0x000000cac90f723e */ /* 0x008fca00048060ff */
[----:B------:R-:W-:Y:S01]  /*b7610*/  STL [R1+0x48a8], R15 ;  /* 0x0048a80f01007387 */ /* 0x000fe20000100800 */
[----:B------:R-:W-:-:S05]  /*b7620*/  F2FP.SATFINITE.E5M2.F32.PACK_AB_MERGE_C R14, R198, R200, RZ ;  /* 0x000000c8c60e723e */ /* 0x000fca00048060ff */
        /* <DEDUP_REMOVED lines=8> */
[----:B------:R-:W-:Y:S01]  /*b76b0*/  STL [R1+0x48dc], R21 ;  /* 0x0048dc1501007387 */ /* 0x000fe20000100800 */
[----:B-1----:R-:W-:-:S03]  /*b76c0*/  IADD3 R14, P2, R19, R0, RZ ;  /* 0x00000000130e7210 */ /* 0x002fc60007f5e0ff */
[----:B------:R4:W-:Y:S02]  /*b76d0*/  STL [R1+0x48f0], R12 ;  /* 0x0048f00c01007387 */ /* 0x0009e40000100800 */
[----:B------:R-:W-:Y:S02]  /*b76e0*/  IMAD.X R15, R148, 0x1, R7, P2 ;  /* 0x00000001940f7824 */ /* 0x000fe400010e0607 */
[----:B------:R-:W3:Y:S04]  /*b76f0*/  LDL.LU R240, [R1+0x188] ;  /* 0x0001880001f07983 */ /* 0x000ee80000300800 */
[----:B------:R-:W3:Y:S04]  /*b7700*/  LDL.LU R242, [R1+0x18c] ;  /* 0x00018c0001f27983 */ /* 0x000ee80000300800 */
[----:B------:R0:W-:Y:S01]  /*b7710*/  STL.64 [R1+0xb58], R14 ;  /* 0x000b580e01007387 */ /* 0x0001e20000100a00 */
[----:B----4-:R-:W-:-:S03]  /*b7720*/  F2FP.SATFINITE.E5M2.F32.PACK_AB_MERGE_C R12, R11, R244, RZ ;  /* 0x000000f40b0c723e */ /* 0x010fc600048060ff */
[----:B------:R-:W4:Y:S04]  /*b7730*/  LDL.LU R244, [R1+0x190] ;  /* 0x0001900001f47983 */ /* 0x000f280000300800 */
[----:B------:R-:W4:Y:S01]  /*b7740*/  LDL.LU R11, [R1+0x194] ;  /* 0x00019400010b7983 */ /* 0x000f220000300800 */
[----:B0-----:R-:W-:-:S03]  /*b7750*/  IADD3 R14, P2, R19, R6, RZ ;  /* 0x00000006130e7210 */ /* 0x001fc60007f5e0ff */
[----:B------:R0:W-:Y:S02]  /*b7760*/  STL [R1+0x48ec], R12 ;  /* 0x0048ec0c01007387 */ /* 0x0001e40000100800 */
[----:B------:R-:W-:Y:S01]  /*b7770*/  IMAD.X R15, R148, 0x1, R5, P2 ;  /* 0x00000001940f7824 */ /* 0x000fe200010e0605 */
[----:B0-----:R-:W-:-:S05]  /*b7780*/  F2FP.SATFINITE.E5M2.F32.PACK_AB_MERGE_C R12, R145, R144, RZ ;  /* 0x00000090910c723e */ /* 0x001fca00048060ff */
[----:B------:R-:W-:Y:S04]  /*b7790*/  STL [R1+0x4dc4], R12 ;  /* 0x004dc40c01007387 */ /* 0x000fe80000100800 */
[----:B------:R0:W-:Y:S02]  /*b77a0*/  STL.64 [R1+0xb50], R14 ;  /* 0x000b500e01007387 */ /* 0x0001e40000100a00 */
[----:B0-----:R-:W-:-:S05]  /*b77b0*/  IADD3 R14, P2, R19, R4, RZ ;  /* 0x00000004130e7210 */ /* 0x001fca0007f5e0ff */
[----:B------:R-:W-:-:S05]  /*b77c0*/  IMAD.X R15, R148, 0x1, R3, P2 ;  /* 0x00000001940f7824 */ /* 0x000fca00010e0603 */
[----:B------:R0:W-:Y:S02]  /*b77d0*/  STL.64 [R1+0xb48], R14 ;  /* 0x000b480e01007387 */ /* 0x0001e40000100a00 */
[----:B0-----:R-:W-:-:S05]  /*b77e0*/  F2FP.SATFINITE.E5M2.F32.PACK_AB_MERGE_C R15, R221, R20, RZ ;  /* 0x00000014dd0f723e */ /* 0x001fca00048060ff */
[----:B------:R-:W-:Y:S01]  /*b77f0*/  STL [R1+0x4900], R15 ;  /* 0x0049000f01007387 */ /* 0x000fe20000100800 */
[----:B------:R-:W-:Y:S02]  /*b7800*/  SHF.R.S32.HI R144, RZ, 0x1f, R245 ;  /* 0x0000001fff907819 */ /* 0x000fe400000114f5 */
[----:B--2---:R-:W-:Y:S02]  /*b7810*/  F2FP.SATFINITE.E5M2.F32.PACK_AB_MERGE_C R14, R237, R229, RZ ;  /* 0x000000e5ed0e723e */ /* 0x004fe400048060ff */
[----:B------:R-:W-:Y:S02]  /*b7820*/  F2FP.SATFINITE.E5M2.F32.PACK_AB_MERGE_C R12, R248, R246, RZ ;  /* 0x000000f6f80c723e */ /* 0x000fe400048060ff */
[----:B------:R-:W2:Y:S04]  /*b7830*/  LDL.LU R246, [R1+0x198] ;  /* 0x0001980001f67983 */ /* 0x000ea80000300800 */
[----:B------:R0:W-:Y:S04]  /*b7840*/  STL [R1+0x48fc], R14 ;  /* 0x0048fc0e01007387 */ /* 0x0001e80000100800 */
[----:B------:R-:W2:Y:S01]  /*b7850*/  LDL.LU R248, [R1+0x19c] ;  /* 0x00019c0001f87983 */ /* 0x000ea20000300800 */
[----:B0-----:R-:W-:-:S03]  /*b7860*/  IADD3 R14, P2, R245, R2, RZ ;  /* 0x00000002f50e7210 */ /* 0x001fc60007f5e0ff */
[----:B------:R0:W-:Y:S02]  /*b7870*/  STL [R1+0x4918], R12 ;  /* 0x0049180c01007387 */ /* 0x0001e40000100800 */
[----:B------:R-:W-:Y:S02]  /*b7880*/  IMAD.X R15, R144, 0x1, R13, P2 ;  /* 0x00000001900f7824 */ /* 0x000fe400010e060d */
[----:B------:R-:W2:Y:S04]  /*b7890*/  LDL.LU R189, [R1+0xca0] ;  /* 0x000ca00001bd7983 */ /* 0x000ea80000300800 */
[----:B------:R-:W2:Y:S01]  /*b78a0*/  LDL.LU R204, [R1+0x1a0] ;  /* 0x0001a00001cc7983 */ /* 0x000ea20000300800 */
[----:B0-----:R-:W-:-:S03]  /*b78b0*/  F2FP.SATFINITE.E5M2.F32.PACK_AB_MERGE_C R12, R239, R238, RZ ;  /* 0x000000eeef0c723e */ /* 0x001fc600048060ff */
[----:B------:R-:W-:Y:S04]  /*b78c0*/  STL.64 [R1+0xb40], R14 ;  /* 0x000b400e01007387 */ /* 0x000fe80000100a00 */
[----:B------:R-:W-:Y:S01]  /*b78d0*/  STL [R1+0x4914], R12 ;  /* 0x0049140c01007387 */ /* 0x000fe20000100800 */
[----:B------:R-:W-:-:S03]  /*b78e0*/  F2FP.SATFINITE.E5M2.F32.PACK_AB_MERGE_C R8, R8, R10, RZ ;  /* 0x0000000a0808723e */ /* 0x000fc600048060ff */
[----:B------:R-:W2:Y:S04]  /*b78f0*/  LDL.LU R203, [R1+0x1a4] ;  /* 0x0001a40001cb7983 */ /* 0x000ea80000300800 */
[----:B------:R0:W-:Y:S04]  /*b7900*/  STL [R1+0x4934], R8 ;  /* 0x0049340801007387 */ /* 0x0001e80000100800 */
[----:B------:R-:W2:Y:S04]  /*b7910*/  LDL.LU R202, [R1+0x1a8] ;  /* 0x0001a80001ca7983 */ /* 0x000ea80000300800 */
[----:B------:R-:W2:Y:S04]  /*b7920*/  LDL.LU R201, [R1+0x1ac] ;  /* 0x0001ac0001c97983 */ /* 0x000ea80000300800 */
[----:B------:R-:W2:Y:S04]  /*b7930*/  LDL.LU R200, [R1+0x1b0] ;  /* 0x0001b00001c87983 */ /* 0x000ea80000300800 */
[----:B------:R-:W2:Y:S04]  /*b7940*/  LDL.LU R198, [R1+0x1b4] ;  /* 0x0001b40001c67983 */ /* 0x000ea80000300800 */
[----:B------:R-:W2:Y:S04]  /*b7950*/  LDL.LU R197, [R1+0x1b8] ;  /* 0x0001b80001c57983 */ /* 0x000ea80000300800 */
[----:B0-----:R-:W2:Y:S01]  /*b7960*/  LDL.LU R8, [R1+0x1bc] ;  /* 0x0001bc0001087983 */ /* 0x001ea20000300800 */
[----:B------:R-:W-:-:S03]  /*b7970*/  IADD3 R14, P2, R245, R0, RZ ;  /* 0x00000000f50e7210 */ /* 0x000fc60007f5e0ff */
[----:B------:R-:W2:Y:S02]  /*b7980*/  LDL.LU R10, [R1+0xca4] ;  /* 0x000ca400010a7983 */ /* 0x000ea40000300800 */
[----:B------:R-:W-:Y:S02]  /*b7990*/  IMAD.X R15, R144, 0x1, R7, P2 ;  /* 0x00000001900f7824 */ /* 0x000fe400010e0607 */
[----:B------:R-:W2:Y:S04]  /*b79a0*/  LDL.LU R196, [R1+0x1c0] ;  /* 0x0001c00001c47983 */ /* 0x000ea80000300800 */
[----:B------:R-:W2:Y:S04]  /*b79b0*/  LDL.LU R190, [R1+0x1c4] ;  /* 0x0001c40001be7983 */ /* 0x000ea80000300800 */
[----:B------:R0:W-:Y:S02]  /*b79c0*/  STL.64 [R1+0xb38], R14 ;  /* 0x000b380e01007387 */ /* 0x0001e40000100a00 */
[----:B0-----:R-:W-:-:S02]  /*b79d0*/  IADD3 R14, P2, R245, R6, RZ ;  /* 0x00000006f50e7210 */ /* 0x001fc40007f5e0ff */
[----:B---3--:R-:W-:-:S03]  /*b79e0*/  F2FP.SATFINITE.E5M2.F32.PACK_AB_MERGE_C R12, R242, R240, RZ ;  /* 0x000000f0f20c723e */ /* 0x008fc600048060ff */
[----:B------:R-:W-:Y:S02]  /*b79f0*/  IMAD.X R15, R144, 0x1, R5, P2 ;  /* 0x00000001900f7824 */ /* 0x000fe400010e0605 */
[----:B------:R-:W-:Y:S01]  /*b7a00*/  STL [R1+0x492c], R12 ;  /* 0x00492c0c01007387 */ /* 0x000fe20000100800 */
[----:B----4-:R-:W-:-:S05]  /*b7a10*/  F2FP.SATFINITE.E5M2.F32.PACK_AB_MERGE_C R11, R11, R244, RZ ;  /* 0x000000f40b0b723e */ /* 0x010fca00048060ff */
[----:B------:R0:W-:Y:S04]  /*b7a20*/  STL [R1+0x494c], R11 ;  /* 0x00494c0b01007387 */ /* 0x0001e80000100800 */
[----:B------:R-:W3:Y:S04]  /*b7a30*/  LDL.LU R19, [R1+0x1c8] ;  /* 0x0001c80001137983 */ /* 0x000ee80000300800 */
[----:B------:R-:W3:Y:S04]  /*b7a40*/  LDL.LU R20, [R1+0x1cc] ;  /* 0x0001cc0001147983 */ /* 0x000ee80000300800 */
[----:B------:R-:W4:Y:S04]  /*b7a50*/  LDL.LU R221, [R1+0x1d0] ;  /* 0x0001d00001dd7983 */ /* 0x000f280000300800 */
[----:B------:R1:W-:Y:S04]  /*b7a60*/  STL.64 [R1+0xb30], R14 ;  /* 0x000b300e01007387 */ /* 0x0003e80000100a00 */
[----:B------:R-:W4:Y:S04]  /*b7a70*/  LDL.LU R229, [R1+0x1d4] ;  /* 0x0001d40001e57983 */ /* 0x000f280000300800 */
[----:B------:R-:W4:Y:S04]  /*b7a80*/  LDL.LU R237, [R1+0x1d8] ;  /* 0x0001d80001ed7983 */ /* 0x000f280000300800 */
[----:B0-----:R-:W4:Y:S01]  /*b7a90*/  LDL.LU R11, [R1+0x1dc] ;  /* 0x0001dc00010b7983 */ /* 0x001f220000300800 */
[----:B-1----:R-:W-:-:S03]  /*b7aa0*/  IADD3 R14, P2, R245, R4, RZ ;  /* 0x00000004f50e7210 */ /* 0x002fc60007f5e0ff */
[----:B------:R-:W4:Y:S02]  /*b7ab0*/  LDL.LU R238, [R1+0x1e0] ;  /* 0x0001e00001ee7983 */ /* 0x000f240000300800 */
[----:B------:R-:W-:Y:S02]  /*b7ac0*/  IMAD.X R15, R144, 0x1, R3, P2 ;  /* 0x00000001900f7824 */ /* 0x000fe400010e0603 */
[----:B------:R-:W4:Y:S04]  /*b7ad0*/  LDL.LU R239, [R1+0x1e4] ;  /* 0x0001e40001ef7983 */ /* 0x000f280000300800 */
[----:B------:R0:W-:Y:S01]  /*b7ae0*/  STL.64 [R1+0xb28], R14 ;  /* 0x000b280e01007387 */ /* 0x0001e20000100a00 */
[----:B--2---:R-:W-:-:S05]  /*b7af0*/  F2FP.SATFINITE.E5M2.F32.PACK_AB_MERGE_C R12, R248, R246, RZ ;  /* 0x000000f6f80c723e */ /* 0x004fca00048060ff */
[----:B------:R1:W-:Y:S04]  /*b7b00*/  STL [R1+0x4948], R12 ;  /* 0x0049480c01007387 */ /* 0x0003e80000100800 */
[----:B------:R-:W2:Y:S04]  /*b7b10*/  LDL.LU R240, [R1+0x1e8] ;  /* 0x0001e80001f07983 */ /* 0x000ea80000300800 */
[----:B------:R-:W2:Y:S04]  /*b7b20*/  LDL.LU R242, [R1+0x1ec] ;  /* 0x0001ec0001f27983 */ /* 0x000ea80000300800 */
[----:B------:R-:W2:Y:S04]  /*b7b30*/  LDL.LU R244, [R1+0x1f0] ;  /* 0x0001f00001f47983 */ /* 0x000ea80000300800 */
[----:B------:R-:W2:Y:S04]  /*b7b40*/  LDL.LU R245, [R1+0x1f4] ;  /* 0x0001f40001f57983 */ /* 0x000ea80000300800 */
[----:B------:R-:W2:Y:S04]  /*b7b50*/  LDL.LU R246, [R1+0x1f8] ;  /* 0x0001f80001f67983 */ /* 0x000ea80000300800 */
[----:B------:R-:W2:Y:S01]  /*b7b60*/  LDL.LU R248, [R1+0x1fc] ;  /* 0x0001fc0001f87983 */ /* 0x000ea20000300800 */
[----:B0-----:R-:W-:-:S02]  /*b7b70*/  F2FP.SATFINITE.E5M2.F32.PACK_AB_MERGE_C R14, R203, R204, RZ ;  /* 0x000000cccb0e723e */ /* 0x001fc400048060ff */
[----:B------:R-:W-:-:S03]  /*b7b80*/  SHF.R.S32.HI R144, RZ, 0x1f, R189 ;  /* 0x0000001fff907819 */ /* 0x000fc600000114bd */
[----:B------:R0:W-:Y:S01]  /*b7b90*/  STL [R1+0x4960], R14 ;  /* 0x0049600e01007387 */ /* 0x0001e20000100800 */
[----:B-1----:R-:W-:Y:S02]  /*b7ba0*/  F2FP.SATFINITE.E5M2.F32.PACK_AB_MERGE_C R12, R201, R202, RZ ;  /* 0x000000cac90c723e */ /* 0x002fe400048060ff */
[----:B0-----:R-:W-:-:S03]  /*b7bb0*/  IADD3 R14, P2, R189, R2, RZ ;  /* 0x00000002bd0e7210 */ /* 0x001fc60007f5e0ff */
[----:B------:R0:W-:Y:S02]  /*b7bc0*/  STL [R1+0x495c], R12 ;  /* 0x00495c0c01007387 */ /* 0x0001e40000100800 */
[----:B------:R-:W-:-:S05]  /*b7bd0*/  IMAD.X R15, R144, 0x1, R13, P2 ;  /* 0x00000001900f7824 */ /* 0x000fca00010e060d */
[----:B------:R1:W-:Y:S01]  /*b7be0*/  STL.64 [R1+0xb20], R14 ;  /* 0x000b200e01007387 */ /* 0x0003e20000100a00 */
[----:B0-----:R-:W-:-:S03]  /*b7bf0*/  F2FP.SATFINITE.E5M2.F32.PACK_AB_MERGE_C R12, R8, R197, RZ ;  /* 0x000000c5080c723e */ /* 0x001fc600048060ff */
[----:B------:R-:W2:Y:S01]  /*b7c00*/  LDL.LU R8, [R1+0xca8] ;  /* 0x000ca80001087983 */ /* 0x000ea20000300800 */
[----:B-1----:R-:W-:-:S05]  /*b7c10*/  F2FP.SATFINITE.E5M2.F32.PACK_AB_MERGE_C R14, R198, R200, RZ ;  /* 0x000000c8c60e723e */ /* 0x002fca00048060ff */
[----:B------:R0:W-:Y:S02]  /*b7c20*/  STL [R1+0x4984], R14 ;  /* 0x0049840e01007387 */ /* 0x0001e40000100800 */
[----:B0-----:R-:W-:Y:S02]  /*b7c30*/  IADD3 R14, P2, R189, R0, RZ ;  /* 0x00000000bd0e7210 */ /* 0x001fe40007f5e0ff */
[----:B------:R0:W-:Y:S03]  /*b7c40*/  STL [R1+0x4980], R12 ;  /* 0x0049800c01007387 */ /* 0x0001e60000100800 */
[----:B------:R-:W-:Y:S01]  /*b7c50*/  IMAD.X R15, R144, 0x1, R7, P2 ;  /* 0x00000001900f7824 */ /* 0x000fe200010e0607 */
[----:B------:R-:W-:-:S04]  /*b7c60*/  F2FP.SATFINITE.E5M2.F32.PACK_AB_MERGE_C R21, R190, R196, RZ ;  /* 0x000000c4be15723e */ /* 0x000fc800048060ff */
[----:B------:R1:W-:Y:S01]  /*b7c70*/  STL.64 [R1+0xb18], R14 ;  /* 0x000b180e01007387 */ /* 0x0003e20000100a00 */
[----:B0-----:R-:W-:-:S03]  /*b7c80*/  F2FP.SATFINITE.E5M2.F32.PACK_AB_MERGE_C R12, R141, R140, RZ ;  /* 0x0000008c8d0c723e */ /* 0x001fc600048060ff */
[----:B------:R-:W-:Y:S01]  /*b7c90*/  STL [R1+0x4994], R21 ;  /* 0x0049941501007387 */ /* 0x000fe20000100800 */
[----:B-1----:R-:W-:-:S03]  /*b7ca0*/  IADD3 R14, P2, R189, R6, RZ ;  /* 0x00000006bd0e7210 */ /* 0x002fc60007f5e0ff */
[----:B------:R-:W-:Y:S02]  /*b7cb0*/  STL [R1+0x4da4], R12 ;  /* 0x004da40c01007387 */ /* 0x000fe40000100800 */
[----:B------:R-:W-:-:S05]  /*b7cc0*/  IMAD.X R15, R144, 0x1, R5, P2 ;  /* 0x00000001900f7824 */ /* 0x000fca00010e0605 */
[----:B------:R0:W-:Y:S02]  /*b7cd0*/  STL.64 [R1+0xb10], R14 ;  /* 0x000b100e01007387 */ /* 0x0001e40000100a00 */
[----:B0-----:R-:W-:Y:S02]  /*b7ce0*/  IADD3 R14, P2, R189, R4, RZ ;  /* 0x00000004bd0e7210 */ /* 0x001fe40007f5e0ff */
[----:B---3--:R-:W-:-:S03]  /*b7cf0*/  F2FP.SATFINITE.E5M2.F32.PACK_AB_MERGE_C R12, R20, R19, RZ ;  /* 0x00000013140c723e */ /* 0x008fc600048060ff */
[----:B------:R-:W-:Y:S01]  /*b7d00*/  IMAD.X R15, R144, 0x1, R3, P2 ;  /* 0x00000001900f7824 */ /* 0x000fe200010e0603 */
[----:B----4-:R-:W-:-:S05]  /*b7d10*/  F2FP.SATFINITE.E5M2.F32.PACK_AB_MERGE_C R20, R229, R221, RZ ;  /* 0x000000dde514723e */ /* 0x010fca00048060ff */
[----:B------:R-:W-:Y:S01]  /*b7d20*/  STL [R1+0x52dc], R20 ;  /* 0x0052dc1401007387 */ /* 0x000fe20000100800 */
[----:B------:R-:W-:-:S03]  /*b7d30*/  F2FP.SATFINITE.E5M2.F32.PACK_AB_MERGE_C R19, R11, R237, RZ ;  /* 0x000000ed0b13723e */ /* 0x000fc600048060ff */
[----:B------:R0:W-:Y:S04]  /*b7d40*/  STL.64 [R1+0xb08], R14 ;  /* 0x000b080e01007387 */ /* 0x0001e80000100a00 */
[----:B------:R-:W-:Y:S04]  /*b7d50*/  STL [R1+0x4988], R12 ;  /* 0x0049880c01007387 */ /* 0x000fe80000100800 */
[----:B------:R1:W-:Y:S04]  /*b7d60*/  STL [R1+0x52e8], R19 ;  /* 0x0052e81301007387 */ /* 0x0003e80000100800 */
[----:B------:R-:W3:Y:S01]  /*b7d70*/  LDL.LU R11, [R1+0xcac] ;  /* 0x000cac00010b7983 */ /* 0x000ee20000300800 */
[----:B------:R-:W-:-:S02]  /*b7d80*/  SHF.R.S32.HI R140, RZ, 0x1f, R10 ;  /* 0x0000001fff8c7819 */ /* 0x000fc4000001140a */
[----:B0-----:R-:W-:-:S05]  /*b7d90*/  IADD3 R14, P2, R10, R2, RZ ;  /* 0x000000020a0e7210 */ /* 0x001fca0007f5e0ff */
[----:B------:R-:W-:Y:S01]  /*b7da0*/  IMAD.X R15, R140, 0x1, R13, P2 ;  /* 0x000000018c0f7824 */ /* 0x000fe200010e060d */
[----:B-1----:R-:W-:-:S04]  /*b7db0*/  F2FP.SATFINITE.E5M2.F32.PACK_AB_MERGE_C R19, R239, R238, RZ ;  /* 0x000000eeef13723e */ /* 0x002fc800048060ff */
[----:B------:R0:W-:Y:S04]  /*b7dc0*/  STL.64 [R1+0xb00], R14 ;  /* 0x000b000e01007387 */ /* 0x0001e80000100a00 */
[----:B------:R1:W-:Y:S01]  /*b7dd0*/  STL [R1+0x4af4], R19 ;  /* 0x004af41301007387 */ /* 0x0003e20000100800 */
[----:B0-----:R-:W-:-:S05]  /*b7de0*/  IADD3 R14, P2, R10, R0, RZ ;  /* 0x000000000a0e7210 */ /* 0x001fca0007f5e0ff */
[----:B------:R-:W-:Y:S01]  /*b7df0*/  IMAD.X R15, R140, 0x1, R7, P2 ;  /* 0x000000018c0f7824 */ /* 0x000fe200010e0607 */
[----:B--2---:R-:W-:-:S05]  /*b7e00*/  F2FP.SATFINITE.E5M2.F32.PACK_AB_MERGE_C R12, R242, R240, RZ ;  /* 0x000000f0f20c723e */ /* 0x004fca00048060ff */
[----:B------:R0:W-:Y:S04]  /*b7e10*/  STL [R1+0x4aec], R12 ;  /* 0x004aec0c01007387 */ /* 0x0001e80000100800 */
[----:B------:R2:W-:Y:S01]  /*b7e20*/  STL.64 [R1+0xaf8], R14 ;  /* 0x000af80e01007387 */ /* 0x0005e20000100a00 */
[----:B-1----:R-:W-:Y:S02]  /*b7e30*/  F2FP.SATFINITE.E5M2.F32.PACK_AB_MERGE_C R19, R245, R244, RZ ;  /* 0x000000f4f513723e */ /* 0x002fe400048060ff */
[----:B0-----:R-:W-:Y:S02]  /*b7e40*/  F2FP.SATFINITE.E5M2.F32.PACK_AB_MERGE_C R12, R248, R246, RZ ;  /* 0x000000f6f80c723e */ /* 0x001fe400048060ff */
[----:B--2---:R-:W-:Y:S01]  /*b7e50*/  IADD3 R14, P2, R10, R6, RZ ;  /* 0x000000060a0e7210 */ /* 0x004fe20007f5e0ff */
[----:B------:R-:W-:Y:S04]  /*b7e60*/  STL [R1+0x4b0c], R19 ;  /* 0x004b0c1301007387 */ /* 0x000fe80000100800 */
[----:B------:R-:W-:Y:S01]  /*b7e70*/  IMAD.X R15, R140, 0x1, R5, P2 ;  /* 0x000000018c0f7824 */ /* 0x000fe200010e0605 */
[----:B------:R-:W-:Y:S04]  /*b7e80*/  STL [R1+0x4b08], R12 ;  /* 0x004b080c01007387 */ /* 0x000fe80000100800 */
[----:B------:R0:W-:Y:S02]  /*b7e90*/  STL.64 [R1+0xaf0], R14 ;  /* 0x000af00e01007387 */ /* 0x0001e40000100a00 */
[----:B0-----:R-:W-:-:S05]  /*b7ea0*/  IADD3 R14, P2, R10, R4, RZ ;  /* 0x000000040a0e7210 */ /* 0x001fca0007f5e0ff */
[----:B------:R-:W-:Y:S01]  /*b7eb0*/  IMAD.X R15, R140, 0x1, R3, P2 ;  /* 0x000000018c0f7824 */ /* 0x000fe200010e0603 */
[----:B------:R-:W-:-:S04]  /*b7ec0*/  F2FP.SATFINITE.E5M2.F32.PACK_AB_MERGE_C R12, R27, R26, RZ ;  /* 0x0000001a1b0c723e */ /* 0x000fc800048060ff */
[----:B------:R0:W-:Y:S01]  /*b7ed0*/  STL.64 [R1+0xae8], R14 ;  /* 0x000ae80e01007387 */ /* 0x0001e20000100a00 */
[----:B------:R-:W-:Y:S02]  /*b7ee0*/  F2FP.SATFINITE.E5M2.F32.PACK_AB_MERGE_C R10, R29, R28, RZ ;  /* 0x0000001c1d0a723e */ /* 0x000fe400048060ff */
[----:B0-----:R-:W-:Y:S02]  /*b7ef0*/  F2FP.SATFINITE.E5M2.F32.PACK_AB_MERGE_C R14, R25, R24, RZ ;  /* 0x00000018190e723e */ /* 0x001fe400048060ff */
[----:B------:R-:W-:-:S03]  /*b7f00*/  SHF.R.S32.HI R24, RZ, 0x1f, R8 ;  /* 0x0000001fff187819 */ /* 0x000fc60000011408 */
[----:B------:R0:W-:Y:S04]  /*b7f10*/  STL [R1+0x4b2c], R14 ;  /* 0x004b2c0e01007387 */ /* 0x0001e80000100800 */
[----:B------:R-:W-:Y:S04]  /*b7f20*/  STL [R1+0x4b28], R12 ;  /* 0x004b280c01007387 */ /* 0x000fe80000100800 */
[----:B------:R1:W-:Y:S01]  /*b7f30*/  STL [R1+0x4b44], R10 ;  /* 0x004b440a01007387 */ /* 0x0003e20000100800 */
[----:B0-----:R-:W-:-:S05]  /*b7f40*/  IADD3 R14, P2, R8, R2, RZ ;  /* 0x00000002080e7210 */ /* 0x001fca0007f5e0ff */
[----:B------:R-:W-:Y:S01]  /*b7f50*/  IMAD.X R15, R24, 0x1, R13, P2 ;  /* 0x00000001180f7824 */ /* 0x000fe200010e060d */
[----:B-1----:R-:W2:Y:S04]  /*b7f60*/  LDL.LU R10, [R1+0xcb0] ;  /* 0x000cb000010a7983 */ /* 0x002ea80000300800 */
[----:B------:R0:W-:Y:S01]  /*b7f70*/  STL.64 [R1+0xae0], R14 ;  /* 0x000ae00e01007387 */ /* 0x0001e20000100a00 */
[----:B------:R-:W-:Y:S02]  /*b7f80*/  F2FP.SATFINITE.E5M2.F32.PACK_AB_MERGE_C R19, R31, R30, RZ ;  /* 0x0000001e1f13723e */ /* 0x000fe400048060ff */
        /* <DEDUP_REMOVED lines=8> */
[----:B----4-:R-:W-:Y:S01]  /*b8010*/  IADD3 R14, P2, R8, R6, RZ ;  /* 0x00000006080e7210 */ /* 0x010fe20007f5e0ff */
        /* <DEDUP_REMOVED lines=9> */
[----:B0-----:R-:W-:-:S05]  /*b80b0*/  F2FP.SATFINITE.E5M2.F32.PACK_AB_MERGE_C R14, R39, R38, RZ ;  /* 0x00000026270e723e */ /* 0x001fca00048060ff */
[----:B------:R0:W-:Y:S04]  /*b80c0*/  STL [R1+0x4b60], R14 ;  /* 0x004b600e01007387 */ /* 0x0001e80000100800 */
[----:B------:R-:W-:Y:S04]  /*b80d0*/  STL [R1+0x4b6c], R12 ;  /* 0x004b6c0c01007387 */ /* 0x000fe80000100800 */
[----:B------:R1:W-:Y:S01]  /*b80e0*/  STL [R1+0x4974], R8 ;  /* 0x0049740801007387 */ /* 0x0003e20000100800 */
[----:B---3--:R-:W-:Y:S02]  /*b80f0*/  SHF.R.S32.HI R24, RZ, 0x1f, R11 ;  /* 0x0000001fff187819 */ /* 0x008fe4000001140b */
[----:B0-----:R-:W-:Y:S01]  /*b8100*/  IADD3 R14, P2, R11, R2, RZ ;  /* 0x000000020b0e7210 */ /* 0x001fe20007f5e0ff */
[----:B-1----:R-:W3:Y:S04]  /*b8110*/  LDL.LU R8, [R1+0xcd4] ;  /* 0x000cd40001087983 */ /* 0x002ee80000300800 */
[----:B------:R-:W-:Y:S01]  /*b8120*/  IMAD.X R15, R24, 0x1, R13, P2 ;  /* 0x00000001180f7824 */ /* 0x000fe200010e060d */
[----:B------:R-:W-:-:S04]  /*b8130*/  F2FP.SATFINITE.E5M2.F32.PACK_AB_MERGE_C R19, R139, R138, RZ ;  /* 0x0000008a8b13723e */ /* 0x000fc800048060ff */
[----:B------:R0:W-:Y:S01]  /*b8140*/  STL.64 [R1+0xac0], R14 ;  /* 0x000ac00e01007387 */ /* 0x0001e20000100a00 */
[----:B------:R-:W-:-:S03]  /*b8150*/  F2FP.SATFINITE.E5M2.F32.PACK_AB_MERGE_C R12, R43, R42, RZ ;  /* 0x0000002a2b0c723e */ /* 0x000fc600048060ff */
[----:B------:R1:W-:Y:S01]  /*b8160*/  STL [R1+0x4d6c], R19 ;  /* 0x004d6c1301007387 */ /* 0x0003e20000100800 */
[----:B0-----:R-:W-:-:S03]  /*b8170*/  IADD3 R14, P2, R11, R0, RZ ;  /* 0x000000000b0e7210 */ /* 0x001fc60007f5e0ff */
[----:B------:R0:W-:Y:S02]  /*b8180*/  STL [R1+0x4b68], R12 ;  /* 0x004b680c01007387 */ /* 0x0001e40000100800 */
[----:B------:R-:W-:Y:S01]  /*b8190*/  IMAD.X R15, R24, 0x1, R7, P2 ;  /* 0x00000001180f7824 */ /* 0x000fe200010e0607 */
[----:B-1----:R-:W-:-:S04]  /*b81a0*/  F2FP.SATFINITE.E5M2.F32.PACK_AB_MERGE_C R19, R45, R44, RZ ;  /* 0x0000002c2d13723e */ /* 0x002fc800048060ff */
[----:B------:R1:W-:Y:S01]  /*b81b0*/  STL.64 [R1+0xab8], R14 ;  /* 0x000ab80e01007387 */ /* 0x0003e20000100a00 */
[----:B0-----:R-:W-:-:S03]  /*b81c0*/  F2FP.SATFINITE.E5M2.F32.PACK_AB_MERGE_C R12, R47, R46, RZ ;  /* 0x0000002e2f0c723e */ /* 0x001fc600048060ff */
[----:B------:R-:W-:Y:S01]  /*b81d0*/  STL [R1+0x4b80], R19 ;  /* 0x004b801301007387 */ /* 0x000fe20000100800 */
[----:B-1----:R-:W-:-:S03]  /*b81e0*/  IADD3 R14, P2, R11, R6, RZ ;  /* 0x000000060b0e7210 */ /* 0x002fc60007f5e0ff */
[----:B------:R-:W-:Y:S02]  /*b81f0*/  STL [R1+0x4b7c], R12 ;  /* 0x004b7c0c01007387 */ /* 0x000fe40000100800 */
[----:B------:R-:W-:-:S05]  /*b8200*/  IMAD.X R15, R24, 0x1, R5, P2 ;  /* 0x00000001180f7824 */ /* 0x000fca00010e0605 */
[----:B------:R0:W-:Y:S02]  /*b8210*/  STL.64 [R1+0xab0], R14 ;  /* 0x000ab00e01007387 */ /* 0x0001e40000100a00 */
[----:B0-----:R-:W-:-:S05]  /*b8220*/  IADD3 R14, P2, R11, R4, RZ ;  /* 0x000000040b0e7210 */ /* 0x001fca0007f5e0ff */
[----:B------:R-:W-:Y:S01]  /*b8230*/  IMAD.X R15, R24, 0x1, R3, P2 ;  /* 0x00000001180f7824 */ /* 0x000fe200010e0603 */
[----:B------:R-:W-:-:S04]  /*b8240*/  F2FP.SATFINITE.E5M2.F32.PACK_AB_MERGE_C R12, R51, R50, RZ ;  /* 0x00000032330c723e */ /* 0x000fc800048060ff */
[----:B------:R0:W-:Y:S01]  /*b8250*/  STL.64 [R1+0xaa8], R14 ;  /* 0x000aa80e01007387 */ /* 0x0001e20000100a00 */
[----:B------:R-:W-:Y:S02]  /*b8260*/  F2FP.SATFINITE.E5M2.F32.PACK_AB_MERGE_C R11, R53, R52, RZ ;  /* 0x00000034350b723e */ /* 0x000fe400048060ff */
[----:B0-----:R-:W-:-:S05]  /*b8270*/  F2FP.SATFINITE.E5M2.F32.PACK_AB_MERGE_C R14, R49, R48, RZ ;  /* 0x00000030310e723e */ /* 0x001fca00048060ff */
[----:B------:R-:W-:Y:S04]  /*b8280*/  STL [R1+0x4b88], R14 ;  /* 0x004b880e01007387 */ /* 0x000fe80000100800 */
[----:B------:R-:W-:Y:S04]  /*b8290*/  STL [R1+0x4b84], R12 ;  /* 0x004b840c01007387 */ /* 0x000fe80000100800 */
[----:B------:R0:W-:Y:S04]  /*b82a0*/  STL [R1+0x4ba0], R11 ;  /* 0x004ba00b01007387 */ /* 0x0001e80000100800 */
[----:B0-----:R-:W4:Y:S01]  /*b82b0*/  LDL.LU R11, [R1+0xd10] ;  /* 0x000d1000010b7983 */ /* 0x001f220000300800 */
[----:B------:R-:W-:-:S02]  /*b82c0*/  F2FP.SATFINITE.E5M2.F32.PACK_AB_MERGE_C R19, R55, R54, RZ ;  /* 0x000000363713723e */ /* 0x000fc400048060ff */
[----:B------:R-:W-:Y:S02]  /*b82d0*/  F2FP.SATFINITE.E5M2.F32.PACK_AB_MERGE_C R12, R57, R56, RZ ;  /* 0x00000038390c723e */ /* 0x000fe400048060ff */
[----:B--2---:R-:W-:Y:S02]  /*b82e0*/  SHF.R.S32.HI R24, RZ, 0x1f, R10 ;  /* 0x0000001fff187819 */ /* 0x004fe4000001140a */
[----:B------:R-:W-:-:S05]  /*b82f0*/  IADD3 R14, P2, R10, R2, RZ ;  /* 0x000000020a0e7210 */ /* 0x000fca0007f5e0ff */
[----:B------:R-:W-:-:S05]  /*b8300*/  IMAD.X R15, R24, 0x1, R13, P2 ;  /* 0x00000001180f7824 */ /* 0x000fca00010e060d */
[----:B------:R0:W-:Y:S04]  /*b8310*/  STL.64 [R1+0xaa0], R14 ;  /* 0x000aa00e01007387 */ /* 0x0001e80000100a00 */
        /* <DEDUP_REMOVED lines=13> */
[----:B------:R-:W-:-:S05]  /*b83f0*/  IMAD.X R15, R24, 0x1, R3, P2 ;  /* 0x00000001180f7824 */ /* 0x000fca00010e0603 */
[----:B------:R0:W-:Y:S01]  /*b8400*/  STL.64 [R1+0xa88], R14 ;  /* 0x000a880e01007387 */ /* 0x0001e20000100a00 */
[----:B------:R-:W-:Y:S02]  /*b8410*/  F2FP.SATFINITE.E5M2.F32.PACK_AB_MERGE_C R12, R133, R132, RZ ;  /* 0x00000084850c723e */ /* 0x000fe400048060ff */
[----:B0-----:R-:W-:-:S05]  /*b8420*/  F2FP.SATFINITE.E5M2.F32.PACK_AB_MERGE_C R14, R63, R62, RZ ;  /* 0x0000003e3f0e723e */ /* 0x001fca00048060ff */
[----:B------:R0:W-:Y:S01]  /*b8430*/  STL [R1+0x4bbc], R14 ;  /* 0x004bbc0e01007387 */ /* 0x0001e20000100800 */
[----:B------:R-:W-:Y:S02]  /*b8440*/  F2FP.SATFINITE.E5M2.F32.PACK_AB_MERGE_C R10, R65, R64, RZ ;  /* 0x00000040410a723e */ /* 0x000fe400048060ff */
[----:B---3--:R-:W-:Y:S02]  /*b8450*/  SHF.R.S32.HI R24, RZ, 0x1f, R8 ;  /* 0x0000001fff187819 */ /* 0x008fe40000011408 */
[----:B0-----:R-:W-:Y:S01]  /*b8460*/  IADD3 R14, P2, R8, R2, RZ ;  /* 0x00000002080e7210 */ /* 0x001fe20007f5e0ff */
[----:B------:R-:W-:Y:S04]  /*b8470*/  STL [R1+0x4958], R12 ;  /* 0x0049580c01007387 */ /* 0x000fe80000100800 */
[----:B------:R-:W-:Y:S01]  /*b8480*/  IMAD.X R15, R24, 0x1, R13, P2 ;  /* 0x00000001180f7824 */ /* 0x000fe200010e060d */
[----:B------:R0:W-:Y:S04]  /*b8490*/  STL [R1+0x4bd8], R10 ;  /* 0x004bd80a01007387 */ /* 0x0001e80000100800 */
[----:B------:R1:W-:Y:S04]  /*b84a0*/  STL.64 [R1+0xa80], R14 ;  /* 0x000a800e01007387 */ /* 0x0003e80000100a00 */
[----:B0-----:R-:W2:Y:S01]  /*b84b0*/  LDL.LU R10, [R1+0xd14] ;  /* 0x000d1400010a7983 */ /* 0x001ea20000300800 */
[----:B-1----:R-:W-:-:S05]  /*b84c0*/  F2FP.SATFINITE.E5M2.F32.PACK_AB_MERGE_C R14, R67, R66, RZ ;  /* 0x00000042430e723e */ /* 0x002fca00048060ff */
        /* <DEDUP_REMOVED lines=17> */
[----:B0-----:R-:W-:Y:S02]  /*b85e0*/  F2FP.SATFINITE.E5M2.F32.PACK_AB_MERGE_C R14, R75, R74, RZ ;  /* 0x0000004a4b0e723e */ /* 0x001fe400048060ff */
[----:B----4-:R-:W-:-:S03]  /*b85f0*/  SHF.R.S32.HI R24, RZ, 0x1f, R11 ;  /* 0x0000001fff187819 */ /* 0x010fc6000001140b */
        /* <DEDUP_REMOVED lines=9> */
[----:B---3--:R-:W-:Y:S01]  /*b8690*/  IADD3 R14, P2, R11, R0, RZ ;  /* 0x000000000b0e7210 */ /* 0x008fe20007f5e0ff */
[----:B------:R-:W-:Y:S04]  /*b86a0*/  STL [R1+0x4c30], R12 ;  /* 0x004c300c01007387 */ /* 0x000fe80000100800 */
[----:B------:R-:W-:Y:S01]  /*b86b0*/  IMAD.X R15, R24, 0x1, R7, P2 ;  /* 0x00000001180f7824 */ /* 0x000fe200010e0607 */
[----:B------:R0:W-:Y:S04]  /*b86c0*/  STL [R1+0x4c28], R8 ;  /* 0x004c280801007387 */ /* 0x0001e80000100800 */
[----:B------:R1:W-:Y:S04]  /*b86d0*/  STL.64 [R1+0xa58], R14 ;  /* 0x000a580e01007387 */ /* 0x0003e80000100a00 */
[----:B0-----:R-:W3:Y:S01]  /*b86e0*/  LDL.LU R8, [R1+0xd0c] ;  /* 0x000d0c0001087983 */ /* 0x001ee20000300800 */
[----:B-1----:R-:W-:-:S05]  /*b86f0*/  F2FP.SATFINITE.E5M2.F32.PACK_AB_MERGE_C R14, R85, R84, RZ ;  /* 0x00000054550e723e */ /* 0x002fca00048060ff */
[----:B------:R0:W-:Y:S01]  /*b8700*/  STL [R1+0x4c48], R14 ;  /* 0x004c480e01007387 */ /* 0x0001e20000100800 */
[----:B------:R-:W-:Y:S02]  /*b8710*/  F2FP.SATFINITE.E5M2.F32.PACK_AB_MERGE_C R12, R87, R86, RZ ;  /* 0x00000056570c723e */ /* 0x000fe400048060ff */
[----:B0-----:R-:W-:-:S03]  /*b8720*/  IADD3 R14, P2, R11, R6, RZ ;  /* 0x000000060b0e7210 */ /* 0x001fc60007f5e0ff */
[----:B------:R-:W-:Y:S02]  /*b8730*/  STL [R1+0x4c44], R12 ;  /* 0x004c440c01007387 */ /* 0x000fe40000100800 */
[----:B------:R-:W-:-:S05]  /*b8740*/  IMAD.X R15, R24, 0x1, R5, P2 ;  /* 0x00000001180f7824 */ /* 0x000fca00010e0605 */
[----:B------:R0:W-:Y:S01]  /*b8750*/  STL.64 [R1+0xa50], R14 ;  /* 0x000a500e01007387 */ /* 0x0001e20000100a00 */
[----:B------:R-:W-:Y:S02]  /*b8760*/  F2FP.SATFINITE.E5M2.F32.PACK_AB_MERGE_C R221, R89, R88, RZ ;  /* 0x0000005859dd723e */ /* 0x000fe400048060ff */
[----:B0-----:R-:W-:-:S03]  /*b8770*/  IADD3 R14, P2, R11, R4, RZ ;  /* 0x000000040b0e7210 */ /* 0x001fc60007f5e0ff */
[----:B------:R-:W-:Y:S02]  /*b8780*/  STL [R1+0x52ec], R221 ;  /* 0x0052ecdd01007387 */ /* 0x000fe40000100800 */
[----:B------:R-:W-:Y:S01]  /*b8790*/  IMAD.X R15, R24, 0x1, R3, P2 ;  /* 0x00000001180f7824 */ /* 0x000fe200010e0603 */
[----:B------:R-:W-:-:S04]  /*b87a0*/  F2FP.SATFINITE.E5M2.F32.PACK_AB_MERGE_C R12, R129, R128, RZ ;  /* 0x00000080810c723e */ /* 0x000fc800048060ff */
[----:B------:R-:W-:Y:S01]  /*b87b0*/  STL.64 [R1+0xa48], R14 ;  /* 0x000a480e01007387 */ /* 0x000fe20000100a00 */
[----:B------:R-:W-:Y:S02]  /*b87c0*/  F2FP.SATFINITE.E5M2.F32.PACK_AB_MERGE_C R11, R91, R90, RZ ;  /* 0x0000005a5b0b723e */ /* 0x000fe400048060ff */
[----:B------:R-:W-:Y:S01]  /*b87d0*/  F2FP.SATFINITE.E5M2.F32.PACK_AB_MERGE_C R229, R93, R92, RZ ;  /* 0x0000005c5de5723e */ /* 0x000fe200048060ff */
[----:B------:R-:W-:Y:S04]  /*b87e0*/  STL [R1+0x4930], R12 ;  /* 0x0049300c01007387 */ /* 0x000fe80000100800 */
[----:B------:R0:W-:Y:S04]  /*b87f0*/  STL [R1+0x4c5c], R11 ;  /* 0x004c5c0b01007387 */ /* 0x0001e80000100800 */
[----:B------:R-:W-:Y:S01]  /*b8800*/  STL [R1+0x52f0], R229 ;  /* 0x0052f0e501007387 */ /* 0x000fe20000100800 */
[----:B------:R-:W-:-:S02]  /*b8810*/  F2FP.SATFINITE.E5M2.F32.PACK_AB_MERGE_C R238, R97, R96, RZ ;  /* 0x0000006061ee723e */ /* 0x000fc400048060ff */
[----:B0-----:R-:W-:Y:S02]  /*b8820*/  F2FP.SATFINITE.E5M2.F32.PACK_AB_MERGE_C R11, R95, R94, RZ ;  /* 0x0000005e5f0b723e */ /* 0x001fe400048060ff */
[----:B------:R-:W-:Y:S02]  /*b8830*/  F2FP.SATFINITE.E5M2.F32.PACK_AB_MERGE_C R245, R101, R100, RZ ;  /* 0x0000006465f5723e */ /* 0x000fe400048060ff */
[----:B------:R-:W-:Y:S02]  /*b8840*/  F2FP.SATFINITE.E5M2.F32.PACK_AB_MERGE_C R12, R103, R102, RZ ;  /* 0x00000066670c723e */ /* 0x000fe400048060ff */
[----:B------:R-:W-:Y:S02]  /*b8850*/  F2FP.SATFINITE.E5M2.F32.PACK_AB_MERGE_C R251, R109, R108, RZ ;  /* 0x0000006c6dfb723e */ /* 0x000fe400048060ff */
[----:B------:R-:W-:Y:S02]  /*b8860*/  F2FP.SATFINITE.E5M2.F32.PACK_AB_MERGE_C R235, R113, R112, RZ ;  /* 0x0000007071eb723e */ /* 0x000fe400048060ff */
[----:B--2---:R-:W-:-:S02]  /*b8870*/  SHF.R.S32.HI R24, RZ, 0x1f, R10 ;  /* 0x0000001fff187819 */ /* 0x004fc4000001140a */
[----:B------:R-:W-:-:S05]  /*b8880*/  IADD3 R14, P2, R10, R2, RZ ;  /* 0x000000020a0e7210 */ /* 0x000fca0007f5e0ff */
[----:B------:R-:W-:-:S05]  /*b8890*/  IMAD.X R15, R24, 0x1, R13, P2 ;  /* 0x00000001180f7824 */ /* 0x000fca00010e060d */
[----:B------:R0:W-:Y:S04]  /*b88a0*/  STL.64 [R1+0xa40], R14 ;  /* 0x000a400e01007387 */ /* 0x0001e80000100a00 */
[----:B------:R1:W-:Y:S01]  /*b88b0*/  STL [R1+0x4c68], R11 ;  /* 0x004c680b01007387 */ /* 0x0003e20000100800 */
[----:B0-----:R-:W-:Y:S02]  /*b88c0*/  IADD3 R14, P2, R10, R0, RZ ;  /* 0x000000000a0e7210 */ /* 0x001fe40007f5e0ff */
[----:B-1----:R-:W-:-:S03]  /*b88d0*/  F2FP.SATFINITE.E5M2.F32.PACK_AB_MERGE_C R11, R99, R98, RZ ;  /* 0x00000062630b723e */ /* 0x002fc600048060ff */
[----:B------:R-:W-:Y:S01]  /*b88e0*/  IMAD.X R15, R24, 0x1, R7, P2 ;  /* 0x00000001180f7824 */ /* 0x000fe200010e0607 */
[----:B------:R-:W-:Y:S04]  /*b88f0*/  STL [R1+0x52f4], R238 ;  /* 0x0052f4ee01007387 */ /* 0x000fe80000100800 */
[----:B------:R-:W-:Y:S04]  /*b8900*/  STL.64 [R1+0xa38], R14 ;  /* 0x000a380e01007387 */ /* 0x000fe80000100a00 */
[----:B------:R0:W-:Y:S04]  /*b8910*/  STL [R1+0x4c74], R11 ;  /* 0x004c740b01007387 */ /* 0x0001e80000100800 */
[----:B0-----:R-:W2:Y:S01]  /*b8920*/  LDL.LU R11, [R1+0xd08] ;  /* 0x000d0800010b7983 */ /* 0x001ea20000300800 */
[----:B------:R-:W-:-:S05]  /*b8930*/  IADD3 R14, P2, R10, R6, RZ ;  /* 0x000000060a0e7210 */ /* 0x000fca0007f5e0ff */
[----:B------:R-:W-:-:S05]  /*b8940*/  IMAD.X R15, R24, 0x1, R5, P2 ;  /* 0x00000001180f7824 */ /* 0x000fca00010e0605 */
[----:B------:R0:W-:Y:S02]  /*b8950*/  STL.64 [R1+0xa30], R14 ;  /* 0x000a300e01007387 */ /* 0x0001e40000100a00 */
[----:B0-----:R-:W-:Y:S02]  /*b8960*/  IADD3 R14, P2, R10, R4, RZ ;  /* 0x000000040a0e7210 */ /* 0x001fe40007f5e0ff */
[----:B------:R-:W-:Y:S03]  /*b8970*/  STL [R1+0x52f8], R245 ;  /* 0x0052f8f501007387 */ /* 0x000fe60000100800 */
[----:B------:R-:W-:Y:S01]  /*b8980*/  IMAD.X R15, R24, 0x1, R3, P2 ;  /* 0x00000001180f7824 */ /* 0x000fe200010e0603 */
[----:B------:R-:W-:-:S04]  /*b8990*/  F2FP.SATFINITE.E5M2.F32.PACK_AB_MERGE_C R10, R105, R104, RZ ;  /* 0x00000068690a723e */ /* 0x000fc800048060ff */
[----:B------:R-:W-:Y:S04]  /*b89a0*/  STL.64 [R1+0x9f8], R14 ;  /* 0x0009f80e01007387 */ /* 0x000fe80000100a00 */
[----:B------:R0:W-:Y:S04]  /*b89b0*/  STL [R1+0x52fc], R10 ;  /* 0x0052fc0a01007387 */ /* 0x0001e80000100800 */
[----:B------:R-:W-:Y:S04]  /*b89c0*/  STL [R1+0x4c70], R12 ;  /* 0x004c700c01007387 */ /* 0x000fe80000100800 */
[----:B------:R-:W4:Y:S01]  /*b89d0*/  LDL.LU R244, [R1+0xd04] ;  /* 0x000d040001f47983 */ /* 0x000f220000300800 */
[----:B0-----:R-:W-:-:S02]  /*b89e0*/  F2FP.SATFINITE.E5M2.F32.PACK_AB_MERGE_C R10, R107, R106, RZ ;  /* 0x0000006a6b0a723e */ /* 0x001fc400048060ff */
[----:B---3--:R-:W-:Y:S02]  /*b89f0*/  SHF.R.S32.HI R24, RZ, 0x1f, R8 ;  /* 0x0000001fff187819 */ /* 0x008fe40000011408 */
[----:B------:R-:W-:-:S05]  /*b8a00*/  IADD3 R14, P2, R8, R2, RZ ;  /* 0x00000002080e7210 */ /* 0x000fca0007f5e0ff */
[----:B------:R-:W-:-:S05]  /*b8a10*/  IMAD.X R15, R24, 0x1, R13, P2 ;  /* 0x00000001180f7824 */ /* 0x000fca00010e060d */
[----:B------:R0:W-:Y:S04]  /*b8a20*/  STL.64 [R1+0x9f0], R14 ;  /* 0x0009f00e01007387 */ /* 0x0001e80000100a00 */
[----:B------:R1:W-:Y:S01]  /*b8a30*/  STL [R1+0x4c88], R10 ;  /* 0x004c880a01007387 */ /* 0x0003e20000100800 */
[----:B0-----:R-:W-:-:S03]  /*b8a40*/  IADD3 R14, P2, R8, R0, RZ ;  /* 0x00000000080e7210 */ /* 0x001fc60007f5e0ff */
[----:B------:R-:W-:Y:S02]  /*b8a50*/  STL [R1+0x5300], R251 ;  /* 0x005300fb01007387 */ /* 0x000fe40000100800 */
[----:B------:R-:W-:Y:S02]  /*b8a60*/  IMAD.X R15, R24, 0x1, R7, P2 ;  /* 0x00000001180f7824 */ /* 0x000fe400010e0607 */
[----:B------:R-:W-:Y:S04]  /*b8a70*/  STL [R1+0x5304], R235 ;  /* 0x005304eb01007387 */ /* 0x000fe80000100800 */
[----:B------:R0:W-:Y:S01]  /*b8a80*/  STL.64 [R1+0x9e8], R14 ;  /* 0x0009e80e01007387 */ /* 0x0001e20000100a00 */
[----:B-1----:R-:W-:Y:S02]  /*b8a90*/  F2FP.SATFINITE.E5M2.F32.PACK_AB_MERGE_C R10, R111, R110, RZ ;  /* 0x0000006e6f0a723e */ /* 0x002fe400048060ff */
[----:B0-----:R-:W-:-:S03]  /*b8aa0*/  IADD3 R14, P2, R8, R6, RZ ;  /* 0x00000006080e7210 */ /* 0x001fc60007f5e0ff */
[----:B------:R-:W-:Y:S02]  /*b8ab0*/  STL [R1+0x4c8c], R10 ;  /* 0x004c8c0a01007387 */ /* 0x000fe40000100800 */
[----:B------:R-:W-:-:S05]  /*b8ac0*/  IMAD.X R15, R24, 0x1, R5, P2 ;  /* 0x00000001180f7824 */ /* 0x000fca00010e0605 */
[----:B------:R0:W-:Y:S04]  /*b8ad0*/  STL.64 [R1+0x9e0], R14 ;  /* 0x0009e00e01007387 */ /* 0x0001e80000100a00 */
[----:B------:R-:W3:Y:S01]  /*b8ae0*/  LDL.LU R246, [R1+0x4bb8] ;  /* 0x004bb80001f67983 */ /* 0x000ee20000300800 */
[----:B0-----:R-:W-:-:S03]  /*b8af0*/  IADD3 R14, P2, R8, R4, RZ ;  /* 0x00000004080e7210 */ /* 0x001fc60007f5e0ff */
[----:B------:R-:W3:Y:S02]  /*b8b00*/  LDL.LU R8, [R1+0x4740] ;  /* 0x0047400001087983 */ /* 0x000ee40000300800 */
[----:B------:R-:W-:Y:S01]  /*b8b10*/  IMAD.X R15, R24, 0x1, R3, P2 ;  /* 0x00000001180f7824 */ /* 0x000fe200010e0603 */
[----:B------:R-:W-:-:S04]  /*b8b20*/  F2FP.SATFINITE.E5M2.F32.PACK_AB_MERGE_C R10, R115, R114, RZ ;  /* 0x00000072730a723e */ /* 0x000fc800048060ff */
[----:B------:R-:W-:Y:S01]  /*b8b30*/  STL.64 [R1+0x9d8], R14 ;  /* 0x0009d80e01007387 */ /* 0x000fe20000100a00 */
[----:B------:R-:W-:Y:S02]  /*b8b40*/  F2FP.SATFINITE.E5M2.F32.PACK_AB_MERGE_C R221, R125, R124, RZ ;  /* 0x0000007c7ddd723e */ /* 0x000fe400048060ff */
[----:B------:R-:W-:Y:S02]  /*b8b50*/  F2FP.SATFINITE.E5M2.F32.PACK_AB_MERGE_C R249, R117, R116, RZ ;  /* 0x0000007475f9723e */ /* 0x000fe400048060ff */
[----:B------:R-:W-:Y:S01]  /*b8b60*/  F2FP.SATFINITE.E5M2.F32.PACK_AB_MERGE_C R20, R121, R120, RZ ;  /* 0x000000787914723e */ /* 0x000fe200048060ff */
[----:B------:R0:W-:Y:S04]  /*b8b70*/  STL [R1+0x4c9c], R10 ;  /* 0x004c9c0a01007387 */ /* 0x0001e80000100800 */
[----:B------:R-:W-:Y:S04]  /*b8b80*/  STL [R1+0x5308], R221 ;  /* 0x005308dd01007387 */ /* 0x000fe80000100800 */
[----:B------:R-:W-:Y:S04]  /*b8b90*/  STL [R1+0x530c], R249 ;  /* 0x00530cf901007387 */ /* 0x000fe80000100800 */
[----:B------:R-:W-:Y:S01]  /*b8ba0*/  STL [R1+0x5310], R20 ;  /* 0x0053101401007387 */ /* 0x000fe20000100800 */
[----:B0-----:R-:W-:-:S02]  /*b8bb0*/  F2FP.SATFINITE.E5M2.F32.PACK_AB_MERGE_C R10, R119, R118, RZ ;  /* 0x00000076770a723e */ /* 0x001fc400048060ff */
[----:B------:R-:W-:Y:S02]  /*b8bc0*/  F2FP.SATFINITE.E5M2.F32.PACK_AB_MERGE_C R12, R123, R122, RZ ;  /* 0x0000007a7b0c723e */ /* 0x000fe400048060ff */
[----:B------:R-:W-:-:S04]  /*b8bd0*/  LOP3.LUT R176, R176, 0xffff, RZ, 0xc0, !PT ;  /* 0x0000ffffb0b07812 */ /* 0x000fc800078ec0ff */
[----:B------:R-:W-:Y:S02]  /*b8be0*/  PRMT R25, R176, 0x3340, R0 ;  /* 0x00003340b0197816 */ /* 0x000fe40000000000 */
[----:B--2---:R-:W-:Y:S02]  /*b8bf0*/  SHF.R.S32.HI R24, RZ, 0x1f, R11 ;  /* 0x0000001fff187819 */ /* 0x004fe4000001140b */
[----:B------:R-:W-:-:S05]  /*b8c00*/  IADD3 R14, P2, R11, R2, RZ ;  /* 0x000000020b0e7210 */ /* 0x000fca0007f5e0ff */
[----:B------:R-:W-:-:S05]  /*b8c10*/  IMAD.X R15, R24, 0x1, R13, P2 ;  /* 0x00000001180f7824 */ /* 0x000fca00010e060d */
[----:B------:R0:W-:Y:S02]  /*b8c20*/  STL.64 [R1+0x9d0], R14 ;  /* 0x0009d00e01007387 */ /* 0x0001e40000100a00 */
[----:B0-----:R-:W-:Y:S02]  /*b8c30*/  IADD3 R14, P2, R11, R0, RZ ;  /* 0x000000000b0e7210 */ /* 0x001fe40007f5e0ff */
[----:B------:R0:W-:Y:S03]  /*b8c40*/  STL [R1+0x4c98], R10 ;  /* 0x004c980a01007387 */ /* 0x0001e60000100800 */
[----:B------:R-:W-:-:S05]  /*b8c50*/  IMAD.X R15, R24, 0x1, R7, P2 ;  /* 0x00000001180f7824 */ /* 0x000fca00010e0607 */
[----:B------:R1:W-:Y:S01]  /*b8c60*/  STL.64 [R1+0x9c8], R14 ;  /* 0x0009c80e01007387 */ /* 0x0003e20000100a00 */
[----:B0-----:R-:W-:-:S03]  /*b8c70*/  F2FP.SATFINITE.E5M2.F32.PACK_AB_MERGE_C R10, R127, R126, RZ ;  /* 0x0000007e7f0a723e */ /* 0x001fc600048060ff */
[----:B------:R-:W-:Y:S01]  /*b8c80*/  STL [R1+0x4cb4], R12 ;  /* 0x004cb40c01007387 */ /* 0x000fe20000100800 */
[----:B-1----:R-:W-:-:S03]  /*b8c90*/  IADD3 R14, P2, R11, R6, RZ ;  /* 0x000000060b0e7210 */ /* 0x002fc60007f5e0ff */
[----:B------:R-:W-:Y:S02]  /*b8ca0*/  STL [R1+0x4cc0], R10 ;  /* 0x004cc00a01007387 */ /* 0x000fe40000100800 */
[----:B------:R-:W-:Y:S02]  /*b8cb0*/  IMAD.X R15, R24, 0x1, R5, P2 ;  /* 0x00000001180f7824 */ /* 0x000fe400010e0605 */
[----:B------:R-:W2:Y:S04]  /*b8cc0*/  LDL.LU R248, [R1+0x4bc8] ;  /* 0x004bc80001f87983 */ /* 0x000ea80000300800 */
[----:B------:R0:W-:Y:S02]  /*b8cd0*/  STL.64 [R1+0x9c0], R14 ;  /* 0x0009c00e01007387 */ /* 0x0001e40000100a00 */
[----:B0-----:R-:W-:-:S02]  /*b8ce0*/  IADD3 R14, P2, R11, R4, RZ ;  /* 0x000000040b0e7210 */ /* 0x001fc40007f5e0ff */
[----:B------:R-:W2:Y:S03]  /*b8cf0*/  LDL.LU R11, [R1+0x4744] ;  /* 0x00474400010b7983 */ /* 0x000ea60000300800 */
[----:B------:R-:W-:-:S05]  /*b8d00*/  IMAD.X R15, R24, 0x1, R3, P2 ;  /* 0x00000001180f7824 */ /* 0x000fca00010e0603 */
[----:B------:R0:W-:Y:S01]  /*b8d10*/  STL.64 [R1+0x9b8], R14 ;  /* 0x0009b80e01007387 */ /* 0x0001e20000100a00 */
[----:B------:R-:W-:Y:S02]  /*b8d20*/  F2FP.SATFINITE.E5M2.F32.PACK_AB_MERGE_C R12, R135, R134, RZ ;  /* 0x00000086870c723e */ /* 0x000fe400048060ff */
[----:B----4-:R-:W-:Y:S02]  /*b8d30*/  SHF.R.S32.HI R24, RZ, 0x1f, R244 ;  /* 0x0000001fff187819 */ /* 0x010fe400000114f4 */
[----:B------:R-:W-:Y:S02]  /*b8d40*/  F2FP.SATFINITE.E5M2.F32.PACK_AB_MERGE_C R10, R143, R142, RZ ;  /* 0x0000008e8f0a723e */ /* 0x000fe400048060ff */
[----:B0-----:R-:W-:-:S05]  /*b8d50*/  F2FP.SATFINITE.E5M2.F32.PACK_AB_MERGE_C R14, R131, R130, RZ ;  /* 0x00000082830e723e */ /* 0x001fca00048060ff */
[----:B------:R0:W-:Y:S04]  /*b8d60*/  STL [R1+0x4cd4], R14 ;  /* 0x004cd40e01007387 */ /* 0x0001e80000100800 */
[----:B------:R1:W-:Y:S01]  /*b8d70*/  STL [R1+0x4cd8], R12 ;  /* 0x004cd80c01007387 */ /* 0x0003e20000100800 */
[----:B0-----:R-:W-:-:S03]  /*b8d80*/  IADD3 R14, P2, R244, R2, RZ ;  /* 0x00000002f40e7210 */ /* 0x001fc60007f5e0ff */
[----:B------:R0:W-:Y:S01]  /*b8d90*/  STL [R1+0x4cec], R10 ;  /* 0x004cec0a01007387 */ /* 0x0001e20000100800 */
[----:B-1----:R-:W-:Y:S01]  /*b8da0*/  F2FP.SATFINITE.E5M2.F32.PACK_AB_MERGE_C R12, R147, R146, RZ ;  /* 0x00000092930c723e */ /* 0x002fe200048060ff */
[----:B------:R-:W-:Y:S01]  /*b8db0*/  IMAD.X R15, R24, 0x1, R13, P2 ;  /* 0x00000001180f7824 */ /* 0x000fe200010e060d */
[----:B0-----:R-:W-:-:S04]  /*b8dc0*/  F2FP.SATFINITE.E5M2.F32.PACK_AB_MERGE_C R10, R151, R150, RZ ;  /* 0x00000096970a723e */ /* 0x001fc800048060ff */
[----:B------:R-:W-:Y:S04]  /*b8dd0*/  STL.64 [R1+0x9b0], R14 ;  /* 0x0009b00e01007387 */ /* 0x000fe80000100a00 */
[----:B------:R-:W-:Y:S04]  /*b8de0*/  STL [R1+0x4d0c], R12 ;  /* 0x004d0c0c01007387 */ /* 0x000fe80000100800 */
[----:B------:R-:W-:Y:S01]  /*b8df0*/  STL [R1+0x4d24], R10 ;  /* 0x004d240a01007387 */ /* 0x000fe20000100800 */
[----:B---3--:R-:W-:-:S03]  /*b8e00*/  LOP3.LUT R30, R246, 0xffff, RZ, 0xc0, !PT ;  /* 0x0000fffff61e7812 */ /* 0x008fc600078ec0ff */
[----:B------:R-:W3:Y:S01]  /*b8e10*/  LDL.LU R246, [R1+0x47b4] ;  /* 0x0047b40001f67983 */ /* 0x000ee20000300800 */
[----:B------:R-:W-:-:S04]  /*b8e20*/  LOP3.LUT R29, R8, 0xffff, RZ, 0xc0, !PT ;  /* 0x0000ffff081d7812 */ /* 0x000fc800078ec0ff */
[----:B------:R-:W-:-:S04]  /*b8e30*/  PRMT R28, R30, 0x3340, R29 ;  /* 0x000033401e1c7816 */ /* 0x000fc8000000001d */
[----:B------:R-:W-:-:S05]  /*b8e40*/  PRMT R8, R28, 0x5410, R25 ;  /* 0x000054101c087816 */ /* 0x000fca0000000019 */
[----:B------:R0:W-:Y:S04]  /*b8e50*/  STL [R1+0x514c], R8 ;  /* 0x00514c0801007387 */ /* 0x0001e80000100800 */
[----:B0-----:R-:W4:Y:S01]  /*b8e60*/  LDL.LU R8, [R1+0x46b4] ;  /* 0x0046b40001087983 */ /* 0x001f220000300800 */
[----:B------:R-:W-:Y:S02]  /*b8e70*/  SHF.R.U32.HI R112, RZ, 0x8, R176 ;  /* 0x00000008ff707819 */ /* 0x000fe400000116b0 */
[----:B------:R-:W-:Y:S02]  /*b8e80*/  SHF.R.U32.HI R28, RZ, 0x8, R30 ;  /* 0x00000008ff1c7819 */ /* 0x000fe4000001161e */
[----:B------:R-:W-:Y:S02]  /*b8e90*/  SHF.R.U32.HI R25, RZ, 0x8, R29 ;  /* 0x00000008ff197819 */ /* 0x000fe4000001161d */
[----:B------:R-:W-:-:S02]  /*b8ea0*/  IADD3 R14, P2, R244, R0, RZ ;  /* 0x00000000f40e7210 */ /* 0x000fc40007f5e0ff */
[----:B------:R-:W-:Y:S02]  /*b8eb0*/  LOP3.LUT R112, R112, 0xffff, RZ, 0xc0, !PT ;  /* 0x0000ffff70707812 */ /* 0x000fe400078ec0ff */
[----:B------:R-:W-:Y:S02]  /*b8ec0*/  LOP3.LUT R28, R28, 0xffff, RZ, 0xc0, !PT ;  /* 0x0000ffff1c1c7812 */ /* 0x000fe400078ec0ff */
[----:B------:R-:W-:Y:S01]  /*b8ed0*/  LOP3.LUT R25, R25, 0xffff, RZ, 0xc0, !PT ;  /* 0x0000ffff19197812 */ /* 0x000fe200078ec0ff */
[----:B------:R-:W-:Y:S01]  /*b8ee0*/  IMAD.X R15, R24, 0x1, R7, P2 ;  /* 0x00000001180f7824 */ /* 0x000fe200010e0607 */
[--C-:B------:R-:W-:Y:S02]  /*b8ef0*/  PRMT R112, R112, 0x3340, R0.reuse ;  /* 0x0000334070707816 */ /* 0x100fe40000000000 */
[----:B------:R-:W-:Y:S02]  /*b8f00*/  PRMT R10, R28, 0x3340, R25 ;  /* 0x000033401c0a7816 */ /* 0x000fe40000000019 */
[----:B------:R-:W-:Y:S01]  /*b8f10*/  LOP3.LUT R177, R177, 0xffff, RZ, 0xc0, !PT ;  /* 0x0000ffffb1b17812 */ /* 0x000fe200078ec0ff */
[----:B------:R0:W-:Y:S04]  /*b8f20*/  STL.64 [R1+0x9a8], R14 ;  /* 0x0009a80e01007387 */ /* 0x0001e80000100a00 */
[----:B------:R-:W-:Y:S01]  /*b8f30*/  STL [R1+0x54fc], R112 ;  /* 0x0054fc7001007387 */ /* 0x000fe20000100800 */
[----:B------:R-:W-:-:S03]  /*b8f40*/  PRMT R25, R177, 0x3340, R0 ;  /* 0x00003340b1197816 */ /* 0x000fc60000000000 */
[----:B------:R1:W-:Y:S01]  /*b8f50*/  STL [R1+0x4ed8], R10 ;  /* 0x004ed80a01007387 */ /* 0x0003e20000100800 */
[----:B0-----:R-:W-:-:S05]  /*b8f60*/  IADD3 R14, P2, R244, R6, RZ ;  /* 0x00000006f40e7210 */ /* 0x001fca0007f5e0ff */
[----:B------:R-:W-:Y:S01]  /*b8f70*/  IMAD.X R15, R24, 0x1, R5, P2 ;  /* 0x00000001180f7824 */ /* 0x000fe200010e0605 */
[----:B--2---:R-:W-:Y:S02]  /*b8f80*/  LOP3.LUT R30, R248, 0xffff, RZ, 0xc0, !PT ;  /* 0x0000fffff81e7812 */ /* 0x004fe400078ec0ff */
[----:B------:R-:W2:Y:S01]  /*b8f90*/  LDL.LU R248, [R1+0x47b0] ;  /* 0x0047b00001f87983 */ /* 0x000ea20000300800 */
[----:B------:R-:W-:-:S03]  /*b8fa0*/  LOP3.LUT R29, R11, 0xffff, RZ, 0xc0, !PT ;  /* 0x0000ffff0b1d7812 */ /* 0x000fc600078ec0ff */
[----:B------:R-:W2:Y:S01]  /*b8fb0*/  LDL.LU R11, [R1+0x46b0] ;  /* 0x0046b000010b7983 */ /* 0x000ea20000300800 */
[----:B------:R-:W-:-:S04]  /*b8fc0*/  PRMT R28, R30, 0x3340, R29 ;  /* 0x000033401e1c7816 */ /* 0x000fc8000000001d */
[----:B-1----:R-:W-:-:S05]  /*b8fd0*/  PRMT R10, R28, 0x5410, R25 ;  /* 0x000054101c0a7816 */ /* 0x002fca0000000019 */
[----:B------:R-:W-:Y:S04]  /*b8fe0*/  STL [R1+0x5144], R10 ;  /* 0x0051440a01007387 */ /* 0x000fe80000100800 */
[----:B------:R-:W2:Y:S04]  /*b8ff0*/  LDL.LU R242, [R1+0xd00] ;  /* 0x000d000001f27983 */ /* 0x000ea80000300800 */
[----:B------:R0:W-:Y:S01]  /*b9000*/  STL.64 [R1+0x9a0], R14 ;  /* 0x0009a00e01007387 */ /* 0x0001e20000100a00 */
[----:B------:R-:W-:Y:S02]  /*b9010*/  SHF.R.U32.HI R25, RZ, 0x8, R30 ;  /* 0x00000008ff197819 */ /* 0x000fe4000001161e */
[----:B0-----:R-:W-:-:S05]  /*b9020*/  IADD3 R14, P2, R244, R4, RZ ;  /* 0x00000004f40e7210 */ /* 0x001fca0007f5e0ff */
[----:B------:R-:W-:Y:S01]  /*b9030*/  IMAD.X R15, R24, 0x1, R3, P2 ;  /* 0x00000001180f7824 */ /* 0x000fe200010e0603 */
[----:B------:R-:W-:Y:S02]  /*b9040*/  SHF.R.U32.HI R24, RZ, 0x8, R29 ;  /* 0x00000008ff187819 */ /* 0x000fe4000001161d */
[----:B------:R-:W-:Y:S02]  /*b9050*/  LOP3.LUT R25, R25, 0xffff, RZ, 0xc0, !PT ;  /* 0x0000ffff19197812 */ /* 0x000fe400078ec0ff */
[----:B------:R-:W-:-:S04]  /*b9060*/  LOP3.LUT R24, R24, 0xffff, RZ, 0xc0, !PT ;  /* 0x0000ffff18187812 */ /* 0x000fc800078ec0ff */
[----:B------:R-:W-:Y:S01]  /*b9070*/  PRMT R124, R25, 0x3340, R24 ;  /* 0x00003340197c7816 */ /* 0x000fe20000000018 */
[----:B------:R-:W-:Y:S04]  /*b9080*/  STL.64 [R1+0x998], R14 ;  /* 0x0009980e01007387 */ /* 0x000fe80000100a00 */
[----:B------:R-:W-:Y:S01]  /*b9090*/  STL [R1+0x5508], R124 ;  /* 0x0055087c01007387 */ /* 0x000fe20000100800 */
[----:B---3--:R-:W-:-:S03]  /*b90a0*/  LOP3.LUT R29, R246, 0xffff, RZ, 0xc0, !PT ;  /* 0x0000fffff61d7812 */ /* 0x008fc600078ec0ff */
[----:B------:R-:W3:Y:S01]  /*b90b0*/  LDL.LU R246, [R1+0x4bfc] ;  /* 0x004bfc0001f67983 */ /* 0x000ee20000300800 */
[----:B----4-:R-:W-:-:S03]  /*b90c0*/  LOP3.LUT R28, R8, 0xffff, RZ, 0xc0, !PT ;  /* 0x0000ffff081c7812 */ /* 0x010fc600078ec0ff */
[----:B------:R-:W4:Y:S01]  /*b90d0*/  LDL.LU R8, [R1+0x4750] ;  /* 0x0047500001087983 */ /* 0x000f220000300800 */
[----:B------:R-:W-:Y:S02]  /*b90e0*/  LOP3.LUT R154, R154, 0xffff, RZ, 0xc0, !PT ;  /* 0x0000ffff9a9a7812 */ /* 0x000fe400078ec0ff */
[----:B------:R-:W-:Y:S02]  /*b90f0*/  PRMT R25, R29, 0x3340, R28 ;  /* 0x000033401d197816 */ /* 0x000fe4000000001c */
[----:B------:R-:W-:Y:S02]  /*b9100*/  PRMT R24, R154, 0x3340, R0 ;  /* 0x000033409a187816 */ /* 0x000fe40000000000 */
[----:B------:R-:W-:Y:S02]  /*b9110*/  SHF.R.U32.HI R111, RZ, 0x8, R177 ;  /* 0x00000008ff6f7819 */ /* 0x000fe400000116b1 */
[----:B------:R-:W-:Y:S02]  /*b9120*/  PRMT R10, R25, 0x5410, R24 ;  /* 0x00005410190a7816 */ /* 0x000fe40000000018 */
[----:B------:R-:W-:-:S02]  /*b9130*/  SHF.R.U32.HI R25, RZ, 0x8, R29 ;  /* 0x00000008ff197819 */ /* 0x000fc4000001161d */
[----:B------:R-:W-:Y:S02]  /*b9140*/  SHF.R.U32.HI R24, RZ, 0x8, R28 ;  /* 0x00000008ff187819 */ /* 0x000fe4000001161c */
[----:B------:R-:W-:Y:S01]  /*b9150*/  LOP3.LUT R111, R111, 0xffff, RZ, 0xc0, !PT ;  /* 0x0000ffff6f6f7812 */ /* 0x000fe200078ec0ff */
[----:B------:R0:W-:Y:S01]  /*b9160*/  STL [R1+0x513c], R10 ;  /* 0x00513c0a01007387 */ /* 0x0001e20000100800 */
[----:B------:R-:W-:Y:S02]  /*b9170*/  LOP3.LUT R25, R25, 0xffff, RZ, 0xc0, !PT ;  /* 0x0000ffff19197812 */ /* 0x000fe400078ec0ff */
[----:B------:R-:W-:Y:S02]  /*b9180*/  LOP3.LUT R24, R24, 0xffff, RZ, 0xc0, !PT ;  /* 0x0000ffff18187812 */ /* 0x000fe400078ec0ff */
[----:B------:R-:W-:Y:S02]  /*b9190*/  PRMT R111, R111, 0x3340, R0 ;  /* 0x000033406f6f7816 */ /* 0x000fe40000000000 */
[----:B------:R-:W-:-:S02]  /*b91a0*/  PRMT R123, R25, 0x3340, R24 ;  /* 0x00003340197b7816 */ /* 0x000fc40000000018 */
[----:B0-----:R-:W-:Y:S01]  /*b91b0*/  LOP3.LUT R10, R153, 0xffff, RZ, 0xc0, !PT ;  /* 0x0000ffff990a7812 */ /* 0x001fe200078ec0ff */
[----:B------:R-:W-:Y:S03]  /*b91c0*/  STL [R1+0x550c], R111 ;  /* 0x00550c6f01007387 */ /* 0x000fe60000100800 */
[----:B------:R-:W-:Y:S01]  /*b91d0*/  PRMT R24, R10, 0x3340, R0 ;  /* 0x000033400a187816 */ /* 0x000fe20000000000 */
[----:B------:R-:W-:Y:S04]  /*b91e0*/  STL [R1+0x5510], R123 ;  /* 0x0055107b01007387 */ /* 0x000fe80000100800 */
[----:B------:R0:W-:Y:S01]  /*b91f0*/  STL [R1+0x518c], R10 ;  /* 0x00518c0a01007387 */ /* 0x0001e20000100800 */
[----:B------:R-:W-:-:S04]  /*b9200*/  SHF.R.U32.HI R110, RZ, 0x8, R154 ;  /* 0x00000008ff6e7819 */ /* 0x000fc8000001169a */
[----:B------:R-:W-:-:S04]  /*b9210*/  LOP3.LUT R110, R110, 0xffff, RZ, 0xc0, !PT ;  /* 0x0000ffff6e6e7812 */ /* 0x000fc800078ec0ff */
[----:B------:R-:W-:Y:S02]  /*b9220*/  PRMT R110, R110, 0x3340, R0 ;  /* 0x000033406e6e7816 */ /* 0x000fe40000000000 */
[----:B--2---:R-:W-:Y:S02]  /*b9230*/  LOP3.LUT R29, R248, 0xffff, RZ, 0xc0, !PT ;  /* 0x0000fffff81d7812 */ /* 0x004fe400078ec0ff */
[----:B------:R-:W-:-:S04]  /*b9240*/  LOP3.LUT R28, R11, 0xffff, RZ, 0xc0, !PT ;  /* 0x0000ffff0b1c7812 */ /* 0x000fc800078ec0ff */
[----:B------:R-:W-:-:S04]  /*b9250*/  PRMT R25, R29, 0x3340, R28 ;  /* 0x000033401d197816 */ /* 0x000fc8000000001c */
[----:B------:R-:W-:Y:S02]  /*b9260*/  PRMT R12, R25, 0x5410, R24 ;  /* 0x00005410190c7816 */ /* 0x000fe40000000018 */
[----:B------:R-:W-:Y:S02]  /*b9270*/  SHF.R.S32.HI R24, RZ, 0x1f, R242 ;  /* 0x0000001fff187819 */ /* 0x000fe400000114f2 */
[----:B0-----:R-:W-:Y:S01]  /*b9280*/  IADD3 R10, P2, R242, R2, RZ ;  /* 0x00000002f20a7210 */ /* 0x001fe20007f5e0ff */
[----:B------:R-:W-:Y:S04]  /*b9290*/  STL [R1+0x5134], R12 ;  /* 0x0051340c01007387 */ /* 0x000fe80000100800 */
[----:B------:R-:W-:Y:S01]  /*b92a0*/  IMAD.X R11, R24, 0x1, R13, P2 ;  /* 0x00000001180b7824 */ /* 0x000fe200010e060d */
[----:B------:R-:W2:Y:S04]  /*b92b0*/  LDL.LU R248, [R1+0x4c0c] ;  /* 0x004c0c0001f87983 */ /* 0x000ea80000300800 */
[----:B------:R0:W-:Y:S01]  /*b92c0*/  STL.64 [R1+0x990], R10 ;  /* 0x0009900a01007387 */ /* 0x0001e20000100a00 */
[----:B------:R-:W-:-:S03]  /*b92d0*/  SHF.R.U32.HI R29, RZ, 0x8, R29 ;  /* 0x00000008ff1d7819 */ /* 0x000fc6000001161d */
[----:B0-----:R-:W2:Y:S01]  /*b92e0*/  LDL.LU R11, [R1+0x4754] ;  /* 0x00475400010b7983 */ /* 0x001ea20000300800 */
[----:B------:R-:W-:Y:S02]  /*b92f0*/  SHF.R.U32.HI R25, RZ, 0x8, R28 ;  /* 0x00000008ff197819 */ /* 0x000fe4000001161c */
[----:B------:R-:W-:Y:S02]  /*b9300*/  LOP3.LUT R28, R29, 0xffff, RZ, 0xc0, !PT ;  /* 0x0000ffff1d1c7812 */ /* 0x000fe400078ec0ff */
[----:B------:R-:W-:-:S04]  /*b9310*/  LOP3.LUT R25, R25, 0xffff, RZ, 0xc0, !PT ;  /* 0x0000ffff19197812 */ /* 0x000fc800078ec0ff */
[----:B------:R-:W-:Y:S01]  /*b9320*/  PRMT R222, R28, 0x3340, R25 ;  /* 0x000033401cde7816 */ /* 0x000fe20000000019 */
[----:B------:R-:W-:Y:S04]  /*b9330*/  STL [R1+0x5514], R110 ;  /* 0x0055146e01007387 */ /* 0x000fe80000100800 */
[----:B------:R-:W-:Y:S04]  /*b9340*/  STL [R1+0x540c], R222 ;  /* 0x00540cde01007387 */ /* 0x000fe80000100800 */
[----:B------:R-:W2:Y:S01]  /*b9350*/  LDL.LU R244, [R1+0x47bc] ;  /* 0x0047bc0001f47983 */ /* 0x000ea20000300800 */
[----:B----4-:R-:W-:-:S03]  /*b9360*/  LOP3.LUT R29, R8, 0xffff, RZ, 0xc0, !PT ;  /* 0x0000ffff081d7812 */ /* 0x010fc600078ec0ff */
[----:B------:R-:W4:Y:S01]  /*b9370*/  LDL.LU R8, [R1+0x46c4] ;  /* 0x0046c40001087983 */ /* 0x000f220000300800 */
[----:B---3--:R-:W-:Y:S02]  /*b9380*/  LOP3.LUT R30, R246, 0xffff, RZ, 0xc0, !PT ;  /* 0x0000fffff61e7812 */ /* 0x008fe400078ec0ff */
[----:B------:R-:W-:Y:S02]  /*b9390*/  LOP3.LUT R180, R180, 0xffff, RZ, 0xc0, !PT ;  /* 0x0000ffffb4b47812 */ /* 0x000fe400078ec0ff */
[----:B------:R-:W-:Y:S02]  /*b93a0*/  PRMT R28, R30, 0x3340, R29 ;  /* 0x000033401e1c7816 */ /* 0x000fe4000000001d */
[----:B------:R-:W-:Y:S02]  /*b93b0*/  PRMT R25, R180, 0x3340, R0 ;  /* 0x00003340b4197816 */ /* 0x000fe40000000000 */
[----:B------:R-:W-:Y:S02]  /*b93c0*/  IADD3 R14, P2, R242, R0, RZ ;  /* 0x00000000f20e7210 */ /* 0x000fe40007f5e0ff */
[----:B------:R-:W-:-:S02]  /*b93d0*/  PRMT R10, R28, 0x5410, R25 ;  /* 0x000054101c0a7816 */ /* 0x000fc40000000019 */
[----:B------:R-:W-:Y:S02]  /*b93e0*/  SHF.R.U32.HI R96, RZ, 0x8, R180 ;  /* 0x00000008ff607819 */ /* 0x000fe400000116b4 */
[----:B------:R-:W-:Y:S02]  /*b93f0*/  SHF.R.U32.HI R28, RZ, 0x8, R30 ;  /* 0x00000008ff1c7819 */ /* 0x000fe4000001161e */
[----:B------:R-:W-:Y:S01]  /*b9400*/  SHF.R.U32.HI R25, RZ, 0x8, R29 ;  /* 0x00000008ff197819 */ /* 0x000fe2000001161d */
[----:B------:R-:W-:Y:S01]  /*b9410*/  IMAD.X R15, R24, 0x1, R7, P2 ;  /* 0x00000001180f7824 */ /* 0x000fe200010e0607 */
[----:B------:R-:W-:Y:S02]  /*b9420*/  LOP3.LUT R96, R96, 0xffff, RZ, 0xc0, !PT ;  /* 0x0000ffff60607812 */ /* 0x000fe400078ec0ff */
[----:B------:R-:W-:Y:S02]  /*b9430*/  LOP3.LUT R28, R28, 0xffff, RZ, 0xc0, !PT ;  /* 0x0000ffff1c1c7812 */ /* 0x000fe400078ec0ff */
[----:B------:R-:W-:Y:S01]  /*b9440*/  LOP3.LUT R25, R25, 0xffff, RZ, 0xc0, !PT ;  /* 0x0000ffff19197812 */ /* 0x000fe200078ec0ff */
[----:B------:R0:W-:Y:S01]  /*b9450*/  STL [R1+0x5128], R10 ;  /* 0x0051280a01007387 */ /* 0x0001e20000100800 */
[----:B------:R-:W-:-:S02]  /*b9460*/  LOP3.LUT R179, R179, 0xffff, RZ, 0xc0, !PT ;  /* 0x0000ffffb3b37812 */ /* 0x000fc400078ec0ff */
[--C-:B------:R-:W-:Y:S01]  /*b9470*/  PRMT R96, R96, 0x3340, R0.reuse ;  /* 0x0000334060607816 */ /* 0x100fe20000000000 */
[----:B------:R1:W-:Y:S01]  /*b9480*/  STL.64 [R1+0x988], R14 ;  /* 0x0009880e01007387 */ /* 0x0003e20000100a00 */
[----:B0-----:R-:W-:Y:S02]  /*b9490*/  PRMT R10, R28, 0x3340, R25 ;  /* 0x000033401c0a7816 */ /* 0x001fe40000000019 */
[----:B------:R-:W-:Y:S01]  /*b94a0*/  PRMT R25, R179, 0x3340, R0 ;  /* 0x00003340b3197816 */ /* 0x000fe20000000000 */
[----:B------:R-:W-:Y:S01]  /*b94b0*/  STL [R1+0x5518], R96 ;  /* 0x0055186001007387 */ /* 0x000fe20000100800 */
[----:B-1----:R-:W-:-:S03]  /*b94c0*/  IADD3 R14, P2, R242, R6, RZ ;  /* 0x00000006f20e7210 */ /* 0x002fc60007f5e0ff */
[----:B------:R0:W-:Y:S02]  /*b94d0*/  STL [R1+0x4bfc], R10 ;  /* 0x004bfc0a01007387 */ /* 0x0001e40000100800 */
[----:B------:R-:W-:Y:S02]  /*b94e0*/  IMAD.X R15, R24, 0x1, R5, P2 ;  /* 0x00000001180f7824 */ /* 0x000fe400010e0605 */
[----:B------:R-:W3:Y:S01]  /*b94f0*/  LDL.LU R246, [R1+0x47b8] ;  /* 0x0047b80001f67983 */ /* 0x000ee20000300800 */
[----:B--2---:R-:W-:-:S03]  /*b9500*/  LOP3.LUT R30, R248, 0xffff, RZ, 0xc0, !PT ;  /* 0x0000fffff81e7812 */ /* 0x004fc600078ec0ff */
[----:B------:R-:W2:Y:S01]  /*b9510*/  LDL.LU R248, [R1+0x46c0] ;  /* 0x0046c00001f87983 */ /* 0x000ea20000300800 */
[----:B------:R-:W-:-:S03]  /*b9520*/  LOP3.LUT R29, R11, 0xffff, RZ, 0xc0, !PT ;  /* 0x0000ffff0b1d7812 */ /* 0x000fc600078ec0ff */
[----:B------:R-:W2:Y:S01]  /*b9530*/  LDL.LU R11, [R1+0xcfc] ;  /* 0x000cfc00010b7983 */ /* 0x000ea20000300800 */
[----:B------:R-:W-:-:S04]  /*b9540*/  PRMT R28, R30, 0x3340, R29 ;  /* 0x000033401e1c7816 */ /* 0x000fc8000000001d */
[----:B0-----:R-:W-:-:S05]  /*b9550*/  PRMT R10, R28, 0x5410, R25 ;  /* 0x000054101c0a7816 */ /* 0x001fca0000000019 */
[----:B------:R-:W-:Y:S04]  /*b9560*/  STL [R1+0x5120], R10 ;  /* 0x0051200a01007387 */ /* 0x000fe80000100800 */
[----:B------:R0:W-:Y:S02]  /*b9570*/  STL.64 [R1+0x980], R14 ;  /* 0x0009800e01007387 */ /* 0x0001e40000100a00 */
[----:B0-----:R-:W-:-:S05]  /*b9580*/  IADD3 R14, P2, R242, R4, RZ ;  /* 0x00000004f20e7210 */ /* 0x001fca0007f5e0ff */
[----:B------:R-:W-:Y:S01]  /*b9590*/  IMAD.X R15, R24, 0x1, R3, P2 ;  /* 0x00000001180f7824 */ /* 0x000fe200010e0603 */
[----:B------:R-:W-:Y:S02]  /*b95a0*/  SHF.R.U32.HI R24, RZ, 0x8, R29 ;  /* 0x00000008ff187819 */ /* 0x000fe4000001161d */
[----:B------:R-:W-:Y:S02]  /*b95b0*/  LOP3.LUT R29, R244, 0xffff, RZ, 0xc0, !PT ;  /* 0x0000fffff41d7812 */ /* 0x000fe400078ec0ff */
[----:B------:R-:W-:Y:S04]  /*b95c0*/  STL.64 [R1+0x978], R14 ;  /* 0x0009780e01007387 */ /* 0x000fe80000100a00 */
[----:B------:R-:W2:Y:S01]  /*b95d0*/  LDL.LU R244, [R1+0x4c4c] ;  /* 0x004c4c0001f47983 */ /* 0x000ea20000300800 */
[----:B----4-:R-:W-:-:S03]  /*b95e0*/  LOP3.LUT R28, R8, 0xffff, RZ, 0xc0, !PT ;  /* 0x0000ffff081c7812 */ /* 0x010fc600078ec0ff */
[----:B------:R-:W4:Y:S01]  /*b95f0*/  LDL.LU R8, [R1+0x4760] ;  /* 0x0047600001087983 */ /* 0x000f220000300800 */
[----:B------:R-:W-:Y:S02]  /*b9600*/  SHF.R.U32.HI R25, RZ, 0x8, R30 ;  /* 0x00000008ff197819 */ /* 0x000fe4000001161e */
[----:B------:R-:W-:Y:S02]  /*b9610*/  LOP3.LUT R24, R24, 0xffff, RZ, 0xc0, !PT ;  /* 0x0000ffff18187812 */ /* 0x000fe400078ec0ff */
[----:B------:R-:W-:Y:S02]  /*b9620*/  LOP3.LUT R25, R25, 0xffff, RZ, 0xc0, !PT ;  /* 0x0000ffff19197812 */ /* 0x000fe400078ec0ff */
[----:B------:R-:W-:Y:S02]  /*b9630*/  LOP3.LUT R156, R156, 0xffff, RZ, 0xc0, !PT ;  /* 0x0000ffff9c9c7812 */ /* 0x000fe400078ec0ff */
[----:B------:R-:W-:Y:S02]  /*b9640*/  PRMT R121, R25, 0x3340, R24 ;  /* 0x0000334019797816 */ /* 0x000fe40000000018 */
[----:B------:R-:W-:-:S02]  /*b9650*/  PRMT R24, R156, 0x3340, R0 ;  /* 0x000033409c187816 */ /* 0x000fc40000000000 */
[----:B------:R-:W-:-:S04]  /*b9660*/  PRMT R25, R29, 0x3340, R28 ;  /* 0x000033401d197816 */ /* 0x000fc8000000001c */
[----:B------:R-:W-:Y:S02]  /*b9670*/  PRMT R10, R25, 0x5410, R24 ;  /* 0x00005410190a7816 */ /* 0x000fe40000000018 */
[----:B------:R-:W-:Y:S02]  /*b9680*/  SHF.R.U32.HI R25, RZ, 0x8, R29 ;  /* 0x00000008ff197819 */ /* 0x000fe4000001161d */
[----:B------:R-:W-:Y:S02]  /*b9690*/  SHF.R.U32.HI R24, RZ, 0x8, R28 ;  /* 0x00000008ff187819 */ /* 0x000fe4000001161c */
[----:B------:R-:W-:Y:S02]  /*b96a0*/  LOP3.LUT R25, R25, 0xffff, RZ, 0xc0, !PT ;  /* 0x0000ffff19197812 */ /* 0x000fe400078ec0ff */
[----:B------:R-:W-:Y:S01]  /*b96b0*/  LOP3.LUT R24, R24, 0xffff, RZ, 0xc0, !PT ;  /* 0x0000ffff18187812 */ /* 0x000fe200078ec0ff */
[----:B------:R0:W-:Y:S03]  /*b96c0*/  STL [R1+0x511c], R10 ;  /* 0x00511c0a01007387 */ /* 0x0001e60000100800 */
[----:B------:R-:W-:-:S02]  /*b96d0*/  PRMT R12, R25, 0x3340, R24 ;  /* 0x00003340190c7816 */ /* 0x000fc40000000018 */
[----:B0-----:R-:W-:-:S03]  /*b96e0*/  LOP3.LUT R10, R155, 0xffff, RZ, 0xc0, !PT ;  /* 0x0000ffff9b0a7812 */ /* 0x001fc600078ec0ff */
[----:B------:R-:W-:Y:S04]  /*b96f0*/  STL [R1+0x4bc8], R12 ;  /* 0x004bc80c01007387 */ /* 0x000fe80000100800 */
[----:B------:R0:W-:Y:S01]  /*b9700*/  STL [R1+0x5188], R10 ;  /* 0x0051880a01007387 */ /* 0x0001e20000100800 */
[----:B---3--:R-:W-:-:S03]  /*b9710*/  LOP3.LUT R29, R246, 0xffff, RZ, 0xc0, !PT ;  /* 0x0000fffff61d7812 */ /* 0x008fc600078ec0ff */
[----:B------:R-:W3:Y:S01]  /*b9720*/  LDL.LU R246, [R1+0x4c6c] ;  /* 0x004c6c0001f67983 */ /* 0x000ee20000300800 */
[----:B------:R-:W-:Y:S02]  /*b9730*/  PRMT R24, R10, 0x3340, R0 ;  /* 0x000033400a187816 */ /* 0x000fe40000000000 */
[----:B------:R-:W-:Y:S02]  /*b9740*/  LOP3.LUT R182, R182, 0xffff, RZ, 0xc0, !PT ;  /* 0x0000ffffb6b67812 */ /* 0x000fe400078ec0ff */
[----:B--2---:R-:W-:Y:S02]  /*b9750*/  LOP3.LUT R28, R248, 0xffff, RZ, 0xc0, !PT ;  /* 0x0000fffff81c7812 */ /* 0x004fe400078ec0ff */
[----:B------:R-:W2:Y:S02]  /*b9760*/  LDL.LU R248, [R1+0x4764] ;  /* 0x0047640001f87983 */ /* 0x000ea40000300800 */
[----:B------:R-:W-:Y:S02]  /*b9770*/  PRMT R25, R29, 0x3340, R28 ;  /* 0x000033401d197816 */ /* 0x000fe4000000001c */
[----:B------:R-:W-:-:S02]  /*b9780*/  SHF.R.U32.HI R29, RZ, 0x8, R29 ;  /* 0x00000008ff1d7819 */ /* 0x000fc4000001161d */
[----:B0-----:R-:W-:Y:S02]  /*b9790*/  PRMT R10, R25, 0x5410, R24 ;  /* 0x00005410190a7816 */ /* 0x001fe40000000018 */
[----:B------:R-:W-:Y:S02]  /*b97a0*/  SHF.R.U32.HI R25, RZ, 0x8, R28 ;  /* 0x00000008ff197819 */ /* 0x000fe4000001161c */
[----:B------:R-:W-:Y:S02]  /*b97b0*/  LOP3.LUT R28, R29, 0xffff, RZ, 0xc0, !PT ;  /* 0x0000ffff1d1c7812 */ /* 0x000fe400078ec0ff */
[----:B------:R-:W-:Y:S02]  /*b97c0*/  LOP3.LUT R25, R25, 0xffff, RZ, 0xc0, !PT ;  /* 0x0000ffff19197812 */ /* 0x000fe400078ec0ff */
[----:B------:R-:W-:Y:S02]  /*b97d0*/  SHF.R.S32.HI R24, RZ, 0x1f, R11 ;  /* 0x0000001fff187819 */ /* 0x000fe4000001140b */
[----:B------:R-:W-:Y:S01]  /*b97e0*/  IADD3 R14, P2, R11, R2, RZ ;  /* 0x000000020b0e7210 */ /* 0x000fe20007f5e0ff */
[----:B------:R0:W-:Y:S04]  /*b97f0*/  STL [R1+0x510c], R10 ;  /* 0x00510c0a01007387 */ /* 0x0001e80000100800 */
[----:B------:R-:W-:Y:S01]  /*b9800*/  IMAD.X R15, R24, 0x1, R13, P2 ;  /* 0x00000001180f7824 */ /* 0x000fe200010e060d */
[----:B0-----:R-:W-:-:S02]  /*b9810*/  PRMT R10, R28, 0x3340, R25 ;  /* 0x000033401c0a7816 */ /* 0x001fc40000000019 */
[----:B------:R-:W-:Y:S02]  /*b9820*/  PRMT R25, R182, 0x3340, R0 ;  /* 0x00003340b6197816 */ /* 0x000fe40000000000 */
[----:B------:R-:W-:Y:S04]  /*b9830*/  STL.64 [R1+0x970], R14 ;  /* 0x0009700e01007387 */ /* 0x000fe80000100a00 */
[----:B------:R-:W-:Y:S01]  /*b9840*/  STL [R1+0x4f38], R10 ;  /* 0x004f380a01007387 */ /* 0x000fe20000100800 */
[----:B------:R-:W-:-:S03]  /*b9850*/  LOP3.LUT R30, R244, 0xffff, RZ, 0xc0, !PT ;  /* 0x0000fffff41e7812 */ /* 0x000fc600078ec0ff */
[----:B------:R-:W2:Y:S01]  /*b9860*/  LDL.LU R244, [R1+0x47c0] ;  /* 0x0047c00001f47983 */ /* 0x000ea20000300800 */
[----:B----4-:R-:W-:-:S04]  /*b9870*/  LOP3.LUT R29, R8, 0xffff, RZ, 0xc0, !PT ;  /* 0x0000ffff081d7812 */ /* 0x010fc800078ec0ff */
[----:B------:R-:W-:-:S04]  /*b9880*/  PRMT R28, R30, 0x3340, R29 ;  /* 0x000033401e1c7816 */ /* 0x000fc8000000001d */
[----:B------:R-:W-:-:S05]  /*b9890*/  PRMT R8, R28, 0x5410, R25 ;  /* 0x000054101c087816 */ /* 0x000fca0000000019 */
[----:B------:R0:W-:Y:S04]  /*b98a0*/  STL [R1+0x5014], R8 ;  /* 0x0050140801007387 */ /* 0x0001e80000100800 */
[----:B0-----:R-:W4:Y:S01]  /*b98b0*/  LDL.LU R8, [R1+0x46d4] ;  /* 0x0046d40001087983 */ /* 0x001f220000300800 */
[----:B------:R-:W-:Y:S02]  /*b98c0*/  SHF.R.U32.HI R28, RZ, 0x8, R30 ;  /* 0x00000008ff1c7819 */ /* 0x000fe4000001161e */
[----:B------:R-:W-:Y:S02]  /*b98d0*/  SHF.R.U32.HI R25, RZ, 0x8, R29 ;  /* 0x00000008ff197819 */ /* 0x000fe4000001161d */
[----:B------:R-:W-:Y:S02]  /*b98e0*/  IADD3 R14, P2, R11, R0, RZ ;  /* 0x000000000b0e7210 */ /* 0x000fe40007f5e0ff */
[----:B------:R-:W-:-:S02]  /*b98f0*/  LOP3.LUT R28, R28, 0xffff, RZ, 0xc0, !PT ;  /* 0x0000ffff1c1c7812 */ /* 0x000fc400078ec0ff */
[----:B------:R-:W-:Y:S01]  /*b9900*/  LOP3.LUT R25, R25, 0xffff, RZ, 0xc0, !PT ;  /* 0x0000ffff19197812 */ /* 0x000fe200078ec0ff */
[----:B------:R-:W-:Y:S01]  /*b9910*/  IMAD.X R15, R24, 0x1, R7, P2 ;  /* 0x00000001180f7824 */ /* 0x000fe200010e0607 */
[----:B------:R-:W-:Y:S02]  /*b9920*/  LOP3.LUT R181, R181, 0xffff, RZ, 0xc0, !PT ;  /* 0x0000ffffb5b57812 */ /* 0x000fe400078ec0ff */
[----:B------:R-:W-:Y:S02]  /*b9930*/  PRMT R120, R28, 0x3340, R25 ;  /* 0x000033401c787816 */ /* 0x000fe40000000019 */
[----:B------:R-:W-:Y:S01]  /*b9940*/  PRMT R25, R181, 0x3340, R0 ;  /* 0x00003340b5197816 */ /* 0x000fe20000000000 */
[----:B------:R0:W-:Y:S04]  /*b9950*/  STL.64 [R1+0x968], R14 ;  /* 0x0009680e01007387 */ /* 0x0001e80000100a00 */
[----:B------:R-:W4:Y:S01]  /*b9960*/  LDL.LU R240, [R1+0x47c4] ;  /* 0x0047c40001f07983 */ /* 0x000f220000300800 */
[----:B---3--:R-:W-:-:S03]  /*b9970*/  LOP3.LUT R30, R246, 0xffff, RZ, 0xc0, !PT ;  /* 0x0000fffff61e7812 */ /* 0x008fc600078ec0ff */
[----:B------:R-:W3:Y:S01]  /*b9980*/  LDL.LU R242, [R1+0x46d0] ;  /* 0x0046d00001f27983 */ /* 0x000ee20000300800 */
[----:B0-----:R-:W-:-:S05]  /*b9990*/  IADD3 R14, P2, R11, R6, RZ ;  /* 0x000000060b0e7210 */ /* 0x001fca0007f5e0ff */
[----:B------:R-:W-:Y:S01]  /*b99a0*/  IMAD.X R15, R24, 0x1, R5, P2 ;  /* 0x00000001180f7824 */ /* 0x000fe200010e0605 */
[----:B--2---:R-:W-:-:S04]  /*b99b0*/  LOP3.LUT R29, R248, 0xffff, RZ, 0xc0, !PT ;  /* 0x0000fffff81d7812 */ /* 0x004fc800078ec0ff */
[----:B------:R-:W-:-:S04]  /*b99c0*/  PRMT R28, R30, 0x3340, R29 ;  /* 0x000033401e1c7816 */ /* 0x000fc8000000001d */
[----:B------:R-:W-:-:S05]  /*b99d0*/  PRMT R10, R28, 0x5410, R25 ;  /* 0x000054101c0a7816 */ /* 0x000fca0000000019 */
[----:B------:R0:W-:Y:S04]  /*b99e0*/  STL [R1+0x500c], R10 ;  /* 0x00500c0a01007387 */ /* 0x0001e80000100800 */
[----:B------:R-:W2:Y:S01]  /*b99f0*/  LDL.LU R246, [R1+0x4ca4] ;  /* 0x004ca40001f67983 */ /* 0x000ea20000300800 */
[----:B0-----:R-:W-:-:S03]  /*b9a00*/  IADD3 R10, P2, R11, R4, RZ ;  /* 0x000000040b0a7210 */ /* 0x001fc60007f5e0ff */
[----:B------:R-:W-:Y:S02]  /*b9a10*/  STL.64 [R1+0x960], R14 ;  /* 0x0009600e01007387 */ /* 0x000fe40000100a00 */
[----:B------:R-:W-:Y:S02]  /*b9a20*/  IMAD.X R11, R24, 0x1, R3, P2 ;  /* 0x00000001180b7824 */ /* 0x000fe400010e0603 */
[----:B------:R-:W2:Y:S04]  /*b9a30*/  LDL.LU R248, [R1+0x476c] ;  /* 0x00476c0001f87983 */ /* 0x000ea80000300800 */
[----:B------:R0:W-:Y:S04]  /*b9a40*/  STL.64 [R1+0x958], R10 ;  /* 0x0009580a01007387 */ /* 0x0001e80000100a00 */
[----:B0-----:R-:W2:Y:S01]  /*b9a50*/  LDL.LU R11, [R1+0x4ca8] ;  /* 0x004ca800010b7983 */ /* 0x001ea20000300800 */
[----:B----4-:R-:W-:-:S03]  /*b9a60*/  LOP3.LUT R28, R8, 0xffff, RZ, 0xc0, !PT ;  /* 0x0000ffff081c7812 */ /* 0x010fc600078ec0ff */
[----:B------:R-:W4:Y:S01]  /*b9a70*/  LDL.LU R8, [R1+0x4768] ;  /* 0x0047680001087983 */ /* 0x000f220000300800 */
[----:B------:R-:W-:Y:S02]  /*b9a80*/  SHF.R.U32.HI R25, RZ, 0x8, R30 ;  /* 0x00000008ff197819 */ /* 0x000fe4000001161e */
[----:B------:R-:W-:Y:S02]  /*b9a90*/  SHF.R.U32.HI R24, RZ, 0x8, R29 ;  /* 0x00000008ff187819 */ /* 0x000fe4000001161d */
[----:B------:R-:W-:Y:S02]  /*b9aa0*/  LOP3.LUT R25, R25, 0xffff, RZ, 0xc0, !PT ;  /* 0x0000ffff19197812 */ /* 0x000fe400078ec0ff */
[----:B------:R-:W-:Y:S02]  /*b9ab0*/  LOP3.LUT R24, R24, 0xffff, RZ, 0xc0, !PT ;  /* 0x0000ffff18187812 */ /* 0x000fe400078ec0ff */
[----:B------:R-:W-:Y:S02]  /*b9ac0*/  LOP3.LUT R29, R244, 0xffff, RZ, 0xc0, !PT ;  /* 0x0000fffff41d7812 */ /* 0x000fe400078ec0ff */
[----:B------:R-:W-:Y:S01]  /*b9ad0*/  LOP3.LUT R157, R157, 0xffff, RZ, 0xc0, !PT ;  /* 0x0000ffff9d9d7812 */ /* 0x000fe200078ec0ff */
[----:B------:R-:W4:Y:S01]  /*b9ae0*/  LDL.LU R244, [R1+0xcf8] ;  /* 0x000cf80001f47983 */ /* 0x000f220000300800 */
[----:B------:R-:W-:-:S02]  /*b9af0*/  PRMT R118, R25, 0x3340, R24 ;  /* 0x0000334019767816 */ /* 0x000fc40000000018 */
[----:B------:R-:W-:Y:S02]  /*b9b00*/  PRMT R24, R157, 0x3340, R0 ;  /* 0x000033409d187816 */ /* 0x000fe40000000000 */
[----:B------:R-:W-:-:S04]  /*b9b10*/  PRMT R25, R29, 0x3340, R28 ;  /* 0x000033401d197816 */ /* 0x000fc8000000001c */
[----:B------:R-:W-:Y:S02]  /*b9b20*/  PRMT R10, R25, 0x5410, R24 ;  /* 0x00005410190a7816 */ /* 0x000fe40000000018 */
[----:B------:R-:W-:Y:S02]  /*b9b30*/  SHF.R.U32.HI R25, RZ, 0x8, R29 ;  /* 0x00000008ff197819 */ /* 0x000fe4000001161d */
[----:B------:R-:W-:Y:S02]  /*b9b40*/  SHF.R.U32.HI R24, RZ, 0x8, R28 ;  /* 0x00000008ff187819 */ /* 0x000fe4000001161c */
[----:B------:R-:W-:Y:S02]  /*b9b50*/  LOP3.LUT R25, R25, 0xffff, RZ, 0xc0, !PT ;  /* 0x0000ffff19197812 */ /* 0x000fe400078ec0ff */
[----:B------:R-:W-:Y:S02]  /*b9b60*/  LOP3.LUT R24, R24, 0xffff, RZ, 0xc0, !PT ;  /* 0x0000ffff18187812 */ /* 0x000fe400078ec0ff */
[----:B------:R-:W-:-:S02]  /*b9b70*/  LOP3.LUT R15, R240, 0xffff, RZ, 0xc0, !PT ;  /* 0x0000fffff00f7812 */ /* 0x000fc400078ec0ff */
[----:B---3--:R-:W-:Y:S02]  /*b9b80*/  LOP3.LUT R124, R242, 0xffff, RZ, 0xc0, !PT ;  /* 0x0000fffff27c7812 */ /* 0x008fe400078ec0ff */
[----:B------:R-:W-:Y:S02]  /*b9b90*/  PRMT R117, R25, 0x3340, R24 ;  /* 0x0000334019757816 */ /* 0x000fe40000000018 */
[----:B------:R-:W-:Y:S02]  /*b9ba0*/  SHF.R.U32.HI R25, RZ, 0x8, R15 ;  /* 0x00000008ff197819 */ /* 0x000fe4000001160f */
[----:B------:R-:W-:Y:S02]  /*b9bb0*/  SHF.R.U32.HI R24, RZ, 0x8, R124 ;  /* 0x00000008ff187819 */ /* 0x000fe4000001167c */
[----:B------:R-:W-:Y:S02]  /*b9bc0*/  LOP3.LUT R25, R25, 0xffff, RZ, 0xc0, !PT ;  /* 0x0000ffff19197812 */ /* 0x000fe400078ec0ff */
[----:B------:R-:W-:Y:S01]  /*b9bd0*/  LOP3.LUT R24, R24, 0xffff, RZ, 0xc0, !PT ;  /* 0x0000ffff18187812 */ /* 0x000fe200078ec0ff */
[----:B------:R0:W-:Y:S03]  /*b9be0*/  STL [R1+0x50fc], R10 ;  /* 0x0050fc0a01007387 */ /* 0x0001e60000100800 */
[----:B0-----:R-:W-:-:S05]  /*b9bf0*/  PRMT R10, R25, 0x3340, R24 ;  /* 0x00003340190a7816 */ /* 0x001fca0000000018 */
[----:B------:R0:W-:Y:S01]  /*b9c00*/  STL [R1+0x4c4c], R10 ;  /* 0x004c4c0a01007387 */ /* 0x0001e20000100800 */
[----:B--2---:R-:W-:-:S03]  /*b9c10*/  LOP3.LUT R29, R248, 0xffff, RZ, 0xc0, !PT ;  /* 0x0000fffff81d7812 */ /* 0x004fc600078ec0ff */
[----:B------:R-:W2:Y:S01]  /*b9c20*/  LDL.LU R248, [R1+0x47c8] ;  /* 0x0047c80001f87983 */ /* 0x000ea20000300800 */
[----:B----4-:R-:W-:-:S03]  /*b9c30*/  LOP3.LUT R28, R8, 0xffff, RZ, 0xc0, !PT ;  /* 0x0000ffff081c7812 */ /* 0x010fc600078ec0ff */
[----:B------:R-:W3:Y:S01]  /*b9c40*/  LDL.LU R8, [R1+0x46dc] ;  /* 0x0046dc0001087983 */ /* 0x000ee20000300800 */
[----:B------:R-:W-:Y:S02]  /*b9c50*/  LOP3.LUT R34, R246, 0xffff, RZ, 0xc0, !PT ;  /* 0x0000fffff6227812 */ /* 0x000fe400078ec0ff */
[----:B------:R-:W-:Y:S02]  /*b9c60*/  LOP3.LUT R186, R186, 0xffff, RZ, 0xc0, !PT ;  /* 0x0000ffffbaba7812 */ /* 0x000fe400078ec0ff */
[----:B------:R-:W-:Y:S02]  /*b9c70*/  PRMT R25, R34, 0x3340, R29 ;  /* 0x0000334022197816 */ /* 0x000fe4000000001d */
[----:B------:R-:W-:Y:S02]  /*b9c80*/  PRMT R24, R186, 0x3340, R0 ;  /* 0x00003340ba187816 */ /* 0x000fe40000000000 */
[----:B------:R-:W-:Y:S02]  /*b9c90*/  LOP3.LUT R30, R11, 0xffff, RZ, 0xc0, !PT ;  /* 0x0000ffff0b1e7812 */ /* 0x000fe400078ec0ff */
[----:B------:R-:W-:-:S02]  /*b9ca0*/  LOP3.LUT R183, R183, 0xffff, RZ, 0xc0, !PT ;  /* 0x0000ffffb7b77812 */ /* 0x000fc400078ec0ff */
[----:B0-----:R-:W-:Y:S02]  /*b9cb0*/  PRMT R10, R25, 0x5410, R24 ;  /* 0x00005410190a7816 */ /* 0x001fe40000000018 */
[----:B------:R-:W-:Y:S02]  /*b9cc0*/  PRMT R24, R183, 0x3340, R0 ;  /* 0x00003340b7187816 */ /* 0x000fe40000000000 */
[----:B------:R-:W-:Y:S01]  /*b9cd0*/  PRMT R25, R30, 0x3340, R28 ;  /* 0x000033401e197816 */ /* 0x000fe2000000001c */
[----:B------:R0:W-:Y:S03]  /*b9ce0*/  STL [R1+0x4ffc], R10 ;  /* 0x004ffc0a01007387 */ /* 0x0001e60000100800 */
[----:B------:R-:W-:Y:S02]  /*b9cf0*/  PRMT R20, R25, 0x5410, R24 ;  /* 0x0000541019147816 */ /* 0x000fe40000000018 */
[----:B------:R-:W-:-:S02]  /*b9d00*/  SHF.R.S32.HI R24, RZ, 0x1f, R244 ;  /* 0x0000001fff187819 */ /* 0x000fc400000114f4 */
[----:B0-----:R-:W-:Y:S01]  /*b9d10*/  IADD3 R10, P2, R244, R2, RZ ;  /* 0x00000002f40a7210 */ /* 0x001fe20007f5e0ff */
[----:B------:R-:W-:Y:S04]  /*b9d20*/  STL [R1+0x5314], R20 ;  /* 0x0053141401007387 */ /* 0x000fe80000100800 */
[----:B------:R-:W-:Y:S01]  /*b9d30*/  IMAD.X R11, R24, 0x1, R13, P2 ;  /* 0x00000001180b7824 */ /* 0x000fe200010e060d */
[----:B------:R-:W4:Y:S01]  /*b9d40*/  LDL.LU R246, [R1+0x47cc] ;  /* 0x0047cc0001f67983 */ /* 0x000f220000300800 */
[----:B------:R-:W-:-:S03]  /*b9d50*/  SHF.R.U32.HI R37, RZ, 0x8, R34 ;  /* 0x00000008ff257819 */ /* 0x000fc60000011622 */
[----:B------:R0:W-:Y:S01]  /*b9d60*/  STL.64 [R1+0x948], R10 ;  /* 0x0009480a01007387 */ /* 0x0001e20000100a00 */
[----:B------:R-:W-:Y:S02]  /*b9d70*/  SHF.R.U32.HI R34, RZ, 0x8, R29 ;  /* 0x00000008ff227819 */ /* 0x000fe4000001161d */
[----:B------:R-:W-:Y:S02]  /*b9d80*/  SHF.R.U32.HI R30, RZ, 0x8, R30 ;  /* 0x00000008ff1e7819 */ /* 0x000fe4000001161e */
[----:B------:R-:W-:Y:S01]  /*b9d90*/  SHF.R.U32.HI R25, RZ, 0x8, R28 ;  /* 0x00000008ff197819 */ /* 0x000fe2000001161c */
[----:B0-----:R-:W4:Y:S01]  /*b9da0*/  LDL.LU R11, [R1+0x46e0] ;  /* 0x0046e000010b7983 */ /* 0x001f220000300800 */
[----:B------:R-:W-:Y:S02]  /*b9db0*/  LOP3.LUT R29, R37, 0xffff, RZ, 0xc0, !PT ;  /* 0x0000ffff251d7812 */ /* 0x000fe400078ec0ff */
[----:B------:R-:W-:Y:S02]  /*b9dc0*/  LOP3.LUT R28, R34, 0xffff, RZ, 0xc0, !PT ;  /* 0x0000ffff221c7812 */ /* 0x000fe400078ec0ff */
[----:B------:R-:W-:-:S02]  /*b9dd0*/  LOP3.LUT R30, R30, 0xffff, RZ, 0xc0, !PT ;  /* 0x0000ffff1e1e7812 */ /* 0x000fc400078ec0ff */
[----:B------:R-:W-:Y:S02]  /*b9de0*/  LOP3.LUT R25, R25, 0xffff, RZ, 0xc0, !PT ;  /* 0x0000ffff19197812 */ /* 0x000fe400078ec0ff */
[----:B------:R-:W-:Y:S02]  /*b9df0*/  IADD3 R20, P2, R244, R0, RZ ;  /* 0x00000000f4147210 */ /* 0x000fe40007f5e0ff */
[----:B------:R-:W-:Y:S02]  /*b9e00*/  PRMT R12, R29, 0x3340, R28 ;  /* 0x000033401d0c7816 */ /* 0x000fe4000000001c */
[----:B------:R-:W-:Y:S01]  /*b9e10*/  PRMT R10, R30, 0x3340, R25 ;  /* 0x000033401e0a7816 */ /* 0x000fe20000000019 */
[----:B------:R-:W-:Y:S02]  /*b9e20*/  IMAD.X R21, R24, 0x1, R7, P2 ;  /* 0x0000000118157824 */ /* 0x000fe400010e0607 */
[----:B------:R-:W-:Y:S04]  /*b9e30*/  STL [R1+0x4bb8], R12 ;  /* 0x004bb80c01007387 */ /* 0x000fe80000100800 */
[----:B------:R-:W-:Y:S04]  /*b9e40*/  STL [R1+0x47c0], R10 ;  /* 0x0047c00a01007387 */ /* 0x000fe80000100800 */
[----:B------:R0:W-:Y:S01]  /*b9e50*/  STL.64 [R1+0x950], R20 ;  /* 0x0009501401007387 */ /* 0x0001e20000100a00 */
[----:B--2---:R-:W-:-:S03]  /*b9e60*/  LOP3.LUT R30, R248, 0xffff, RZ, 0xc0, !PT ;  /* 0x0000fffff81e7812 */ /* 0x004fc600078ec0ff */
[----:B------:R-:W2:Y:S01]  /*b9e70*/  LDL.LU R248, [R1+0x4ce8] ;  /* 0x004ce80001f87983 */ /* 0x000ea20000300800 */
[----:B---3--:R-:W-:-:S03]  /*b9e80*/  LOP3.LUT R29, R8, 0xffff, RZ, 0xc0, !PT ;  /* 0x0000ffff081d7812 */ /* 0x008fc600078ec0ff */
[----:B------:R-:W3:Y:S01]  /*b9e90*/  LDL.LU R8, [R1+0x4774] ;  /* 0x0047740001087983 */ /* 0x000ee20000300800 */
[----:B------:R-:W-:Y:S02]  /*b9ea0*/  LOP3.LUT R158, R158, 0xffff, RZ, 0xc0, !PT ;  /* 0x0000ffff9e9e7812 */ /* 0x000fe400078ec0ff */
[----:B------:R-:W-:Y:S02]  /*b9eb0*/  PRMT R28, R30, 0x3340, R29 ;  /* 0x000033401e1c7816 */ /* 0x000fe4000000001d */
[----:B------:R-:W-:Y:S02]  /*b9ec0*/  PRMT R25, R158, 0x3340, R0 ;  /* 0x000033409e197816 */ /* 0x000fe40000000000 */
[----:B0-----:R-:W-:Y:S02]  /*b9ed0*/  IADD3 R20, P2, R244, R6, RZ ;  /* 0x00000006f4147210 */ /* 0x001fe40007f5e0ff */
[----:B------:R-:W-:-:S03]  /*b9ee0*/  PRMT R249, R28, 0x5410, R25 ;  /* 0x000054101cf97816 */ /* 0x000fc60000000019 */
[----:B------:R-:W-:Y:S02]  /*b9ef0*/  IMAD.X R21, R24, 0x1, R5, P2 ;  /* 0x0000000118157824 */ /* 0x000fe400010e0605 */
[----:B------:R-:W-:Y:S04]  /*b9f00*/  STL [R1+0x5318], R249 ;  /* 0x005318f901007387 */ /* 0x000fe80000100800 */
[----:B------:R0:W-:Y:S01]  /*b9f10*/  STL.64 [R1+0x940], R20 ;  /* 0x0009401401007387 */ /* 0x0001e20000100a00 */
[----:B------:R-:W-:Y:S02]  /*b9f20*/  SHF.R.U32.HI R25, RZ, 0x8, R30 ;  /* 0x00000008ff197819 */ /* 0x000fe4000001161e */
[----:B0-----:R-:W-:-:S05]  /*b9f30*/  IADD3 R20, P2, R244, R4, RZ ;  /* 0x00000004f4147210 */ /* 0x001fca0007f5e0ff */
[----:B------:R-:W-:Y:S01]  /*b9f40*/  IMAD.X R21, R24, 0x1, R3, P2 ;  /* 0x0000000118157824 */ /* 0x000fe200010e0603 */
[----:B------:R-:W-:Y:S02]  /*b9f50*/  SHF.R.U32.HI R24, RZ, 0x8, R29 ;  /* 0x00000008ff187819 */ /* 0x000fe4000001161d */
[----:B------:R-:W-:Y:S02]  /*b9f60*/  LOP3.LUT R25, R25, 0xffff, RZ, 0xc0, !PT ;  /* 0x0000ffff19197812 */ /* 0x000fe400078ec0ff */
[----:B------:R-:W-:Y:S01]  /*b9f70*/  LOP3.LUT R24, R24, 0xffff, RZ, 0xc0, !PT ;  /* 0x0000ffff18187812 */ /* 0x000fe200078ec0ff */
[----:B------:R-:W-:Y:S03]  /*b9f80*/  STL.64 [R1+0x938], R20 ;  /* 0x0009381401007387 */ /* 0x000fe60000100a00 */
[----:B------:R-:W-:Y:S01]  /*b9f90*/  PRMT R10, R25, 0x3340, R24 ;  /* 0x00003340190a7816 */ /* 0x000fe20000000018 */
[----:B------:R-:W3:Y:S01]  /*b9fa0*/  LDL.LU R244, [R1+0x4cf8] ;  /* 0x004cf80001f47983 */ /* 0x000ee20000300800 */
[----:B----4-:R-:W-:-:S03]  /*b9fb0*/  LOP3.LUT R25, R246, 0xffff, RZ, 0xc0, !PT ;  /* 0x0000fffff6197812 */ /* 0x010fc600078ec0ff */
[----:B------:R0:W-:Y:S04]  /*b9fc0*/  STL [R1+0x47c4], R10 ;  /* 0x0047c40a01007387 */ /* 0x0001e80000100800 */
[----:B------:R-:W4:Y:S01]  /*b9fd0*/  LDL.LU R246, [R1+0x4770] ;  /* 0x0047700001f67983 */ /* 0x000f220000300800 */
[----:B------:R-:W-:Y:S02]  /*b9fe0*/  LOP3.LUT R24, R11, 0xffff, RZ, 0xc0, !PT ;  /* 0x0000ffff0b187812 */ /* 0x000fe400078ec0ff */
[----:B------:R-:W-:Y:S01]  /*b9ff0*/  SHF.R.U32.HI R28, RZ, 0x8, R25 ;  /* 0x00000008ff1c7819 */ /* 0x000fe20000011619 */
[----:B------:R-:W4:Y:S01]  /*ba000*/  LDL.LU R11, [R1+0xcf4] ;  /* 0x000cf400010b7983 */ /* 0x000f220000300800 */
[--C-:B------:R-:W-:Y:S02]  /*ba010*/  PRMT R112, R25, 0x3340, R24.reuse ;  /* 0x0000334019707816 */ /* 0x100fe40000000018 */
[----:B------:R-:W-:-:S02]  /*ba020*/  SHF.R.U32.HI R24, RZ, 0x8, R24 ;  /* 0x00000008ff187819 */ /* 0x000fc40000011618 */
[----:B------:R-:W-:Y:S02]  /*ba030*/  LOP3.LUT R25, R28, 0xffff, RZ, 0xc0, !PT ;  /* 0x0000ffff1c197812 */ /* 0x000fe400078ec0ff */
[----:B------:R-:W-:-:S04]  /*ba040*/  LOP3.LUT R24, R24, 0xffff, RZ, 0xc0, !PT ;  /* 0x0000ffff18187812 */ /* 0x000fc800078ec0ff */
[----:B0-----:R-:W-:-:S05]  /*ba050*/  PRMT R10, R25, 0x3340, R24 ;  /* 0x00003340190a7816 */ /* 0x001fca0000000018 */
[----:B------:R0:W-:Y:S01]  /*ba060*/  STL [R1+0x47b8], R10 ;  /* 0x0047b80a01007387 */ /* 0x0001e20000100800 */
[----:B--2---:R-:W-:-:S03]  /*ba070*/  LOP3.LUT R29, R248, 0xffff, RZ, 0xc0, !PT ;  /* 0x0000fffff81d7812 */ /* 0x004fc600078ec0ff */
[----:B------:R-:W2:Y:S01]  /*ba080*/  LDL.LU R248, [R1+0x47d0] ;  /* 0x0047d00001f87983 */ /* 0x000ea20000300800 */
[----:B---3--:R-:W-:-:S03]  /*ba090*/  LOP3.LUT R28, R8, 0xffff, RZ, 0xc0, !PT ;  /* 0x0000ffff081c7812 */ /* 0x008fc600078ec0ff */
[----:B------:R-:W3:Y:S01]  /*ba0a0*/  LDL.LU R8, [R1+0x46e4] ;  /* 0x0046e40001087983 */ /* 0x000ee20000300800 */
[----:B------:R-:W-:Y:S02]  /*ba0b0*/  LOP3.LUT R188, R188, 0xffff, RZ, 0xc0, !PT ;  /* 0x0000ffffbcbc7812 */ /* 0x000fe400078ec0ff */
        /* <DEDUP_REMOVED lines=8> */
[----:B0-----:R-:W-:Y:S02]  /*ba140*/  PRMT R10, R25, 0x3340, R24 ;  /* 0x00003340190a7816 */ /* 0x001fe40000000018 */
[----:B------:R-:W-:Y:S02]  /*ba150*/  PRMT R24, R187, 0x3340, R0 ;  /* 0x00003340bb187816 */ /* 0x000fe40000000000 */
[----:B------:R-:W-:-:S04]  /*ba160*/  SHF.R.U32.HI R188, RZ, 0x8, R188 ;  /* 0x00000008ffbc7819 */ /* 0x000fc800000116bc */
[----:B------:R-:W-:Y:S02]  /*ba170*/  LOP3.LUT R188, R188, 0xffff, RZ, 0xc0, !PT ;  /* 0x0000ffffbcbc7812 */ /* 0x000fe400078ec0ff */
[----:B------:R-:W-:Y:S02]  /*ba180*/  LOP3.LUT R29, R244, 0xffff, RZ, 0xc0, !PT ;  /* 0x0000fffff41d7812 */ /* 0x000fe400078ec0ff */
[----:B----4-:R-:W-:-:S04]  /*ba190*/  LOP3.LUT R28, R246, 0xffff, RZ, 0xc0, !PT ;  /* 0x0000fffff61c7812 */ /* 0x010fc800078ec0ff */
[----:B------:R-:W-:Y:S02]  /*ba1a0*/  PRMT R25, R29, 0x3340, R28 ;  /* 0x000033401d197816 */ /* 0x000fe4000000001c */
[----:B------:R-:W-:Y:S02]  /*ba1b0*/  IADD3 R20, P2, R11, R2, RZ ;  /* 0x000000020b147210 */ /* 0x000fe40007f5e0ff */
[----:B------:R-:W-:Y:S02]  /*ba1c0*/  PRMT R235, R25, 0x5410, R24 ;  /* 0x0000541019eb7816 */ /* 0x000fe40000000018 */
[----:B------:R-:W-:Y:S02]  /*ba1d0*/  SHF.R.S32.HI R24, RZ, 0x1f, R11 ;  /* 0x0000001fff187819 */ /* 0x000fe4000001140b */
[----:B------:R-:W-:Y:S02]  /*ba1e0*/  SHF.R.U32.HI R29, RZ, 0x8, R29 ;  /* 0x00000008ff1d7819 */ /* 0x000fe4000001161d */
[----:B------:R-:W-:Y:S01]  /*ba1f0*/  SHF.R.U32.HI R25, RZ, 0x8, R28 ;  /* 0x00000008ff197819 */ /* 0x000fe2000001161c */
[----:B------:R-:W-:Y:S01]  /*ba200*/  IMAD.X R21, R24, 0x1, R13, P2 ;  /* 0x0000000118157824 */ /* 0x000fe200010e060d */
[----:B------:R-:W-:-:S02]  /*ba210*/  LOP3.LUT R28, R29, 0xffff, RZ, 0xc0, !PT ;  /* 0x0000ffff1d1c7812 */ /* 0x000fc400078ec0ff */
[----:B------:R-:W-:Y:S01]  /*ba220*/  LOP3.LUT R25, R25, 0xffff, RZ, 0xc0, !PT ;  /* 0x0000ffff19197812 */ /* 0x000fe200078ec0ff */
[----:B------:R-:W-:Y:S01]  /*ba230*/  STL [R1+0x531c], R221 ;  /* 0x00531cdd01007387 */ /* 0x000fe20000100800 */
[----:B------:R-:W-:-:S03]  /*ba240*/  PRMT R188, R188, 0x3340, R0 ;  /* 0x00003340bcbc7816 */ /* 0x000fc60000000000 */
[----:B------:R0:W-:Y:S04]  /*ba250*/  STL [R1+0x47bc], R10 ;  /* 0x0047bc0a01007387 */ /* 0x0001e80000100800 */
[----:B------:R-:W-:Y:S04]  /*ba260*/  STL [R1+0x5320], R235 ;  /* 0x005320eb01007387 */ /* 0x000fe80000100800 */
[----:B------:R1:W-:Y:S01]  /*ba270*/  STL.64 [R1+0x930], R20 ;  /* 0x0009301401007387 */ /* 0x0003e20000100a00 */
[----:B0-----:R-:W-:-:S03]  /*ba280*/  PRMT R10, R28, 0x3340, R25 ;  /* 0x000033401c0a7816 */ /* 0x001fc60000000019 */
[----:B------:R-:W-:Y:S04]  /*ba290*/  STL [R1+0x54f4], R188 ;  /* 0x0054f4bc01007387 */ /* 0x000fe80000100800 */
[----:B------:R-:W4:Y:S04]  /*ba2a0*/  LDL.LU R240, [R1+0x47d4] ;  /* 0x0047d40001f07983 */ /* 0x000f280000300800 */
[----:B------:R0:W-:Y:S04]  /*ba2b0*/  STL [R1+0x47b4], R10 ;  /* 0x0047b40a01007387 */ /* 0x0001e80000100800 */
[----:B------:R-:W4:Y:S01]  /*ba2c0*/  LDL.LU R242, [R1+0x46e8] ;  /* 0x0046e80001f27983 */ /* 0x000f220000300800 */
[----:B--2---:R-:W-:-:S03]  /*ba2d0*/  LOP3.LUT R30, R248, 0xffff, RZ, 0xc0, !PT ;  /* 0x0000fffff81e7812 */ /* 0x004fc600078ec0ff */
[----:B------:R-:W2:Y:S01]  /*ba2e0*/  LDL.LU R248, [R1+0x4d28] ;  /* 0x004d280001f87983 */ /* 0x000ea20000300800 */
[----:B---3--:R-:W-:-:S03]  /*ba2f0*/  LOP3.LUT R29, R8, 0xffff, RZ, 0xc0, !PT ;  /* 0x0000ffff081d7812 */ /* 0x008fc600078ec0ff */
[----:B------:R-:W3:Y:S01]  /*ba300*/  LDL.LU R8, [R1+0x477c] ;  /* 0x00477c0001087983 */ /* 0x000ee20000300800 */
[----:B------:R-:W-:Y:S02]  /*ba310*/  LOP3.LUT R160, R160, 0xffff, RZ, 0xc0, !PT ;  /* 0x0000ffffa0a07812 */ /* 0x000fe400078ec0ff */
[----:B------:R-:W-:Y:S02]  /*ba320*/  PRMT R28, R30, 0x3340, R29 ;  /* 0x000033401e1c7816 */ /* 0x000fe4000000001d */
[----:B------:R-:W-:Y:S02]  /*ba330*/  PRMT R25, R160, 0x3340, R0 ;  /* 0x00003340a0197816 */ /* 0x000fe40000000000 */
[----:B-1----:R-:W-:Y:S02]  /*ba340*/  IADD3 R20, P2, R11, R0, RZ ;  /* 0x000000000b147210 */ /* 0x002fe40007f5e0ff */
[----:B------:R-:W-:Y:S02]  /*ba350*/  PRMT R251, R28, 0x5410, R25 ;  /* 0x000054101cfb7816 */ /* 0x000fe40000000019 */
[----:B------:R-:W-:Y:S01]  /*ba360*/  SHF.R.U32.HI R189, RZ, 0x8, R187 ;  /* 0x00000008ffbd7819 */ /* 0x000fe200000116bb */
[----:B------:R-:W-:Y:S01]  /*ba370*/  IMAD.X R21, R24, 0x1, R7, P2 ;  /* 0x0000000118157824 */ /* 0x000fe200010e0607 */
[----:B------:R-:W-:-:S02]  /*ba380*/  SHF.R.U32.HI R28, RZ, 0x8, R30 ;  /* 0x00000008ff1c7819 */ /* 0x000fc4000001161e */
[----:B------:R-:W-:Y:S01]  /*ba390*/  SHF.R.U32.HI R25, RZ, 0x8, R29 ;  /* 0x00000008ff197819 */ /* 0x000fe2000001161d */
[----:B------:R-:W-:Y:S01]  /*ba3a0*/  STL [R1+0x5324], R251 ;  /* 0x005324fb01007387 */ /* 0x000fe20000100800 */
[----:B------:R-:W-:Y:S02]  /*ba3b0*/  LOP3.LUT R189, R189, 0xffff, RZ, 0xc0, !PT ;  /* 0x0000ffffbdbd7812 */ /* 0x000fe400078ec0ff */
[----:B------:R-:W-:Y:S01]  /*ba3c0*/  LOP3.LUT R28, R28, 0xffff, RZ, 0xc0, !PT ;  /* 0x0000ffff1c1c7812 */ /* 0x000fe200078ec0ff */
[----:B------:R1:W-:Y:S01]  /*ba3d0*/  STL.64 [R1+0x928], R20 ;  /* 0x0009281401007387 */ /* 0x0003e20000100a00 */
[----:B------:R-:W-:Y:S02]  /*ba3e0*/  LOP3.LUT R25, R25, 0xffff, RZ, 0xc0, !PT ;  /* 0x0000ffff19197812 */ /* 0x000fe400078ec0ff */
[----:B------:R-:W-:Y:S02]  /*ba3f0*/  PRMT R189, R189, 0x3340, R0 ;  /* 0x00003340bdbd7816 */ /* 0x000fe40000000000 */
[----:B0-----:R-:W-:-:S02]  /*ba400*/  PRMT R10, R28, 0x3340, R25 ;  /* 0x000033401c0a7816 */ /* 0x001fc40000000019 */
[C---:B-1----:R-:W-:Y:S01]  /*ba410*/  IADD3 R20, P2, R11.reuse, R6, RZ ;  /* 0x000000060b147210 */ /* 0x042fe20007f5e0ff */
[----:B------:R-:W-:Y:S04]  /*ba420*/  STL [R1+0x54f8], R189 ;  /* 0x0054f8bd01007387 */ /* 0x000fe80000100800 */
[----:B------:R-:W-:Y:S01]  /*ba430*/  IMAD.X R21, R24, 0x1, R5, P2 ;  /* 0x0000000118157824 */ /* 0x000fe200010e0605 */
[----:B------:R0:W-:Y:S04]  /*ba440*/  STL [R1+0x47b0], R10 ;  /* 0x0047b00a01007387 */ /* 0x0001e80000100800 */
[----:B------:R-:W4:Y:S04]  /*ba450*/  LDL.LU R244, [R1+0x4d38] ;  /* 0x004d380001f47983 */ /* 0x000f280000300800 */
[----:B------:R-:W-:Y:S01]  /*ba460*/  STL.64 [R1+0x920], R20 ;  /* 0x0009201401007387 */ /* 0x000fe20000100a00 */
[----:B0-----:R-:W-:-:S03]  /*ba470*/  IADD3 R10, P2, R11, R4, RZ ;  /* 0x000000040b0a7210 */ /* 0x001fc60007f5e0ff */
[----:B------:R-:W4:Y:S02]  /*ba480*/  LDL.LU R246, [R1+0x4778] ;  /* 0x0047780001f67983 */ /* 0x000f240000300800 */
[----:B------:R-:W-:-:S05]  /*ba490*/  IMAD.X R11, R24, 0x1, R3, P2 ;  /* 0x00000001180b7824 */ /* 0x000fca00010e0603 */
[----:B------:R0:W-:Y:S04]  /*ba4a0*/  STL.64 [R1+0x918], R10 ;  /* 0x0009180a01007387 */ /* 0x0001e80000100a00 */
[----:B0-----:R-:W4:Y:S01]  /*ba4b0*/  LDL.LU R11, [R1+0xcf0] ;  /* 0x000cf000010b7983 */ /* 0x001f220000300800 */
[----:B--2---:R-:W-:-:S03]  /*ba4c0*/  LOP3.LUT R30, R248, 0xffff, RZ, 0xc0, !PT ;  /* 0x0000fffff81e7812 */ /* 0x004fc600078ec0ff */
[----:B------:R-:W2:Y:S01]  /*ba4d0*/  LDL.LU R248, [R1+0x47d8] ;  /* 0x0047d80001f87983 */ /* 0x000ea20000300800 */
[----:B---3--:R-:W-:-:S03]  /*ba4e0*/  LOP3.LUT R28, R8, 0xffff, RZ, 0xc0, !PT ;  /* 0x0000ffff081c7812 */ /* 0x008fc600078ec0ff */
[----:B------:R-:W3:Y:S01]  /*ba4f0*/  LDL.LU R8, [R1+0x46ec] ;  /* 0x0046ec0001087983 */ /* 0x000ee20000300800 */
[----:B----4-:R-:W-:Y:S02]  /*ba500*/  LOP3.LUT R34, R240, 0xffff, RZ, 0xc0, !PT ;  /* 0x0000fffff0227812 */ /* 0x010fe400078ec0ff */
[----:B------:R-:W-:Y:S02]  /*ba510*/  LOP3.LUT R188, R161, 0xffff, RZ, 0xc0, !PT ;  /* 0x0000ffffa1bc7812 */ /* 0x000fe400078ec0ff */
[----:B------:R-:W-:Y:S02]  /*ba520*/  LOP3.LUT R29, R242, 0xffff, RZ, 0xc0, !PT ;  /* 0x0000fffff21d7812 */ /* 0x000fe400078ec0ff */
[----:B------:R-:W-:Y:S02]  /*ba530*/  PRMT R24, R188, 0x3340, R0 ;  /* 0x00003340bc187816 */ /* 0x000fe40000000000 */
[----:B------:R-:W-:Y:S02]  /*ba540*/  PRMT R25, R34, 0x3340, R29 ;  /* 0x0000334022197816 */ /* 0x000fe4000000001d */
[----:B------:R-:W-:-:S02]  /*ba550*/  LOP3.LUT R192, R192, 0xffff, RZ, 0xc0, !PT ;  /* 0x0000ffffc0c07812 */ /* 0x000fc400078ec0ff */
[----:B------:R-:W-:Y:S02]  /*ba560*/  PRMT R10, R25, 0x5410, R24 ;  /* 0x00005410190a7816 */ /* 0x000fe40000000018 */
[----:B------:R-:W-:Y:S02]  /*ba570*/  PRMT R24, R192, 0x3340, R0 ;  /* 0x00003340c0187816 */ /* 0x000fe40000000000 */
[----:B------:R-:W-:Y:S01]  /*ba580*/  PRMT R25, R30, 0x3340, R28 ;  /* 0x000033401e197816 */ /* 0x000fe2000000001c */
[----:B------:R0:W-:Y:S01]  /*ba590*/  STL [R1+0x50cc], R10 ;  /* 0x0050cc0a01007387 */ /* 0x0001e20000100800 */
[----:B------:R-:W-:Y:S02]  /*ba5a0*/  SHF.R.U32.HI R34, RZ, 0x8, R34 ;  /* 0x00000008ff227819 */ /* 0x000fe40000011622 */
[----:B0-----:R-:W-:Y:S02]  /*ba5b0*/  PRMT R10, R25, 0x5410, R24 ;  /* 0x00005410190a7816 */ /* 0x001fe40000000018 */
        /* <DEDUP_REMOVED lines=8> */
[----:B------:R-:W-:Y:S02]  /*ba640*/  LOP3.LUT R29, R244, 0xffff, RZ, 0xc0, !PT ;  /* 0x0000fffff41d7812 */ /* 0x000fe400078ec0ff */
[----:B------:R-:W-:Y:S02]  /*ba650*/  LOP3.LUT R191, R191, 0xffff, RZ, 0xc0, !PT ;  /* 0x0000ffffbfbf7812 */ /* 0x000fe400078ec0ff */
[----:B------:R-:W-:Y:S01]  /*ba660*/  LOP3.LUT R28, R246, 0xffff, RZ, 0xc0, !PT ;  /* 0x0000fffff61c7812 */ /* 0x000fe200078ec0ff */
[----:B------:R0:W-:Y:S02]  /*ba670*/  STL [R1+0x5328], R10 ;  /* 0x0053280a01007387 */ /* 0x0001e40000100800 */
[----:B0-----:R-:W-:Y:S02]  /*ba680*/  PRMT R10, R25, 0x3340, R24 ;  /* 0x00003340190a7816 */ /* 0x001fe40000000018 */
[----:B------:R-:W-:-:S02]  /*ba690*/  PRMT R24, R191, 0x3340, R0 ;  /* 0x00003340bf187816 */ /* 0x000fc40000000000 */
[----:B------:R-:W-:Y:S02]  /*ba6a0*/  PRMT R25, R29, 0x3340, R28 ;  /* 0x000033401d197816 */ /* 0x000fe4000000001c */
[----:B------:R-:W-:Y:S02]  /*ba6b0*/  SHF.R.U32.HI R29, RZ, 0x8, R29 ;  /* 0x00000008ff1d7819 */ /* 0x000fe4000001161d */
[----:B------:R-:W-:Y:S02]  /*ba6c0*/  PRMT R245, R25, 0x5410, R24 ;  /* 0x0000541019f57816 */ /* 0x000fe40000000018 */
[----:B------:R-:W-:Y:S02]  /*ba6d0*/  SHF.R.U32.HI R25, RZ, 0x8, R28 ;  /* 0x00000008ff197819 */ /* 0x000fe4000001161c */
[----:B------:R-:W-:Y:S02]  /*ba6e0*/  SHF.R.S32.HI R24, RZ, 0x1f, R11 ;  /* 0x0000001fff187819 */ /* 0x000fe4000001140b */
[----:B------:R-:W-:-:S02]  /*ba6f0*/  IADD3 R20, P2, R11, R2, RZ ;  /* 0x000000020b147210 */ /* 0x000fc40007f5e0ff */
[----:B------:R-:W-:Y:S02]  /*ba700*/  LOP3.LUT R28, R29, 0xffff, RZ, 0xc0, !PT ;  /* 0x0000ffff1d1c7812 */ /* 0x000fe400078ec0ff */
[----:B------:R-:W-:Y:S01]  /*ba710*/  LOP3.LUT R25, R25, 0xffff, RZ, 0xc0, !PT ;  /* 0x0000ffff19197812 */ /* 0x000fe200078ec0ff */
[----:B------:R-:W-:Y:S01]  /*ba720*/  STL [R1+0x4c0c], R12 ;  /* 0x004c0c0c01007387 */ /* 0x000fe20000100800 */
[----:B------:R-:W-:-:S03]  /*ba730*/  IMAD.X R21, R24, 0x1, R13, P2 ;  /* 0x0000000118157824 */ /* 0x000fc600010e060d */
[----:B------:R0:W-:Y:S04]  /*ba740*/  STL [R1+0x477c], R10 ;  /* 0x00477c0a01007387 */ /* 0x0001e80000100800 */
[----:B------:R-:W-:Y:S01]  /*ba750*/  STL [R1+0x532c], R245 ;  /* 0x00532cf501007387 */ /* 0x000fe20000100800 */
[----:B0-----:R-:W-:-:S03]  /*ba760*/  PRMT R10, R28, 0x3340, R25 ;  /* 0x000033401c0a7816 */ /* 0x001fc60000000019 */
[----:B------:R0:W-:Y:S04]  /*ba770*/  STL.64 [R1+0x910], R20 ;  /* 0x0009101401007387 */ /* 0x0001e80000100a00 */
[----:B------:R-:W4:Y:S04]  /*ba780*/  LDL.LU R240, [R1+0x47e8] ;  /* 0x0047e80001f07983 */ /* 0x000f280000300800 */
[----:B------:R1:W-:Y:S04]  /*ba790*/  STL [R1+0x4778], R10 ;  /* 0x0047780a01007387 */ /* 0x0003e80000100800 */
[----:B------:R-:W4:Y:S04]  /*ba7a0*/  LDL.LU R242, [R1+0x46f0] ;  /* 0x0046f00001f27983 */ /* 0x000f280000300800 */
[----:B------:R-:W4:Y:S01]  /*ba7b0*/  LDL.LU R246, [R1+0x4d5c] ;  /* 0x004d5c0001f67983 */ /* 0x000f220000300800 */
[----:B---3--:R-:W-:-:S03]  /*ba7c0*/  LOP3.LUT R29, R8, 0xffff, RZ, 0xc0, !PT ;  /* 0x0000ffff081d7812 */ /* 0x008fc600078ec0ff */
[----:B------:R-:W3:Y:S01]  /*ba7d0*/  LDL.LU R8, [R1+0x4784] ;  /* 0x0047840001087983 */ /* 0x000ee20000300800 */
[----:B--2---:R-:W-:Y:S02]  /*ba7e0*/  LOP3.LUT R30, R248, 0xffff, RZ, 0xc0, !PT ;  /* 0x0000fffff81e7812 */ /* 0x004fe400078ec0ff */
[----:B------:R-:W-:Y:S02]  /*ba7f0*/  LOP3.LUT R162, R162, 0xffff, RZ, 0xc0, !PT ;  /* 0x0000ffffa2a27812 */ /* 0x000fe400078ec0ff */
[----:B------:R-:W-:Y:S02]  /*ba800*/  PRMT R28, R30, 0x3340, R29 ;  /* 0x000033401e1c7816 */ /* 0x000fe4000000001d */
[----:B------:R-:W-:Y:S02]  /*ba810*/  PRMT R25, R162, 0x3340, R0 ;  /* 0x00003340a2197816 */ /* 0x000fe40000000000 */
[----:B0-----:R-:W-:Y:S02]  /*ba820*/  IADD3 R20, P2, R11, R0, RZ ;  /* 0x000000000b147210 */ /* 0x001fe40007f5e0ff */
[----:B------:R-:W-:-:S02]  /*ba830*/  PRMT R238, R28, 0x5410, R25 ;  /* 0x000054101cee7816 */ /* 0x000fc40000000019 */
[----:B------:R-:W-:Y:S02]  /*ba840*/  SHF.R.U32.HI R28, RZ, 0x8, R30 ;  /* 0x00000008ff1c7819 */ /* 0x000fe4000001161e */
[----:B------:R-:W-:Y:S01]  /*ba850*/  SHF.R.U32.HI R25, RZ, 0x8, R29 ;  /* 0x00000008ff197819 */ /* 0x000fe2000001161d */
[----:B------:R-:W-:Y:S01]  /*ba860*/  IMAD.X R21, R24, 0x1, R7, P2 ;  /* 0x0000000118157824 */ /* 0x000fe200010e0607 */
[----:B------:R-:W-:Y:S02]  /*ba870*/  LOP3.LUT R28, R28, 0xffff, RZ, 0xc0, !PT ;  /* 0x0000ffff1c1c7812 */ /* 0x000fe400078ec0ff */
[----:B------:R-:W-:Y:S01]  /*ba880*/  LOP3.LUT R25, R25, 0xffff, RZ, 0xc0, !PT ;  /* 0x0000ffff19197812 */ /* 0x000fe200078ec0ff */
[----:B------:R-:W-:Y:S03]  /*ba890*/  STL [R1+0x5330], R238 ;  /* 0x005330ee01007387 */ /* 0x000fe60000100800 */
[----:B-1----:R-:W-:Y:S01]  /*ba8a0*/  PRMT R10, R28, 0x3340, R25 ;  /* 0x000033401c0a7816 */ /* 0x002fe20000000019 */
[----:B------:R0:W-:Y:S04]  /*ba8b0*/  STL.64 [R1+0x908], R20 ;  /* 0x0009081401007387 */ /* 0x0001e80000100a00 */
[----:B------:R1:W-:Y:S04]  /*ba8c0*/  STL [R1+0x4774], R10 ;  /* 0x0047740a01007387 */ /* 0x0003e80000100800 */
[----:B------:R-:W2:Y:S01]  /*ba8d0*/  LDL.LU R248, [R1+0x4d68] ;  /* 0x004d680001f87983 */ /* 0x000ea20000300800 */
[----:B0-----:R-:W-:-:S05]  /*ba8e0*/  IADD3 R20, P2, R11, R6, RZ ;  /* 0x000000060b147210 */ /* 0x001fca0007f5e0ff */
[----:B------:R-:W-:Y:S01]  /*ba8f0*/  IMAD.X R21, R24, 0x1, R5, P2 ;  /* 0x0000000118157824 */ /* 0x000fe200010e0605 */
[----:B-1----:R-:W-:-:S05]  /*ba900*/  IADD3 R10, P2, R11, R4, RZ ;  /* 0x000000040b0a7210 */ /* 0x002fca0007f5e0ff */
[----:B------:R-:W-:Y:S01]  /*ba910*/  IMAD.X R11, R24, 0x1, R3, P2 ;  /* 0x00000001180b7824 */ /* 0x000fe200010e0603 */
[----:B------:R-:W-:Y:S04]  /*ba920*/  STL.64 [R1+0x900], R20 ;  /* 0x0009001401007387 */ /* 0x000fe80000100a00 */
[----:B------:R0:W-:Y:S04]  /*ba930*/  STL.64 [R1+0x8f8], R10 ;  /* 0x0008f80a01007387 */ /* 0x0001e80000100a00 */
[----:B0-----:R-:W2:Y:S01]  /*ba940*/  LDL.LU R11, [R1+0x4780] ;  /* 0x00478000010b7983 */ /* 0x001ea20000300800 */
[----:B------:R-:W-:-:S02]  /*ba950*/  SHF.R.U32.HI R204, RZ, 0x8, R182 ;  /* 0x00000008ffcc7819 */ /* 0x000fc400000116b6 */
[----:B------:R-:W-:Y:S01]  /*ba960*/  SHF.R.U32.HI R182, RZ, 0x8, R162 ;  /* 0x00000008ffb67819 */ /* 0x000fe200000116a2 */
[----:B------:R-:W2:Y:S03]  /*ba970*/  LDL.LU R244, [R1+0xcec] ;  /* 0x000cec0001f47983 */ /* 0x000ea60000300800 */
[----:B------:R-:W-:-:S04]  /*ba980*/  LOP3.LUT R182, R182, 0xffff, RZ, 0xc0, !PT ;  /* 0x0000ffffb6b67812 */ /* 0x000fc800078ec0ff */
[----:B------:R-:W-:-:S05]  /*ba990*/  PRMT R182, R182, 0x3340, R0 ;  /* 0x00003340b6b67816 */ /* 0x000fca0000000000 */
[----:B------:R-:W-:Y:S01]  /*ba9a0*/  STL [R1+0x54f0], R182 ;  /* 0x0054f0b601007387 */ /* 0x000fe20000100800 */
[----:B------:R-:W-:Y:S02]  /*ba9b0*/  LOP3.LUT R194, R194, 0xffff, RZ, 0xc0, !PT ;  /* 0x0000ffffc2c27812 */ /* 0x000fe400078ec0ff */
[----:B------:R-:W-:Y:S02]  /*ba9c0*/  LOP3.LUT R193, R193, 0xffff, RZ, 0xc0, !PT ;  /* 0x0000ffffc1c17812 */ /* 0x000fe400078ec0ff */
[----:B------:R-:W-:Y:S02]  /*ba9d0*/  LOP3.LUT R199, R199, 0xffff, RZ, 0xc0, !PT ;  /* 0x0000ffffc7c77812 */ /* 0x000fe400078ec0ff */
[----:B------:R-:W-:Y:S01]  /*ba9e0*/  LOP3.LUT R195, R195, 0xffff, RZ, 0xc0, !PT ;  /* 0x0000ffffc3c37812 */ /* 0x000fe200078ec0ff */
[----:B------:R-:W-:Y:S01]  /*ba9f0*/  BAR.SYNC.DEFER_BLOCKING 0x0 ;  /* 0x0000000000007b1d */ /* 0x000fe20000010000 */
[----:B---3--:R-:W-:-:S05]  /*baa00*/  LOP3.LUT R28, R8, 0xffff, RZ, 0xc0, !PT ;  /* 0x0000ffff081c7812 */ /* 0x008fca00078ec0ff */
[----:B------:R-:W3:Y:S01]  /*baa10*/  LDL.LU R8, [R1+0x480c] ;  /* 0x00480c0001087983 */ /* 0x000ee20000300800 */
[----:B----4-:R-:W-:Y:S02]  /*baa20*/  LOP3.LUT R34, R240, 0xffff, RZ, 0xc0, !PT ;  /* 0x0000fffff0227812 */ /* 0x010fe400078ec0ff */
[----:B------:R-:W-:Y:S02]  /*baa30*/  LOP3.LUT R189, R163, 0xffff, RZ, 0xc0, !PT ;  /* 0x0000ffffa3bd7812 */ /* 0x000fe400078ec0ff */
[----:B------:R-:W-:Y:S02]  /*baa40*/  LOP3.LUT R29, R242, 0xffff, RZ, 0xc0, !PT ;  /* 0x0000fffff21d7812 */ /* 0x000fe400078ec0ff */
[----:B------:R-:W-:Y:S02]  /*baa50*/  PRMT R24, R189, 0x3340, R0 ;  /* 0x00003340bd187816 */ /* 0x000fe40000000000 */
[----:B------:R-:W-:Y:S02]  /*baa60*/  PRMT R25, R34, 0x3340, R29 ;  /* 0x0000334022197816 */ /* 0x000fe4000000001d */
[----:B------:R-:W-:-:S02]  /*baa70*/  LOP3.LUT R30, R246, 0xffff, RZ, 0xc0, !PT ;  /* 0x0000fffff61e7812 */ /* 0x000fc400078ec0ff */
[----:B------:R-:W-:Y:S01]  /*baa80*/  PRMT R10, R25, 0x5410, R24 ;  /* 0x00005410190a7816 */ /* 0x000fe20000000018 */
[----:B------:R-:W4:Y:S01]  /*baa90*/  LDL.LU R246, [R1+0x46f4] ;  /* 0x0046f40001f67983 */ /* 0x000f220000300800 */
[----:B------:R-:W-:Y:S02]  /*baaa0*/  PRMT R24, R194, 0x3340, R0 ;  /* 0x00003340c2187816 */ /* 0x000fe40000000000 */
[----:B------:R-:W-:Y:S02]  /*baab0*/  PRMT R25, R30, 0x3340, R28 ;  /* 0x000033401e197816 */ /* 0x000fe4000000001c */
[----:B------:R-:W-:Y:S02]  /*baac0*/  SHF.R.U32.HI R34, RZ, 0x8, R34 ;  /* 0x00000008ff227819 */ /* 0x000fe40000011622 */
[----:B------:R-:W-:Y:S02]  /*baad0*/  PRMT R229, R25, 0x5410, R24 ;  /* 0x0000541019e57816 */ /* 0x000fe40000000018 */
[----:B------:R-:W-:-:S02]  /*baae0*/  SHF.R.U32.HI R24, RZ, 0x8, R29 ;  /* 0x00000008ff187819 */ /* 0x000fc4000001161d */
[----:B------:R-:W-:Y:S02]  /*baaf0*/  SHF.R.U32.HI R25, RZ, 0x8, R30 ;  /* 0x00000008ff197819 */ /* 0x000fe4000001161e */
[----:B------:R-:W-:Y:S02]  /*bab00*/  SHF.R.U32.HI R30, RZ, 0x8, R28 ;  /* 0x00000008ff1e7819 */ /* 0x000fe4000001161c */
[----:B------:R-:W-:Y:S02]  /*bab10*/  LOP3.LUT R29, R34, 0xffff, RZ, 0xc0, !PT ;  /* 0x0000ffff221d7812 */ /* 0x000fe400078ec0ff */
[----:B------:R-:W-:Y:S02]  /*bab20*/  LOP3.LUT R28, R24, 0xffff, RZ, 0xc0, !PT ;  /* 0x0000ffff181c7812 */ /* 0x000fe400078ec0ff */
[----:B------:R-:W-:Y:S02]  /*bab30*/  LOP3.LUT R25, R25, 0xffff, RZ, 0xc0, !PT ;  /* 0x0000ffff19197812 */ /* 0x000fe400078ec0ff */
[----:B------:R-:W-:-:S02]  /*bab40*/  LOP3.LUT R24, R30, 0xffff, RZ, 0xc0, !PT ;  /* 0x0000ffff1e187812 */ /* 0x000fc400078ec0ff */
[----:B------:R-:W-:Y:S01]  /*bab50*/  PRMT R12, R29, 0x3340, R28 ;  /* 0x000033401d0c7816 */ /* 0x000fe2000000001c */
[----:B------:R0:W-:Y:S01]  /*bab60*/  STL [R1+0x50b0], R10 ;  /* 0x0050b00a01007387 */ /* 0x0001e20000100800 */
[----:B--2---:R-:W-:-:S03]  /*bab70*/  LOP3.LUT R29, R248, 0xffff, RZ, 0xc0, !PT ;  /* 0x0000fffff81d7812 */ /* 0x004fc600078ec0ff */
[----:B------:R-:W-:Y:S01]  /*bab80*/  STL [R1+0x5334], R229 ;  /* 0x005334e501007387 */ /* 0x000fe20000100800 */
[----:B0-----:R-:W-:Y:S02]  /*bab90*/  PRMT R10, R25, 0x3340, R24 ;  /* 0x00003340190a7816 */ /* 0x001fe40000000018 */
[----:B------:R-:W-:Y:S01]  /*baba0*/  PRMT R24, R193, 0x3340, R0 ;  /* 0x00003340c1187816 */ /* 0x000fe20000000000 */
[----:B------:R0:W-:Y:S04]  /*babb0*/  STL [R1+0x47cc], R12 ;  /* 0x0047cc0c01007387 */ /* 0x0001e80000100800 */
[----:B------:R1:W-:Y:S01]  /*babc0*/  STL [R1+0x476c], R10 ;  /* 0x00476c0a01007387 */ /* 0x0003e20000100800 */
[----:B------:R-:W-:-:S03]  /*babd0*/  LOP3.LUT R28, R11, 0xffff, RZ, 0xc0, !PT ;  /* 0x0000ffff0b1c7812 */ /* 0x000fc600078ec0ff */
[----:B------:R-:W2:Y:S01]  /*babe0*/  LDL.LU R11, [R1+0x4818] ;  /* 0x00481800010b7983 */ /* 0x000ea20000300800 */
[----:B------:R-:W-:-:S04]  /*babf0*/  PRMT R25, R29, 0x3340, R28 ;  /* 0x000033401d197816 */ /* 0x000fc8000000001c */
[----:B------:R-:W-:-:S05]  /*bac00*/  PRMT R19, R25, 0x5410, R24 ;  /* 0x0000541019137816 */ /* 0x000fca0000000018 */
[----:B------:R-:W-:Y:S01]  /*bac10*/  STL [R1+0x5338], R19 ;  /* 0x0053381301007387 */ /* 0x000fe20000100800 */
[----:B------:R-:W-:-:S03]  /*bac20*/  SHF.R.U32.HI R25, RZ, 0x8, R194 ;  /* 0x00000008ff197819 */ /* 0x000fc600000116c2 */
[----:B------:R-:W2:Y:S01]  /*bac30*/  LDL.LU R242, [R1+0x46fc] ;  /* 0x0046fc0001f27983 */ /* 0x000ea20000300800 */
[----:B------:R-:W-:Y:S02]  /*bac40*/  SHF.R.S32.HI R24, RZ, 0x1f, R244 ;  /* 0x0000001fff187819 */ /* 0x000fe400000114f4 */
[----:B------:R-:W-:Y:S02]  /*bac50*/  IADD3 R20, P2, R244, R2, RZ ;  /* 0x00000002f4147210 */ /* 0x000fe40007f5e0ff */
[----:B------:R-:W-:Y:S02]  /*bac60*/  SHF.R.U32.HI R29, RZ, 0x8, R29 ;  /* 0x00000008ff1d7819 */ /* 0x000fe4000001161d */
[----:B------:R-:W-:Y:S02]  /*bac70*/  SHF.R.U32.HI R28, RZ, 0x8, R28 ;  /* 0x00000008ff1c7819 */ /* 0x000fe4000001161c */
[----:B------:R-:W-:Y:S01]  /*bac80*/  LOP3.LUT R25, R25, 0xffff, RZ, 0xc0, !PT ;  /* 0x0000ffff19197812 */ /* 0x000fe200078ec0ff */
[----:B------:R-:W-:Y:S01]  /*bac90*/  IMAD.X R21, R24, 0x1, R13, P2 ;  /* 0x0000000118157824 */ /* 0x000fe200010e060d */
[----:B------:R-:W-:-:S02]  /*baca0*/  LOP3.LUT R29, R29, 0xffff, RZ, 0xc0, !PT ;  /* 0x0000ffff1d1d7812 */ /* 0x000fc400078ec0ff */
[----:B------:R-:W-:Y:S02]  /*bacb0*/  LOP3.LUT R28, R28, 0xffff, RZ, 0xc0, !PT ;  /* 0x0000ffff1c1c7812 */ /* 0x000fe400078ec0ff */
[----:B0-----:R-:W-:Y:S02]  /*bacc0*/  PRMT R12, R25, 0x3340, R0 ;  /* 0x00003340190c7816 */ /* 0x001fe40000000000 */
[----:B-1----:R-:W-:Y:S01]  /*bacd0*/  PRMT R10, R29, 0x3340, R28 ;  /* 0x000033401d0a7816 */ /* 0x002fe2000000001c */
[----:B------:R0:W-:Y:S04]  /*bace0*/  STL.64 [R1+0x8f0], R20 ;  /* 0x0008f01401007387 */ /* 0x0001e80000100a00 */
[----:B------:R-:W2:Y:S04]  /*bacf0*/  LDL.LU R248, [R1+0x4d94] ;  /* 0x004d940001f87983 */ /* 0x000ea80000300800 */
[----:B------:R1:W-:Y:S04]  /*bad00*/  STL [R1+0xc], R12 ;  /* 0x00000c0c01007387 */ /* 0x0003e80000100800 */
[----:B------:R1:W-:Y:S01]  /*bad10*/  STL [R1+0x4768], R10 ;  /* 0x0047680a01007387 */ /* 0x0003e20000100800 */
[----:B---3--:R-:W-:-:S03]  /*bad20*/  LOP3.LUT R30, R8, 0xffff, RZ, 0xc0, !PT ;  /* 0x0000ffff081e7812 */ /* 0x008fc600078ec0ff */
[----:B------:R-:W3:Y:S01]  /*bad30*/  LDL.LU R8, [R1+0x4788] ;  /* 0x0047880001087983 */ /* 0x000ee20000300800 */
[----:B------:R-:W-:-:S04]  /*bad40*/  LOP3.LUT R164, R164, 0xffff, RZ, 0xc0, !PT ;  /* 0x0000ffffa4a47812 */ /* 0x000fc800078ec0ff */
[----:B------:R-:W-:Y:S02]  /*bad50*/  PRMT R25, R164, 0x3340, R0 ;  /* 0x00003340a4197816 */ /* 0x000fe40000000000 */
[----:B----4-:R-:W-:-:S04]  /*bad60*/  LOP3.LUT R29, R246, 0xffff, RZ, 0xc0, !PT ;  /* 0x0000fffff61d7812 */ /* 0x010fc800078ec0ff */
[----:B------:R-:W-:Y:S02]  /*bad70*/  PRMT R28, R30, 0x3340, R29 ;  /* 0x000033401e1c7816 */ /* 0x000fe4000000001d */
[----:B0-----:R-:W-:Y:S02]  /*bad80*/  IADD3 R20, P2, R244, R0, RZ ;  /* 0x00000000f4147210 */ /* 0x001fe40007f5e0ff */
[----:B-1----:R-:W-:Y:S02]  /*bad90*/  PRMT R12, R28, 0x5410, R25 ;  /* 0x000054101c0c7816 */ /* 0x002fe40000000019 */
[----:B------:R-:W-:Y:S02]  /*bada0*/  SHF.R.U32.HI R25, RZ, 0x8, R193 ;  /* 0x00000008ff197819 */ /* 0x000fe400000116c1 */
[----:B------:R-:W-:Y:S02]  /*badb0*/  SHF.R.U32.HI R30, RZ, 0x8, R30 ;  /* 0x00000008ff1e7819 */ /* 0x000fe4000001161e */
[----:B------:R-:W-:-:S02]  /*badc0*/  SHF.R.U32.HI R28, RZ, 0x8, R29 ;  /* 0x00000008ff1c7819 */ /* 0x000fc4000001161d */
[----:B------:R-:W-:Y:S01]  /*badd0*/  LOP3.LUT R25, R25, 0xffff, RZ, 0xc0, !PT ;  /* 0x0000ffff19197812 */ /* 0x000fe200078ec0ff */
[----:B------:R-:W-:Y:S01]  /*bade0*/  IMAD.X R21, R24, 0x1, R7, P2 ;  /* 0x0000000118157824 */ /* 0x000fe200010e0607 */
[----:B------:R-:W-:Y:S02]  /*badf0*/  LOP3.LUT R29, R30, 0xffff, RZ, 0xc0, !PT ;  /* 0x0000ffff1e1d7812 */ /* 0x000fe400078ec0ff */
[----:B------:R-:W-:Y:S01]  /*bae00*/  LOP3.LUT R28, R28, 0xffff, RZ, 0xc0, !PT ;  /* 0x0000ffff1c1c7812 */ /* 0x000fe200078ec0ff */
[----:B------:R0:W-:Y:S03]  /*bae10*/  STL [R1+0x533c], R12 ;  /* 0x00533c0c01007387 */ /* 0x0001e60000100800 */
[----:B------:R-:W-:Y:S01]  /*bae20*/  PRMT R10, R29, 0x3340, R28 ;  /* 0x000033401d0a7816 */ /* 0x000fe2000000001c */
[----:B------:R-:W-:Y:S04]  /*bae30*/  STL.64 [R1+0x8e8], R20 ;  /* 0x0008e81401007387 */ /* 0x000fe80000100a00 */
[----:B------:R-:W4:Y:S01]  /*bae40*/  LDL.LU R246, [R1+0x4da0] ;  /* 0x004da00001f67983 */ /* 0x000f220000300800 */
[----:B0-----:R-:W-:-:S05]  /*bae50*/  PRMT R12, R25, 0x3340, R0 ;  /* 0x00003340190c7816 */ /* 0x001fca0000000000 */
[----:B------:R0:W-:Y:S04]  /*bae60*/  STL [R1+0x8], R12 ;  /* 0x0000080c01007387 */ /* 0x0001e80000100800 */
[----:B------:R1:W-:Y:S01]  /*bae70*/  STL [R1+0x4764], R10 ;  /* 0x0047640a01007387 */ /* 0x0003e20000100800 */
[----:B------:R-:W-:Y:S02]  /*bae80*/  SHF.R.U32.HI R25, RZ, 0x8, R164 ;  /* 0x00000008ff197819 */ /* 0x000fe400000116a4 */
[----:B--2---:R-:W-:Y:S02]  /*bae90*/  LOP3.LUT R123, R11, 0xffff, RZ, 0xc0, !PT ;  /* 0x0000ffff0b7b7812 */ /* 0x004fe400078ec0ff */
[----:B------:R-:W2:Y:S02]  /*baea0*/  LDL.LU R11, [R1+0x478c] ;  /* 0x00478c00010b7983 */ /* 0x000ea40000300800 */
[----:B------:R-:W-:-:S02]  /*baeb0*/  SHF.R.U32.HI R29, RZ, 0x8, R123 ;  /* 0x00000008ff1d7819 */ /* 0x000fc4000001167b */
[----:B------:R-:W-:Y:S02]  /*baec0*/  LOP3.LUT R25, R25, 0xffff, RZ, 0xc0, !PT ;  /* 0x0000ffff19197812 */ /* 0x000fe400078ec0ff */
[----:B------:R-:W-:-:S04]  /*baed0*/  LOP3.LUT R110, R242, 0xffff, RZ, 0xc0, !PT ;  /* 0x0000fffff26e7812 */ /* 0x000fc800078ec0ff */
[----:B------:R-:W-:Y:S02]  /*baee0*/  SHF.R.U32.HI R28, RZ, 0x8, R110 ;  /* 0x00000008ff1c7819 */ /* 0x000fe4000001166e */
[----:B------:R-:W-:Y:S02]  /*baef0*/  LOP3.LUT R29, R29, 0xffff, RZ, 0xc0, !PT ;  /* 0x0000ffff1d1d7812 */ /* 0x000fe400078ec0ff */
[----:B------:R-:W-:Y:S02]  /*baf00*/  LOP3.LUT R28, R28, 0xffff, RZ, 0xc0, !PT ;  /* 0x0000ffff1c1c7812 */ /* 0x000fe400078ec0ff */
[----:B0-----:R-:W-:Y:S02]  /*baf10*/  PRMT R12, R25, 0x3340, R0 ;  /* 0x00003340190c7816 */ /* 0x001fe40000000000 */
[----:B-1----:R-:W-:-:S03]  /*baf20*/  PRMT R10, R29, 0x3340, R28 ;  /* 0x000033401d0a7816 */ /* 0x002fc6000000001c */
[----:B------:R-:W-:Y:S04]  /*baf30*/  STL [R1+0x4], R12 ;  /* 0x0000040c01007387 */ /* 0x000fe80000100800 */
[----:B------:R-:W-:Y:S01]  /*baf40*/  STL [R1+0x47c8], R10 ;  /* 0x0047c80a01007387 */ /* 0x000fe20000100800 */
[----:B------:R-:W-:-:S03]  /*baf50*/  LOP3.LUT R30, R248, 0xffff, RZ, 0xc0, !PT ;  /* 0x0000fffff81e7812 */ /* 0x000fc600078ec0ff */
[----:B------:R-:W2:Y:S01]  /*baf60*/  LDL.LU R248, [R1+0x483c] ;  /* 0x00483c0001f87983 */ /* 0x000ea20000300800 */
[----:B---3--:R-:W-:-:S03]  /*baf70*/  LOP3.LUT R29, R8, 0xffff, RZ, 0xc0, !PT ;  /* 0x0000ffff081d7812 */ /* 0x008fc600078ec0ff */
[----:B------:R-:W3:Y:S01]  /*baf80*/  LDL.LU R8, [R1+0x4700] ;  /* 0x0047000001087983 */ /* 0x000ee20000300800 */
[----:B------:R-:W-:Y:S02]  /*baf90*/  PRMT R25, R199, 0x3340, R0 ;  /* 0x00003340c7197816 */ /* 0x000fe40000000000 */
[----:B------:R-:W-:Y:S01]  /*bafa0*/  PRMT R28, R30, 0x3340, R29 ;  /* 0x000033401e1c7816 */ /* 0x000fe2000000001d */
[----:B------:R-:W3:Y:S01]  /*bafb0*/  LDL.LU R242, [R1+0xce8] ;  /* 0x000ce80001f27983 */ /* 0x000ee20000300800 */
[----:B------:R-:W-:Y:S02]  /*bafc0*/  IADD3 R20, P2, R244, R6, RZ ;  /* 0x00000006f4147210 */ /* 0x000fe40007f5e0ff */
        /* <DEDUP_REMOVED lines=9> */
[----:B------:R-:W-:Y:S02]  /*bb060*/  LOP3.LUT R24, R24, 0xffff, RZ, 0xc0, !PT ;  /* 0x0000ffff18187812 */ /* 0x000fe400078ec0ff */
[----:B----4-:R-:W-:Y:S02]  /*bb070*/  LOP3.LUT R29, R246, 0xffff, RZ, 0xc0, !PT ;  /* 0x0000fffff61d7812 */ /* 0x010fe400078ec0ff */
[----:B------:R-:W-:Y:S01]  /*bb080*/  PRMT R10, R25, 0x3340, R24 ;  /* 0x00003340190a7816 */ /* 0x000fe20000000018 */
[----:B------:R-:W-:Y:S01]  /*bb090*/  STL.64 [R1+0x8d8], R20 ;  /* 0x0008d81401007387 */ /* 0x000fe20000100a00 */
[----:B------:R-:W-:-:S03]  /*bb0a0*/  PRMT R24, R195, 0x3340, R0 ;  /* 0x00003340c3187816 */ /* 0x000fc60000000000 */
[----:B------:R0:W-:Y:S04]  /*bb0b0*/  STL [R1+0x4760], R10 ;  /* 0x0047600a01007387 */ /* 0x0001e80000100800 */
[----:B------:R-:W4:Y:S01]  /*bb0c0*/  LDL.LU R246, [R1+0x4844] ;  /* 0x0048440001f67983 */ /* 0x000f220000300800 */
[----:B--2---:R-:W-:-:S03]  /*bb0d0*/  LOP3.LUT R28, R11, 0xffff, RZ, 0xc0, !PT ;  /* 0x0000ffff0b1c7812 */ /* 0x004fc600078ec0ff */
[----:B------:R-:W2:Y:S01]  /*bb0e0*/  LDL.LU R11, [R1+0x4704] ;  /* 0x00470400010b7983 */ /* 0x000ea20000300800 */
[----:B------:R-:W-:Y:S02]  /*bb0f0*/  PRMT R25, R29, 0x3340, R28 ;  /* 0x000033401d197816 */ /* 0x000fe4000000001c */
[----:B------:R-:W-:Y:S02]  /*bb100*/  SHF.R.U32.HI R29, RZ, 0x8, R29 ;  /* 0x00000008ff1d7819 */ /* 0x000fe4000001161d */
[----:B------:R-:W-:Y:S02]  /*bb110*/  PRMT R243, R25, 0x5410, R24 ;  /* 0x0000541019f37816 */ /* 0x000fe40000000018 */
[----:B------:R-:W-:Y:S02]  /*bb120*/  SHF.R.U32.HI R24, RZ, 0x8, R199 ;  /* 0x00000008ff187819 */ /* 0x000fe400000116c7 */
[----:B------:R-:W-:Y:S02]  /*bb130*/  SHF.R.U32.HI R25, RZ, 0x8, R28 ;  /* 0x00000008ff197819 */ /* 0x000fe4000001161c */
[----:B------:R-:W-:-:S02]  /*bb140*/  LOP3.LUT R24, R24, 0xffff, RZ, 0xc0, !PT ;  /* 0x0000ffff18187812 */ /* 0x000fc400078ec0ff */
[----:B------:R-:W-:Y:S02]  /*bb150*/  LOP3.LUT R28, R29, 0xffff, RZ, 0xc0, !PT ;  /* 0x0000ffff1d1c7812 */ /* 0x000fe400078ec0ff */
[----:B------:R-:W-:Y:S02]  /*bb160*/  LOP3.LUT R25, R25, 0xffff, RZ, 0xc0, !PT ;  /* 0x0000ffff19197812 */ /* 0x000fe400078ec0ff */
[----:B------:R-:W-:Y:S02]  /*bb170*/  PRMT R12, R24, 0x3340, R0 ;  /* 0x00003340180c7816 */ /* 0x000fe40000000000 */
[----:B0-----:R-:W-:Y:S01]  /*bb180*/  PRMT R10, R28, 0x3340, R25 ;  /* 0x000033401c0a7816 */ /* 0x001fe20000000019 */
[----:B------:R-:W-:Y:S04]  /*bb190*/  STL [R1+0x5344], R243 ;  /* 0x005344f301007387 */ /* 0x000fe80000100800 */
[----:B------:R-:W-:Y:S04]  /*bb1a0*/  STL [R1], R12 ;  /* 0x0000000c01007387 */ /* 0x000fe80000100800 */
[----:B------:R0:W-:Y:S01]  /*bb1b0*/  STL [R1+0x4750], R10 ;  /* 0x0047500a01007387 */ /* 0x0001e20000100800 */
[----:B------:R-:W-:-:S03]  /*bb1c0*/  LOP3.LUT R29, R248, 0xffff, RZ, 0xc0, !PT ;  /* 0x0000fffff81d7812 */ /* 0x000fc600078ec0ff */
[----:B------:R-:W2:Y:S01]  /*bb1d0*/  LDL.LU R248, [R1+0x4db4] ;  /* 0x004db40001f87983 */ /* 0x000ea20000300800 */
[----:B---3--:R-:W-:-:S03]  /*bb1e0*/  LOP3.LUT R28, R8, 0xffff, RZ, 0xc0, !PT ;  /* 0x0000ffff081c7812 */ /* 0x008fc600078ec0ff */
[----:B------:R-:W3:Y:S01]  /*bb1f0*/  LDL.LU R8, [R1+0x4790] ;  /* 0x0047900001087983 */ /* 0x000ee20000300800 */
[----:B------:R-:W-:Y:S02]  /*bb200*/  LOP3.LUT R165, R165, 0xffff, RZ, 0xc0, !PT ;  /* 0x0000ffffa5a57812 */ /* 0x000fe400078ec0ff */
[----:B------:R-:W-:Y:S02]  /*bb210*/  PRMT R25, R29, 0x3340, R28 ;  /* 0x000033401d197816 */ /* 0x000fe4000000001c */
[----:B------:R-:W-:Y:S02]  /*bb220*/  PRMT R24, R165, 0x3340, R0 ;  /* 0x00003340a5187816 */ /* 0x000fe40000000000 */
[----:B------:R-:W-:Y:S02]  /*bb230*/  SHF.R.U32.HI R29, RZ, 0x8, R29 ;  /* 0x00000008ff1d7819 */ /* 0x000fe4000001161d */
[----:B------:R-:W-:Y:S02]  /*bb240*/  PRMT R22, R25, 0x5410, R24 ;  /* 0x0000541019167816 */ /* 0x000fe40000000018 */
[----:B------:R-:W-:-:S02]  /*bb250*/  SHF.R.U32.HI R25, RZ, 0x8, R28 ;  /* 0x00000008ff197819 */ /* 0x000fc4000001161c */
[----:B------:R-:W-:Y:S02]  /*bb260*/  SHF.R.S32.HI R24, RZ, 0x1f, R242 ;  /* 0x0000001fff187819 */ /* 0x000fe400000114f2 */
[----:B------:R-:W-:Y:S02]  /*bb270*/  IADD3 R20, P2, R242, R2, RZ ;  /* 0x00000002f2147210 */ /* 0x000fe40007f5e0ff */
[----:B------:R-:W-:Y:S02]  /*bb280*/  LOP3.LUT R28, R29, 0xffff, RZ, 0xc0, !PT ;  /* 0x0000ffff1d1c7812 */ /* 0x000fe400078ec0ff */
[----:B------:R-:W-:Y:S01]  /*bb290*/  LOP3.LUT R25, R25, 0xffff, RZ, 0xc0, !PT ;  /* 0x0000ffff19197812 */ /* 0x000fe200078ec0ff */
[----:B------:R-:W-:Y:S01]  /*bb2a0*/  IMAD.X R21, R24, 0x1, R13, P2 ;  /* 0x0000000118157824 */ /* 0x000fe200010e060d */
[----:B------:R-:W-:Y:S02]  /*bb2b0*/  SHF.R.U32.HI R95, RZ, 0x8, R179 ;  /* 0x00000008ff5f7819 */ /* 0x000fe400000116b3 */
[----:B------:R-:W-:-:S02]  /*bb2c0*/  SHF.R.U32.HI R179, RZ, 0x8, R195 ;  /* 0x00000008ffb37819 */ /* 0x000fc400000116c3 */
[----:B0-----:R-:W-:Y:S01]  /*bb2d0*/  PRMT R10, R28, 0x3340, R25 ;  /* 0x000033401c0a7816 */ /* 0x001fe20000000019 */
[----:B------:R-:W-:Y:S01]  /*bb2e0*/  STL [R1+0x5348], R22 ;  /* 0x0053481601007387 */ /* 0x000fe20000100800 */
[----:B------:R-:W-:Y:S02]  /*bb2f0*/  SHF.R.U32.HI R197, RZ, 0x8, R183 ;  /* 0x00000008ffc57819 */ /* 0x000fe400000116b7 */
[----:B------:R-:W-:Y:S01]  /*bb300*/  SHF.R.U32.HI R183, RZ, 0x8, R165 ;  /* 0x00000008ffb77819 */ /* 0x000fe200000116a5 */
[----:B------:R0:W-:Y:S01]  /*bb310*/  STL.64 [R1+0x8d0], R20 ;  /* 0x0008d01401007387 */ /* 0x0001e20000100a00 */
[----:B------:R-:W-:Y:S02]  /*bb320*/  LOP3.LUT R179, R179, 0xffff, RZ, 0xc0, !PT ;  /* 0x0000ffffb3b37812 */ /* 0x000fe400078ec0ff */
[----:B------:R-:W-:Y:S02]  /*bb330*/  LOP3.LUT R183, R183, 0xffff, RZ, 0xc0, !PT ;  /* 0x0000ffffb7b77812 */ /* 0x000fe400078ec0ff */
[----:B------:R-:W-:-:S02]  /*bb340*/  PRMT R179, R179, 0x3340, R0 ;  /* 0x00003340b3b37816 */ /* 0x000fc40000000000 */
[----:B0-----:R-:W-:Y:S02]  /*bb350*/  IADD3 R20, P2, R242, R0, RZ ;  /* 0x00000000f2147210 */ /* 0x001fe40007f5e0ff */
[----:B----4-:R-:W-:-:S03]  /*bb360*/  LOP3.LUT R28, R246, 0xffff, RZ, 0xc0, !PT ;  /* 0x0000fffff61c7812 */ /* 0x010fc600078ec0ff */
[----:B------:R-:W-:Y:S01]  /*bb370*/  IMAD.X R21, R24, 0x1, R7, P2 ;  /* 0x0000000118157824 */ /* 0x000fe200010e0607 */
[----:B------:R-:W-:Y:S02]  /*bb380*/  SHF.R.U32.HI R29, RZ, 0x8, R28 ;  /* 0x00000008ff1d7819 */ /* 0x000fe4000001161c */
[----:B--2---:R-:W-:-:S04]  /*bb390*/  LOP3.LUT R25, R11, 0xffff, RZ, 0xc0, !PT ;  /* 0x0000ffff0b197812 */ /* 0x004fc800078ec0ff */
[--C-:B------:R-:W-:Y:S02]  /*bb3a0*/  PRMT R140, R28, 0x3340, R25.reuse ;  /* 0x000033401c8c7816 */ /* 0x100fe40000000019 */
[----:B------:R-:W-:Y:S02]  /*bb3b0*/  SHF.R.U32.HI R25, RZ, 0x8, R25 ;  /* 0x00000008ff197819 */ /* 0x000fe40000011619 */
[----:B------:R-:W-:Y:S02]  /*bb3c0*/  PRMT R183, R183, 0x3340, R0 ;  /* 0x00003340b7b77816 */ /* 0x000fe40000000000 */
[----:B------:R-:W-:Y:S02]  /*bb3d0*/  LOP3.LUT R28, R29, 0xffff, RZ, 0xc0, !PT ;  /* 0x0000ffff1d1c7812 */ /* 0x000fe400078ec0ff */
[----:B------:R-:W-:Y:S01]  /*bb3e0*/  LOP3.LUT R25, R25, 0xffff, RZ, 0xc0, !PT ;  /* 0x0000ffff19197812 */ /* 0x000fe200078ec0ff */
[----:B------:R-:W-:Y:S04]  /*bb3f0*/  STL [R1+0x54dc], R179 ;  /* 0x0054dcb301007387 */ /* 0x000fe80000100800 */
[----:B------:R0:W-:Y:S04]  /*bb400*/  STL [R1+0x4744], R10 ;  /* 0x0047440a01007387 */ /* 0x0001e80000100800 */
[----:B------:R-:W-:Y:S04]  /*bb410*/  STL.64 [R1+0x8c8], R20 ;  /* 0x0008c81401007387 */ /* 0x000fe80000100a00 */
[----:B------:R-:W-:Y:S01]  /*bb420*/  STL [R1+0x54d8], R183 ;  /* 0x0054d8b701007387 */ /* 0x000fe20000100800 */
[----:B0-----:R-:W-:-:S03]  /*bb430*/  PRMT R10, R28, 0x3340, R25 ;  /* 0x000033401c0a7816 */ /* 0x001fc60000000019 */
[----:B------:R-:W2:Y:S04]  /*bb440*/  LDL.LU R244, [R1+0x4dc0] ;  /* 0x004dc00001f47983 */ /* 0x000ea80000300800 */
[----:B------:R-:W4:Y:S04]  /*bb450*/  LDL.LU R246, [R1+0x4794] ;  /* 0x0047940001f67983 */ /* 0x000f280000300800 */
[----:B------:R-:W4:Y:S04]  /*bb460*/  LDL.LU R11, [R1+0x4858] ;  /* 0x00485800010b7983 */ /* 0x000f280000300800 */
[----:B------:R0:W-:Y:S01]  /*bb470*/  STL [R1+0x4740], R10 ;  /* 0x0047400a01007387 */ /* 0x0001e20000100800 */
[----:B------:R-:W-:-:S02]  /*bb480*/  LOP3.LUT R30, R248, 0xffff, RZ, 0xc0, !PT ;  /* 0x0000fffff81e7812 */ /* 0x000fc400078ec0ff */
[----:B------:R-:W-:Y:S02]  /*bb490*/  LOP3.LUT R34, R236, 0xffff, RZ, 0xc0, !PT ;  /* 0x0000ffffec227812 */ /* 0x000fe400078ec0ff */
[----:B------:R-:W-:Y:S02]  /*bb4a0*/  LOP3.LUT R96, R166, 0xffff, RZ, 0xc0, !PT ;  /* 0x0000ffffa6607812 */ /* 0x000fe400078ec0ff */
[----:B------:R-:W-:Y:S02]  /*bb4b0*/  PRMT R25, R34, 0x3340, R0 ;  /* 0x0000334022197816 */ /* 0x000fe40000000000 */
[----:B------:R-:W-:-:S04]  /*bb4c0*/  SHF.R.U32.HI R215, RZ, 0x8, R96 ;  /* 0x00000008ffd77819 */ /* 0x000fc80000011660 */
[----:B------:R-:W-:-:S04]  /*bb4d0*/  LOP3.LUT R215, R215, 0xffff, RZ, 0xc0, !PT ;  /* 0x0000ffffd7d77812 */ /* 0x000fc800078ec0ff */
[----:B------:R-:W-:Y:S02]  /*bb4e0*/  PRMT R215, R215, 0x3340, R0 ;  /* 0x00003340d7d77816 */ /* 0x000fe40000000000 */
[----:B---3--:R-:W-:Y:S02]  /*bb4f0*/  LOP3.LUT R29, R8, 0xffff, RZ, 0xc0, !PT ;  /* 0x0000ffff081d7812 */ /* 0x008fe400078ec0ff */
[----:B------:R-:W3:Y:S02]  /*bb500*/  LDL.LU R8, [R1+0x4708] ;  /* 0x0047080001087983 */ /* 0x000ee40000300800 */
[----:B------:R-:W-:-:S04]  /*bb510*/  PRMT R28, R30, 0x3340, R29 ;  /* 0x000033401e1c7816 */ /* 0x000fc8000000001d */
[----:B------:R-:W-:Y:S02]  /*bb520*/  PRMT R14, R28, 0x5410, R25 ;  /* 0x000054101c0e7816 */ /* 0x000fe40000000019 */
[----:B------:R-:W-:Y:S02]  /*bb530*/  SHF.R.U32.HI R28, RZ, 0x8, R30 ;  /* 0x00000008ff1c7819 */ /* 0x000fe4000001161e */
[----:B------:R-:W-:Y:S02]  /*bb540*/  SHF.R.U32.HI R25, RZ, 0x8, R29 ;  /* 0x00000008ff197819 */ /* 0x000fe4000001161d */
[----:B------:R-:W-:Y:S02]  /*bb550*/  LOP3.LUT R28, R28, 0xffff, RZ, 0xc0, !PT ;  /* 0x0000ffff1c1c7812 */ /* 0x000fe400078ec0ff */
[----:B------:R-:W-:Y:S01]  /*bb560*/  LOP3.LUT R25, R25, 0xffff, RZ, 0xc0, !PT ;  /* 0x0000ffff19197812 */ /* 0x000fe200078ec0ff */
[----:B------:R-:W-:Y:S03]  /*bb570*/  STL [R1+0x534c], R14 ;  /* 0x00534c0e01007387 */ /* 0x000fe60000100800 */
[----:B0-----:R-:W-:Y:S01]  /*bb580*/  PRMT R10, R28, 0x3340, R25 ;  /* 0x000033401c0a7816 */ /* 0x001fe20000000019 */
[----:B------:R-:W-:Y:S04]  /*bb590*/  STL [R1+0x54d4], R215 ;  /* 0x0054d4d701007387 */ /* 0x000fe80000100800 */
[----:B------:R-:W-:Y:S04]  /*bb5a0*/  STL [R1+0xd14], R10 ;  /* 0x000d140a01007387 */ /* 0x000fe80000100800 */
[----:B------:R-:W3:Y:S01]  /*bb5b0*/  LDL.LU R248, [R1+0xce4] ;  /* 0x000ce40001f87983 */ /* 0x000ee20000300800 */
[----:B------:R-:W-:-:S05]  /*bb5c0*/  IADD3 R20, P2, R242, R6, RZ ;  /* 0x00000006f2147210 */ /* 0x000fca0007f5e0ff */
[----:B------:R-:W-:Y:S01]  /*bb5d0*/  IMAD.X R21, R24, 0x1, R5, P2 ;  /* 0x0000000118157824 */ /* 0x000fe200010e0605 */
[----:B------:R-:W-:-:S04]  /*bb5e0*/  SHF.R.U32.HI R187, RZ, 0x8, R34 ;  /* 0x00000008ffbb7819 */ /* 0x000fc80000011622 */
[----:B------:R0:W-:Y:S01]  /*bb5f0*/  STL.64 [R1+0x8c0], R20 ;  /* 0x0008c01401007387 */ /* 0x0001e20000100a00 */
[----:B------:R-:W-:-:S04]  /*bb600*/  LOP3.LUT R187, R187, 0xffff, RZ, 0xc0, !PT ;  /* 0x0000ffffbbbb7812 */ /* 0x000fc800078ec0ff */
[----:B------:R-:W-:Y:S02]  /*bb610*/  PRMT R187, R187, 0x3340, R0 ;  /* 0x00003340bbbb7816 */ /* 0x000fe40000000000 */
[----:B0-----:R-:W-:-:S05]  /*bb620*/  IADD3 R20, P2, R242, R4, RZ ;  /* 0x00000004f2147210 */ /* 0x001fca0007f5e0ff */
[----:B------:R-:W-:-:S05]  /*bb630*/  IMAD.X R21, R24, 0x1, R3, P2 ;  /* 0x0000000118157824 */ /* 0x000fca00010e0603 */
[----:B------:R0:W-:Y:S04]  /*bb640*/  STL.64 [R1+0x8b8], R20 ;  /* 0x0008b81401007387 */ /* 0x0001e80000100a00 */
[----:B------:R1:W-:Y:S01]  /*bb650*/  STL [R1+0x54d0], R187 ;  /* 0x0054d0bb01007387 */ /* 0x0003e20000100800 */
[----:B--2---:R-:W-:-:S03]  /*bb660*/  LOP3.LUT R34, R244, 0xffff, RZ, 0xc0, !PT ;  /* 0x0000fffff4227812 */ /* 0x004fc600078ec0ff */
[----:B------:R-:W2:Y:S01]  /*bb670*/  LDL.LU R244, [R1+0x4868] ;  /* 0x0048680001f47983 */ /* 0x000ea20000300800 */
[----:B----4-:R-:W-:-:S03]  /*bb680*/  LOP3.LUT R29, R246, 0xffff, RZ, 0xc0, !PT ;  /* 0x0000fffff61d7812 */ /* 0x010fc600078ec0ff */
[----:B------:R-:W4:Y:S01]  /*bb690*/  LDL.LU R246, [R1+0x470c] ;  /* 0x00470c0001f67983 */ /* 0x000f220000300800 */
[----:B------:R-:W-:-:S03]  /*bb6a0*/  LOP3.LUT R30, R11, 0xffff, RZ, 0xc0, !PT ;  /* 0x0000ffff0b1e7812 */ /* 0x000fc600078ec0ff */
[----:B------:R-:W4:Y:S01]  /*bb6b0*/  LDL.LU R11, [R1+0x4dd8] ;  /* 0x004dd800010b7983 */ /* 0x000f220000300800 */
[----:B------:R-:W-:Y:S02]  /*bb6c0*/  LOP3.LUT R37, R234, 0xffff, RZ, 0xc0, !PT ;  /* 0x0000ffffea257812 */ /* 0x000fe400078ec0ff */
[----:B------:R-:W-:Y:S02]  /*bb6d0*/  PRMT R25, R34, 0x3340, R29 ;  /* 0x0000334022197816 */ /* 0x000fe4000000001d */
[----:B------:R-:W-:Y:S02]  /*bb6e0*/  PRMT R24, R37, 0x3340, R0 ;  /* 0x0000334025187816 */ /* 0x000fe40000000000 */
[----:B------:R-:W-:Y:S02]  /*bb6f0*/  LOP3.LUT R167, R167, 0xffff, RZ, 0xc0, !PT ;  /* 0x0000ffffa7a77812 */ /* 0x000fe400078ec0ff */
[----:B------:R-:W-:Y:S02]  /*bb700*/  PRMT R247, R25, 0x5410, R24 ;  /* 0x0000541019f77816 */ /* 0x000fe40000000018 */
[----:B------:R-:W-:-:S02]  /*bb710*/  PRMT R24, R167, 0x3340, R0 ;  /* 0x00003340a7187816 */ /* 0x000fc40000000000 */
[----:B------:R-:W-:Y:S02]  /*bb720*/  SHF.R.U32.HI R34, RZ, 0x8, R34 ;  /* 0x00000008ff227819 */ /* 0x000fe40000011622 */
[----:B------:R-:W-:Y:S02]  /*bb730*/  SHF.R.U32.HI R205, RZ, 0x8, R181 ;  /* 0x00000008ffcd7819 */ /* 0x000fe400000116b5 */
[----:B------:R-:W-:Y:S02]  /*bb740*/  SHF.R.U32.HI R181, RZ, 0x8, R191 ;  /* 0x00000008ffb57819 */ /* 0x000fe400000116bf */
[----:B------:R-:W-:Y:S02]  /*bb750*/  SHF.R.U32.HI R195, RZ, 0x8, R167 ;  /* 0x00000008ffc37819 */ /* 0x000fe400000116a7 */
[----:B------:R-:W-:Y:S02]  /*bb760*/  SHF.R.U32.HI R191, RZ, 0x8, R37 ;  /* 0x00000008ffbf7819 */ /* 0x000fe40000011625 */
[----:B------:R-:W-:-:S02]  /*bb770*/  LOP3.LUT R195, R195, 0xffff, RZ, 0xc0, !PT ;  /* 0x0000ffffc3c37812 */ /* 0x000fc400078ec0ff */
[----:B------:R-:W-:Y:S02]  /*bb780*/  LOP3.LUT R191, R191, 0xffff, RZ, 0xc0, !PT ;  /* 0x0000ffffbfbf7812 */ /* 0x000fe400078ec0ff */
[--C-:B------:R-:W-:Y:S02]  /*bb790*/  PRMT R195, R195, 0x3340, R0.reuse ;  /* 0x00003340c3c37816 */ /* 0x100fe40000000000 */
[----:B------:R-:W-:Y:S02]  /*bb7a0*/  PRMT R191, R191, 0x3340, R0 ;  /* 0x00003340bfbf7816 */ /* 0x000fe40000000000 */
[----:B------:R-:W-:Y:S02]  /*bb7b0*/  LOP3.LUT R40, R9, 0xffff, RZ, 0xc0, !PT ;  /* 0x0000ffff09287812 */ /* 0x000fe400078ec0ff */
[----:B---3--:R-:W-:Y:S02]  /*bb7c0*/  LOP3.LUT R28, R8, 0xffff, RZ, 0xc0, !PT ;  /* 0x0000ffff081c7812 */ /* 0x008fe400078ec0ff */
[----:B------:R-:W3:Y:S02]  /*bb7d0*/  LDL.LU R8, [R1+0x4798] ;  /* 0x0047980001087983 */ /* 0x000ee40000300800 */
[----:B------:R-:W-:-:S02]  /*bb7e0*/  PRMT R25, R30, 0x3340, R28 ;  /* 0x000033401e197816 */ /* 0x000fc4000000001c */
[----:B------:R-:W-:Y:S02]  /*bb7f0*/  SHF.R.U32.HI R30, RZ, 0x8, R30 ;  /* 0x00000008ff1e7819 */ /* 0x000fe4000001161e */
[----:B------:R-:W-:Y:S02]  /*bb800*/  PRMT R241, R25, 0x5410, R24 ;  /* 0x0000541019f17816 */ /* 0x000fe40000000018 */
[----:B------:R-:W-:Y:S02]  /*bb810*/  SHF.R.U32.HI R25, RZ, 0x8, R29 ;  /* 0x00000008ff197819 */ /* 0x000fe4000001161d */
[----:B------:R-:W-:Y:S02]  /*bb820*/  SHF.R.U32.HI R24, RZ, 0x8, R28 ;  /* 0x00000008ff187819 */ /* 0x000fe4000001161c */
[----:B------:R-:W-:Y:S02]  /*bb830*/  LOP3.LUT R28, R25, 0xffff, RZ, 0xc0, !PT ;  /* 0x0000ffff191c7812 */ /* 0x000fe400078ec0ff */
[----:B------:R-:W-:-:S02]  /*bb840*/  LOP3.LUT R25, R30, 0xffff, RZ, 0xc0, !PT ;  /* 0x0000ffff1e197812 */ /* 0x000fc400078ec0ff */
[----:B------:R-:W-:Y:S02]  /*bb850*/  LOP3.LUT R24, R24, 0xffff, RZ, 0xc0, !PT ;  /* 0x0000ffff18187812 */ /* 0x000fe400078ec0ff */
[----:B------:R-:W-:Y:S02]  /*bb860*/  LOP3.LUT R29, R34, 0xffff, RZ, 0xc0, !PT ;  /* 0x0000ffff221d7812 */ /* 0x000fe400078ec0ff */
[----:B------:R-:W-:Y:S02]  /*bb870*/  PRMT R10, R25, 0x3340, R24 ;  /* 0x00003340190a7816 */ /* 0x000fe40000000018 */
[----:B------:R-:W-:Y:S02]  /*bb880*/  PRMT R12, R29, 0x3340, R28 ;  /* 0x000033401d0c7816 */ /* 0x000fe4000000001c */
[----:B------:R-:W-:Y:S02]  /*bb890*/  SHF.R.S32.HI R24, RZ, 0x1f, R248 ;  /* 0x0000001fff187819 */ /* 0x000fe400000114f8 */
[----:B0-----:R-:W-:Y:S01]  /*bb8a0*/  IADD3 R20, P2, R248, R2, RZ ;  /* 0x00000002f8147210 */ /* 0x001fe20007f5e0ff */
[----:B------:R-:W-:Y:S04]  /*bb8b0*/  STL [R1+0x5350], R247 ;  /* 0x005350f701007387 */ /* 0x000fe80000100800 */
[----:B------:R-:W-:Y:S01]  /*bb8c0*/  IMAD.X R21, R24, 0x1, R13, P2 ;  /* 0x0000000118157824 */ /* 0x000fe200010e060d */
[----:B------:R-:W-:Y:S04]  /*bb8d0*/  STL [R1+0x5354], R241 ;  /* 0x005354f101007387 */ /* 0x000fe80000100800 */
[----:B------:R-:W-:Y:S04]  /*bb8e0*/  STL [R1+0xd10], R12 ;  /* 0x000d100c01007387 */ /* 0x000fe80000100800 */
[----:B------:R0:W-:Y:S04]  /*bb8f0*/  STL [R1+0xd0c], R10 ;  /* 0x000d0c0a01007387 */ /* 0x0001e80000100800 */
[----:B------:R-:W-:Y:S04]  /*bb900*/  STL.64 [R1+0x8b0], R20 ;  /* 0x0008b01401007387 */ /* 0x000fe80000100a00 */
[----:B------:R-:W-:Y:S04]  /*bb910*/  STL [R1+0x54cc], R195 ;  /* 0x0054ccc301007387 */ /* 0x000fe80000100800 */
[----:B------:R-:W-:Y:S04]  /*bb920*/  STL [R1+0x54c8], R191 ;  /* 0x0054c8bf01007387 */ /* 0x000fe80000100800 */
[----:B------:R-:W3:Y:S01]  /*bb930*/  LDL.LU R9, [R1+0x4884] ;  /* 0x0048840001097983 */ /* 0x000ee20000300800 */
[----:B-1----:R-:W-:-:S04]  /*bb940*/  LOP3.LUT R187, R168, 0xffff, RZ, 0xc0, !PT ;  /* 0x0000ffffa8bb7812 */ /* 0x002fc800078ec0ff */
[----:B------:R-:W-:Y:S02]  /*bb950*/  PRMT R25, R187, 0x3340, R0 ;  /* 0x00003340bb197816 */ /* 0x000fe40000000000 */
[----:B--2---:R-:W-:Y:S02]  /*bb960*/  LOP3.LUT R37, R244, 0xffff, RZ, 0xc0, !PT ;  /* 0x0000fffff4257812 */ /* 0x004fe400078ec0ff */
[----:B----4-:R-:W-:-:S04]  /*bb970*/  LOP3.LUT R30, R246, 0xffff, RZ, 0xc0, !PT ;  /* 0x0000fffff61e7812 */ /* 0x010fc800078ec0ff */
[----:B------:R-:W-:Y:S02]  /*bb980*/  PRMT R28, R37, 0x3340, R30 ;  /* 0x00003340251c7816 */ /* 0x000fe4000000001e */
[----:B------:R-:W-:Y:S02]  /*bb990*/  LOP3.LUT R34, R11, 0xffff, RZ, 0xc0, !PT ;  /* 0x0000ffff0b227812 */ /* 0x000fe400078ec0ff */
[----:B0-----:R-:W-:Y:S02]  /*bb9a0*/  PRMT R10, R28, 0x5410, R25 ;  /* 0x000054101c0a7816 */ /* 0x001fe40000000019 */
[----:B------:R-:W-:Y:S02]  /*bb9b0*/  PRMT R25, R40, 0x3340, R0 ;  /* 0x0000334028197816 */ /* 0x000fe40000000000 */
[----:B------:R-:W-:Y:S02]  /*bb9c0*/  SHF.R.U32.HI R37, RZ, 0x8, R37 ;  /* 0x00000008ff257819 */ /* 0x000fe40000011625 */
[----:B------:R-:W-:-:S04]  /*bb9d0*/  SHF.R.U32.HI R199, RZ, 0x8, R40 ;  /* 0x00000008ffc77819 */ /* 0x000fc80000011628 */
[----:B------:R-:W-:-:S04]  /*bb9e0*/  LOP3.LUT R199, R199, 0xffff, RZ, 0xc0, !PT ;  /* 0x0000ffffc7c77812 */ /* 0x000fc800078ec0ff */
[----:B------:R-:W-:Y:S02]  /*bb9f0*/  PRMT R199, R199, 0x3340, R0 ;  /* 0x00003340c7c77816 */ /* 0x000fe40000000000 */
[----:B---3--:R-:W-:Y:S02]  /*bba00*/  LOP3.LUT R29, R8, 0xffff, RZ, 0xc0, !PT ;  /* 0x0000ffff081d7812 */ /* 0x008fe400078ec0ff */
[----:B------:R-:W2:Y:S02]  /*bba10*/  LDL.LU R8, [R1+0x4710] ;  /* 0x0047100001087983 */ /* 0x000ea40000300800 */
[----:B------:R-:W-:Y:S02]  /*bba20*/  PRMT R28, R34, 0x3340, R29 ;  /* 0x00003340221c7816 */ /* 0x000fe4000000001d */
[----:B------:R0:W-:Y:S02]  /*bba30*/  STL [R1+0x4da0], R10 ;  /* 0x004da00a01007387 */ /* 0x0001e40000100800 */
[----:B------:R-:W-:-:S02]  /*bba40*/  PRMT R232, R28, 0x5410, R25 ;  /* 0x000054101ce87816 */ /* 0x000fc40000000019 */
[----:B------:R-:W-:Y:S02]  /*bba50*/  SHF.R.U32.HI R25, RZ, 0x8, R30 ;  /* 0x00000008ff197819 */ /* 0x000fe4000001161e */
[----:B0-----:R-:W-:Y:S02]  /*bba60*/  IADD3 R10, P2, R248, R0, RZ ;  /* 0x00000000f80a7210 */ /* 0x001fe40007f5e0ff */
[----:B------:R-:W-:Y:S02]  /*bba70*/  SHF.R.U32.HI R28, RZ, 0x8, R34 ;  /* 0x00000008ff1c7819 */ /* 0x000fe40000011622 */
[----:B------:R-:W-:Y:S01]  /*bba80*/  SHF.R.U32.HI R34, RZ, 0x8, R29 ;  /* 0x00000008ff227819 */ /* 0x000fe2000001161d */
[----:B------:R-:W-:Y:S01]  /*bba90*/  IMAD.X R11, R24, 0x1, R7, P2 ;  /* 0x00000001180b7824 */ /* 0x000fe200010e0607 */
[----:B------:R-:W-:Y:S02]  /*bbaa0*/  LOP3.LUT R30, R37, 0xffff, RZ, 0xc0, !PT ;  /* 0x0000ffff251e7812 */ /* 0x000fe400078ec0ff */
[----:B------:R-:W-:Y:S01]  /*bbab0*/  LOP3.LUT R29, R25, 0xffff, RZ, 0xc0, !PT ;  /* 0x0000ffff191d7812 */ /* 0x000fe200078ec0ff */
[----:B------:R-:W-:Y:S04]  /*bbac0*/  STL [R1+0x5358], R232 ;  /* 0x005358e801007387 */ /* 0x000fe80000100800 */
[----:B------:R0:W-:Y:S01]  /*bbad0*/  STL.64 [R1+0x898], R10 ;  /* 0x0008980a01007387 */ /* 0x0001e20000100a00 */
[----:B------:R-:W-:-:S02]  /*bbae0*/  LOP3.LUT R28, R28, 0xffff, RZ, 0xc0, !PT ;  /* 0x0000ffff1c1c7812 */ /* 0x000fc400078ec0ff */
[----:B------:R-:W-:Y:S01]  /*bbaf0*/  LOP3.LUT R25, R34, 0xffff, RZ, 0xc0, !PT ;  /* 0x0000ffff22197812 */ /* 0x000fe200078ec0ff */
[----:B------:R-:W3:Y:S01]  /*bbb00*/  LDL.LU R242, [R1+0x4dfc] ;  /* 0x004dfc0001f27983 */ /* 0x000ee20000300800 */
[----:B------:R-:W-:Y:S02]  /*bbb10*/  IADD3 R20, P2, R248, R6, RZ ;  /* 0x00000006f8147210 */ /* 0x000fe40007f5e0ff */
[----:B0-----:R-:W-:-:S05]  /*bbb20*/  PRMT R11, R30, 0x3340, R29 ;  /* 0x000033401e0b7816 */ /* 0x001fca000000001d */
[----:B------:R0:W-:Y:S01]  /*bbb30*/  STL [R1+0x4770], R11 ;  /* 0x0047700b01007387 */ /* 0x0001e20000100800 */
[----:B------:R-:W-:-:S03]  /*bbb40*/  PRMT R10, R28, 0x3340, R25 ;  /* 0x000033401c0a7816 */ /* 0x000fc60000000019 */
[----:B------:R-:W4:Y:S01]  /*bbb50*/  LDL.LU R246, [R1+0x479c] ;  /* 0x00479c0001f67983 */ /* 0x000f220000300800 */
[----:B------:R-:W-:-:S03]  /*bbb60*/  IMAD.X R21, R24, 0x1, R5, P2 ;  /* 0x0000000118157824 */ /* 0x000fc600010e0605 */
[----:B------:R-:W-:Y:S04]  /*bbb70*/  STL [R1+0xd08], R10 ;  /* 0x000d080a01007387 */ /* 0x000fe80000100800 */
[----:B0-----:R-:W4:Y:S04]  /*bbb80*/  LDL.LU R11, [R1+0xce0] ;  /* 0x000ce000010b7983 */ /* 0x001f280000300800 */
[----:B------:R0:W-:Y:S01]  /*bbb90*/  STL.64 [R1+0x8a8], R20 ;  /* 0x0008a81401007387 */ /* 0x0001e20000100a00 */
[----:B------:R-:W-:Y:S02]  /*bbba0*/  LOP3.LUT R29, R9, 0xffff, RZ, 0xc0, !PT ;  /* 0x0000ffff091d7812 */ /* 0x000fe400078ec0ff */
[----:B0-----:R-:W-:-:S05]  /*bbbb0*/  IADD3 R20, P2, R248, R4, RZ ;  /* 0x00000004f8147210 */ /* 0x001fca0007f5e0ff */
[----:B------:R-:W-:-:S05]  /*bbbc0*/  IMAD.X R21, R24, 0x1, R3, P2 ;  /* 0x0000000118157824 */ /* 0x000fca00010e0603 */
[----:B------:R0:W-:Y:S04]  /*bbbd0*/  STL.64 [R1+0x8a0], R20 ;  /* 0x0008a01401007387 */ /* 0x0001e80000100a00 */
[----:B------:R-:W-:Y:S04]  /*bbbe0*/  STL [R1+0x54e0], R199 ;  /* 0x0054e0c701007387 */ /* 0x000fe80000100800 */
[----:B------:R-:W4:Y:S01]  /*bbbf0*/  LDL.LU R9, [R1+0x488c] ;  /* 0x00488c0001097983 */ /* 0x000f220000300800 */
[----:B------:R-:W-:-:S03]  /*bbc00*/  LOP3.LUT R169, R169, 0xffff, RZ, 0xc0, !PT ;  /* 0x0000ffffa9a97812 */ /* 0x000fc600078ec0ff */
[----:B------:R-:W4:Y:S01]  /*bbc10*/  LDL.LU R244, [R1+0x4714] ;  /* 0x0047140001f47983 */ /* 0x000f220000300800 */
[----:B------:R-:W-:-:S03]  /*bbc20*/  PRMT R24, R169, 0x3340, R0 ;  /* 0x00003340a9187816 */ /* 0x000fc60000000000 */
[----:B------:R-:W4:Y:S01]  /*bbc30*/  LDL.LU R248, [R1+0x4e04] ;  /* 0x004e040001f87983 */ /* 0x000f220000300800 */
[----:B------:R-:W-:-:S04]  /*bbc40*/  SHF.R.U32.HI R203, RZ, 0x8, R169 ;  /* 0x00000008ffcb7819 */ /* 0x000fc800000116a9 */
[----:B------:R-:W-:-:S04]  /*bbc50*/  LOP3.LUT R203, R203, 0xffff, RZ, 0xc0, !PT ;  /* 0x0000ffffcbcb7812 */ /* 0x000fc800078ec0ff */
[----:B------:R-:W-:Y:S02]  /*bbc60*/  PRMT R203, R203, 0x3340, R0 ;  /* 0x00003340cbcb7816 */ /* 0x000fe40000000000 */
[----:B--2---:R-:W-:-:S04]  /*bbc70*/  LOP3.LUT R28, R8, 0xffff, RZ, 0xc0, !PT ;  /* 0x0000ffff081c7812 */ /* 0x004fc800078ec0ff */
[----:B------:R-:W-:-:S04]  /*bbc80*/  PRMT R25, R29, 0x3340, R28 ;  /* 0x000033401d197816 */ /* 0x000fc8000000001c */
[----:B0-----:R-:W-:-:S05]  /*bbc90*/  PRMT R21, R25, 0x5410, R24 ;  /* 0x0000541019157816 */ /* 0x001fca0000000018 */
[----:B------:R0:W-:Y:S04]  /*bbca0*/  STL [R1+0x535c], R21 ;  /* 0x00535c1501007387 */ /* 0x0001e80000100800 */
[----:B------:R-:W2:Y:S01]  /*bbcb0*/  LDL.LU R8, [R1+0x47a0] ;  /* 0x0047a00001087983 */ /* 0x000ea20000300800 */
[----:B------:R-:W-:Y:S02]  /*bbcc0*/  SHF.R.U32.HI R25, RZ, 0x8, R29 ;  /* 0x00000008ff197819 */ /* 0x000fe4000001161d */
[----:B------:R-:W-:Y:S02]  /*bbcd0*/  SHF.R.U32.HI R24, RZ, 0x8, R28 ;  /* 0x00000008ff187819 */ /* 0x000fe4000001161c */
[----:B------:R-:W-:Y:S02]  /*bbce0*/  LOP3.LUT R25, R25, 0xffff, RZ, 0xc0, !PT ;  /* 0x0000ffff19197812 */ /* 0x000fe400078ec0ff */
[----:B------:R-:W-:-:S02]  /*bbcf0*/  LOP3.LUT R24, R24, 0xffff, RZ, 0xc0, !PT ;  /* 0x0000ffff18187812 */ /* 0x000fc400078ec0ff */
[----:B------:R-:W-:Y:S02]  /*bbd00*/  LOP3.LUT R29, R233, 0xffff, RZ, 0xc0, !PT ;  /* 0x0000ffffe91d7812 */ /* 0x000fe400078ec0ff */
[----:B------:R-:W-:Y:S02]  /*bbd10*/  PRMT R10, R25, 0x3340, R24 ;  /* 0x00003340190a7816 */ /* 0x000fe40000000018 */
[----:B---3--:R-:W-:Y:S02]  /*bbd20*/  LOP3.LUT R30, R242, 0xffff, RZ, 0xc0, !PT ;  /* 0x0000fffff21e7812 */ /* 0x008fe400078ec0ff */
[----:B------:R-:W-:Y:S02]  /*bbd30*/  PRMT R24, R29, 0x3340, R0 ;  /* 0x000033401d187816 */ /* 0x000fe40000000000 */
[----:B------:R-:W-:Y:S02]  /*bbd40*/  SHF.R.U32.HI R202, RZ, 0x8, R29 ;  /* 0x00000008ffca7819 */ /* 0x000fe4000001161d */
[----:B----4-:R-:W-:-:S04]  /*bbd50*/  LOP3.LUT R28, R246, 0xffff, RZ, 0xc0, !PT ;  /* 0x0000fffff61c7812 */ /* 0x010fc800078ec0ff */
        /* <DEDUP_REMOVED lines=8> */
[----:B0-----:R-:W-:Y:S01]  /*bbde0*/  IMAD.X R21, R24, 0x1, R13, P2 ;  /* 0x0000000118157824 */ /* 0x001fe200010e060d */
[----:B------:R-:W-:Y:S01]  /*bbdf0*/  LOP3.LUT R202, R202, 0xffff, RZ, 0xc0, !PT ;  /* 0x0000ffffcaca7812 */ /* 0x000fe200078ec0ff */
[----:B------:R0:W-:Y:S03]  /*bbe00*/  STL [R1+0xd04], R10 ;  /* 0x000d040a01007387 */ /* 0x0001e60000100800 */
[----:B------:R-:W-:Y:S01]  /*bbe10*/  PRMT R202, R202, 0x3340, R0 ;  /* 0x00003340caca7816 */ /* 0x000fe20000000000 */
[----:B------:R-:W-:Y:S04]  /*bbe20*/  STL [R1+0x54e4], R203 ;  /* 0x0054e4cb01007387 */ /* 0x000fe80000100800 */
[----:B------:R-:W-:Y:S01]  /*bbe30*/  STL [R1+0x5360], R223 ;  /* 0x005360df01007387 */ /* 0x000fe20000100800 */
[----:B0-----:R-:W-:-:S03]  /*bbe40*/  PRMT R10, R28, 0x3340, R25 ;  /* 0x000033401c0a7816 */ /* 0x001fc60000000019 */
[----:B------:R0:W-:Y:S04]  /*bbe50*/  STL.64 [R1+0x890], R20 ;  /* 0x0008901401007387 */ /* 0x0001e80000100a00 */
[----:B------:R-:W3:Y:S04]  /*bbe60*/  LDL.LU R246, [R1+0x4e0c] ;  /* 0x004e0c0001f67983 */ /* 0x000ee80000300800 */
[----:B------:R-:W-:Y:S01]  /*bbe70*/  STL [R1+0xcfc], R10 ;  /* 0x000cfc0a01007387 */ /* 0x000fe20000100800 */
[----:B------:R-:W-:-:S03]  /*bbe80*/  LOP3.LUT R37, R9, 0xffff, RZ, 0xc0, !PT ;  /* 0x0000ffff09257812 */ /* 0x000fc600078ec0ff */
[----:B------:R-:W-:Y:S04]  /*bbe90*/  STL [R1+0x54e8], R202 ;  /* 0x0054e8ca01007387 */ /* 0x000fe80000100800 */
[----:B------:R-:W4:Y:S01]  /*bbea0*/  LDL.LU R9, [R1+0x47a4] ;  /* 0x0047a40001097983 */ /* 0x000f220000300800 */
[----:B------:R-:W-:Y:S02]  /*bbeb0*/  LOP3.LUT R191, R170, 0xffff, RZ, 0xc0, !PT ;  /* 0x0000ffffaabf7812 */ /* 0x000fe400078ec0ff */
[----:B------:R-:W-:Y:S02]  /*bbec0*/  LOP3.LUT R30, R244, 0xffff, RZ, 0xc0, !PT ;  /* 0x0000fffff41e7812 */ /* 0x000fe400078ec0ff */
[----:B------:R-:W-:Y:S02]  /*bbed0*/  PRMT R25, R191, 0x3340, R0 ;  /* 0x00003340bf197816 */ /* 0x000fe40000000000 */
[----:B------:R-:W-:-:S02]  /*bbee0*/  PRMT R28, R37, 0x3340, R30 ;  /* 0x00003340251c7816 */ /* 0x000fc4000000001e */
[----:B------:R-:W-:Y:S02]  /*bbef0*/  LOP3.LUT R34, R248, 0xffff, RZ, 0xc0, !PT ;  /* 0x0000fffff8227812 */ /* 0x000fe400078ec0ff */
[----:B------:R-:W-:Y:S02]  /*bbf00*/  LOP3.LUT R40, R231, 0xffff, RZ, 0xc0, !PT ;  /* 0x0000ffffe7287812 */ /* 0x000fe400078ec0ff */
[----:B------:R-:W-:Y:S02]  /*bbf10*/  SHF.R.U32.HI R37, RZ, 0x8, R37 ;  /* 0x00000008ff257819 */ /* 0x000fe40000011625 */
[----:B0-----:R-:W-:-:S05]  /*bbf20*/  IADD3 R20, P2, R11, R0, RZ ;  /* 0x000000000b147210 */ /* 0x001fca0007f5e0ff */
[----:B------:R-:W-:Y:S01]  /*bbf30*/  IMAD.X R21, R24, 0x1, R7, P2 ;  /* 0x0000000118157824 */ /* 0x000fe200010e0607 */
[----:B--2---:R-:W-:Y:S02]  /*bbf40*/  LOP3.LUT R29, R8, 0xffff, RZ, 0xc0, !PT ;  /* 0x0000ffff081d7812 */ /* 0x004fe400078ec0ff */
[----:B------:R-:W-:Y:S02]  /*bbf50*/  PRMT R8, R28, 0x5410, R25 ;  /* 0x000054101c087816 */ /* 0x000fe40000000019 */
[----:B------:R-:W-:Y:S02]  /*bbf60*/  PRMT R25, R40, 0x3340, R0 ;  /* 0x0000334028197816 */ /* 0x000fe40000000000 */
[----:B------:R-:W-:-:S04]  /*bbf70*/  PRMT R28, R34, 0x3340, R29 ;  /* 0x00003340221c7816 */ /* 0x000fc8000000001d */
[----:B------:R-:W-:Y:S02]  /*bbf80*/  PRMT R250, R28, 0x5410, R25 ;  /* 0x000054101cfa7816 */ /* 0x000fe40000000019 */
[----:B------:R-:W-:Y:S02]  /*bbf90*/  SHF.R.U32.HI R25, RZ, 0x8, R30 ;  /* 0x00000008ff197819 */ /* 0x000fe4000001161e */
[----:B------:R-:W-:Y:S02]  /*bbfa0*/  SHF.R.U32.HI R28, RZ, 0x8, R34 ;  /* 0x00000008ff1c7819 */ /* 0x000fe40000011622 */
[----:B------:R-:W-:Y:S02]  /*bbfb0*/  SHF.R.U32.HI R34, RZ, 0x8, R29 ;  /* 0x00000008ff227819 */ /* 0x000fe4000001161d */
[----:B------:R-:W-:Y:S02]  /*bbfc0*/  LOP3.LUT R30, R37, 0xffff, RZ, 0xc0, !PT ;  /* 0x0000ffff251e7812 */ /* 0x000fe400078ec0ff */
[----:B------:R-:W-:Y:S01]  /*bbfd0*/  LOP3.LUT R29, R25, 0xffff, RZ, 0xc0, !PT ;  /* 0x0000ffff191d7812 */ /* 0x000fe200078ec0ff */
[----:B------:R0:W-:Y:S03]  /*bbfe0*/  STL [R1+0x4d94], R8 ;  /* 0x004d940801007387 */ /* 0x0001e60000100800 */
[----:B------:R-:W-:Y:S01]  /*bbff0*/  PRMT R222, R30, 0x3340, R29 ;  /* 0x000033401ede7816 */ /* 0x000fe2000000001d */
[----:B------:R-:W-:Y:S04]  /*bc000*/  STL [R1+0x5364], R250 ;  /* 0x005364fa01007387 */ /* 0x000fe80000100800 */
[----:B------:R-:W2:Y:S04]  /*bc010*/  LDL.LU R248, [R1+0x48b4] ;  /* 0x0048b40001f87983 */ /* 0x000ea80000300800 */
[----:B------:R1:W-:Y:S04]  /*bc020*/  STL.64 [R1+0x888], R20 ;  /* 0x0008881401007387 */ /* 0x0003e80000100a00 */
[----:B------:R-:W-:Y:S04]  /*bc030*/  STL [R1+0x5410], R222 ;  /* 0x005410de01007387 */ /* 0x000fe80000100800 */
[----:B0-----:R-:W2:Y:S01]  /*bc040*/  LDL.LU R8, [R1+0x4718] ;  /* 0x0047180001087983 */ /* 0x001ea20000300800 */
[----:B------:R-:W-:-:S02]  /*bc050*/  LOP3.LUT R28, R28, 0xffff, RZ, 0xc0, !PT ;  /* 0x0000ffff1c1c7812 */ /* 0x000fc400078ec0ff */
[----:B------:R-:W-:Y:S01]  /*bc060*/  LOP3.LUT R25, R34, 0xffff, RZ, 0xc0, !PT ;  /* 0x0000ffff22197812 */ /* 0x000fe200078ec0ff */
[----:B------:R-:W2:Y:S01]  /*bc070*/  LDL.LU R244, [R1+0xcdc] ;  /* 0x000cdc0001f47983 */ /* 0x000ea20000300800 */
[----:B-1----:R-:W-:Y:S02]  /*bc080*/  IADD3 R20, P2, R11, R6, RZ ;  /* 0x000000060b147210 */ /* 0x002fe40007f5e0ff */
[----:B------:R-:W-:Y:S02]  /*bc090*/  PRMT R10, R28, 0x3340, R25 ;  /* 0x000033401c0a7816 */ /* 0x000fe40000000019 */
[----:B------:R-:W-:Y:S01]  /*bc0a0*/  LOP3.LUT R34, R230, 0xffff, RZ, 0xc0, !PT ;  /* 0x0000ffffe6227812 */ /* 0x000fe200078ec0ff */
[----:B------:R-:W-:Y:S02]  /*bc0b0*/  IMAD.X R21, R24, 0x1, R5, P2 ;  /* 0x0000000118157824 */ /* 0x000fe400010e0605 */
[----:B------:R0:W-:Y:S01]  /*bc0c0*/  STL [R1+0xcf8], R10 ;  /* 0x000cf80a01007387 */ /* 0x0001e20000100800 */
[----:B------:R-:W-:-:S02]  /*bc0d0*/  PRMT R25, R34, 0x3340, R0 ;  /* 0x0000334022197816 */ /* 0x000fc40000000000 */
[----:B0-----:R-:W-:Y:S02]  /*bc0e0*/  IADD3 R10, P2, R11, R4, RZ ;  /* 0x000000040b0a7210 */ /* 0x001fe40007f5e0ff */
[----:B---3--:R-:W-:-:S03]  /*bc0f0*/  LOP3.LUT R30, R246, 0xffff, RZ, 0xc0, !PT ;  /* 0x0000fffff61e7812 */ /* 0x008fc600078ec0ff */
[----:B------:R-:W-:Y:S01]  /*bc100*/  IMAD.X R11, R24, 0x1, R3, P2 ;  /* 0x00000001180b7824 */ /* 0x000fe200010e0603 */
[----:B----4-:R-:W-:-:S04]  /*bc110*/  LOP3.LUT R29, R9, 0xffff, RZ, 0xc0, !PT ;  /* 0x0000ffff091d7812 */ /* 0x010fc800078ec0ff */
[----:B------:R-:W-:-:S04]  /*bc120*/  PRMT R28, R30, 0x3340, R29 ;  /* 0x000033401e1c7816 */ /* 0x000fc8000000001d */
[----:B------:R-:W-:Y:S02]  /*bc130*/  PRMT R252, R28, 0x5410, R25 ;  /* 0x000054101cfc7816 */ /* 0x000fe40000000019 */
[----:B------:R-:W-:-:S03]  /*bc140*/  SHF.R.U32.HI R25, RZ, 0x8, R30 ;  /* 0x00000008ff197819 */ /* 0x000fc6000001161e */
[----:B------:R-:W-:Y:S01]  /*bc150*/  STL [R1+0x5368], R252 ;  /* 0x005368fc01007387 */ /* 0x000fe20000100800 */
[----:B------:R-:W-:-:S03]  /*bc160*/  SHF.R.U32.HI R24, RZ, 0x8, R29 ;  /* 0x00000008ff187819 */ /* 0x000fc6000001161d */
[----:B------:R-:W-:Y:S04]  /*bc170*/  STL.64 [R1+0x880], R20 ;  /* 0x0008801401007387 */ /* 0x000fe80000100a00 */
[----:B------:R0:W-:Y:S04]  /*bc180*/  STL.64 [R1+0x878], R10 ;  /* 0x0008780a01007387 */ /* 0x0001e80000100a00 */
[----:B------:R-:W3:Y:S01]  /*bc190*/  LDL.LU R240, [R1+0x4e24] ;  /* 0x004e240001f07983 */ /* 0x000ee20000300800 */
[----:B------:R-:W-:Y:S02]  /*bc1a0*/  LOP3.LUT R25, R25, 0xffff, RZ, 0xc0, !PT ;  /* 0x0000ffff19197812 */ /* 0x000fe400078ec0ff */
[----:B------:R-:W-:Y:S01]  /*bc1b0*/  LOP3.LUT R24, R24, 0xffff, RZ, 0xc0, !PT ;  /* 0x0000ffff18187812 */ /* 0x000fe200078ec0ff */
[----:B0-----:R-:W4:Y:S03]  /*bc1c0*/  LDL.LU R11, [R1+0x47a8] ;  /* 0x0047a800010b7983 */ /* 0x001f260000300800 */
[----:B------:R-:W-:-:S05]  /*bc1d0*/  PRMT R9, R25, 0x3340, R24 ;  /* 0x0000334019097816 */ /* 0x000fca0000000018 */
[----:B------:R0:W-:Y:S04]  /*bc1e0*/  STL [R1+0xcf4], R9 ;  /* 0x000cf40901007387 */ /* 0x0001e80000100800 */
[----:B------:R-:W4:Y:S01]  /*bc1f0*/  LDL.LU R246, [R1+0x48bc] ;  /* 0x0048bc0001f67983 */ /* 0x000f220000300800 */
[----:B------:R-:W-:Y:S02]  /*bc200*/  SHF.R.U32.HI R206, RZ, 0x8, R34 ;  /* 0x00000008ffce7819 */ /* 0x000fe40000011622 */
[----:B------:R-:W-:Y:S02]  /*bc210*/  LOP3.LUT R171, R171, 0xffff, RZ, 0xc0, !PT ;  /* 0x0000ffffabab7812 */ /* 0x000fe400078ec0ff */
[----:B------:R-:W-:Y:S01]  /*bc220*/  LOP3.LUT R206, R206, 0xffff, RZ, 0xc0, !PT ;  /* 0x0000ffffcece7812 */ /* 0x000fe200078ec0ff */
[----:B0-----:R-:W4:Y:S01]  /*bc230*/  LDL.LU R9, [R1+0x471c] ;  /* 0x00471c0001097983 */ /* 0x001f220000300800 */
[----:B------:R-:W-:-:S02]  /*bc240*/  PRMT R24, R171, 0x3340, R0 ;  /* 0x00003340ab187816 */ /* 0x000fc40000000000 */
[----:B------:R-:W-:-:S05]  /*bc250*/  PRMT R206, R206, 0x3340, R0 ;  /* 0x00003340cece7816 */ /* 0x000fca0000000000 */
[----:B------:R-:W-:Y:S01]  /*bc260*/  STL [R1+0x54ec], R206 ;  /* 0x0054ecce01007387 */ /* 0x000fe20000100800 */
[----:B------:R-:W-:Y:S02]  /*bc270*/  SHF.R.U32.HI R208, RZ, 0x8, R171 ;  /* 0x00000008ffd07819 */ /* 0x000fe400000116ab */
[----:B------:R-:W-:Y:S02]  /*bc280*/  LOP3.LUT R34, R228, 0xffff, RZ, 0xc0, !PT ;  /* 0x0000ffffe4227812 */ /* 0x000fe400078ec0ff */
[----:B------:R-:W-:-:S04]  /*bc290*/  LOP3.LUT R208, R208, 0xffff, RZ, 0xc0, !PT ;  /* 0x0000ffffd0d07812 */ /* 0x000fc800078ec0ff */
[----:B------:R-:W-:Y:S02]  /*bc2a0*/  PRMT R208, R208, 0x3340, R0 ;  /* 0x00003340d0d07816 */ /* 0x000fe40000000000 */
[----:B--2---:R-:W-:Y:S02]  /*bc2b0*/  LOP3.LUT R29, R248, 0xffff, RZ, 0xc0, !PT ;  /* 0x0000fffff81d7812 */ /* 0x004fe400078ec0ff */
[----:B------:R-:W-:-:S04]  /*bc2c0*/  LOP3.LUT R28, R8, 0xffff, RZ, 0xc0, !PT ;  /* 0x0000ffff081c7812 */ /* 0x000fc800078ec0ff */
[----:B------:R-:W-:-:S04]  /*bc2d0*/  PRMT R25, R29, 0x3340, R28 ;  /* 0x000033401d197816 */ /* 0x000fc8000000001c */
[----:B------:R-:W-:-:S05]  /*bc2e0*/  PRMT R8, R25, 0x5410, R24 ;  /* 0x0000541019087816 */ /* 0x000fca0000000018 */
[----:B------:R0:W-:Y:S04]  /*bc2f0*/  STL [R1+0x536c], R8 ;  /* 0x00536c0801007387 */ /* 0x0001e80000100800 */
[----:B------:R-:W2:Y:S04]  /*bc300*/  LDL.LU R242, [R1+0x48c4] ;  /* 0x0048c40001f27983 */ /* 0x000ea80000300800 */
[----:B------:R-:W2:Y:S01]  /*bc310*/  LDL.LU R248, [R1+0x4720] ;  /* 0x0047200001f87983 */ /* 0x000ea20000300800 */
[----:B------:R-:W-:Y:S02]  /*bc320*/  SHF.R.U32.HI R29, RZ, 0x8, R29 ;  /* 0x00000008ff1d7819 */ /* 0x000fe4000001161d */
[----:B------:R-:W-:-:S02]  /*bc330*/  SHF.R.U32.HI R25, RZ, 0x8, R28 ;  /* 0x00000008ff197819 */ /* 0x000fc4000001161c */
[----:B------:R-:W-:Y:S02]  /*bc340*/  LOP3.LUT R28, R29, 0xffff, RZ, 0xc0, !PT ;  /* 0x0000ffff1d1c7812 */ /* 0x000fe400078ec0ff */
[----:B------:R-:W-:Y:S02]  /*bc350*/  LOP3.LUT R25, R25, 0xffff, RZ, 0xc0, !PT ;  /* 0x0000ffff19197812 */ /* 0x000fe400078ec0ff */
[----:B------:R-:W-:Y:S02]  /*bc360*/  SHF.R.S32.HI R24, RZ, 0x1f, R244 ;  /* 0x0000001fff187819 */ /* 0x000fe400000114f4 */
[----:B------:R-:W-:Y:S02]  /*bc370*/  IADD3 R20, P2, R244, R2, RZ ;  /* 0x00000002f4147210 */ /* 0x000fe40007f5e0ff */
[----:B0-----:R-:W-:Y:S02]  /*bc380*/  PRMT R8, R28, 0x3340, R25 ;  /* 0x000033401c087816 */ /* 0x001fe40000000019 */
[----:B------:R-:W-:Y:S01]  /*bc390*/  PRMT R25, R34, 0x3340, R0 ;  /* 0x0000334022197816 */ /* 0x000fe20000000000 */
[----:B------:R-:W-:-:S05]  /*bc3a0*/  IMAD.X R21, R24, 0x1, R13, P2 ;  /* 0x0000000118157824 */ /* 0x000fca00010e060d */
[----:B------:R-:W-:Y:S04]  /*bc3b0*/  STL.64 [R1+0x870], R20 ;  /* 0x0008701401007387 */ /* 0x000fe80000100a00 */
[----:B------:R-:W-:Y:S04]  /*bc3c0*/  STL [R1+0x54c4], R208 ;  /* 0x0054c4d001007387 */ /* 0x000fe80000100800 */
[----:B------:R0:W-:Y:S01]  /*bc3d0*/  STL [R1+0xcec], R8 ;  /* 0x000cec0801007387 */ /* 0x0001e20000100800 */
[----:B---3--:R-:W-:Y:S02]  /*bc3e0*/  LOP3.LUT R30, R240, 0xffff, RZ, 0xc0, !PT ;  /* 0x0000fffff01e7812 */ /* 0x008fe400078ec0ff */
[----:B----4-:R-:W-:-:S04]  /*bc3f0*/  LOP3.LUT R29, R11, 0xffff, RZ, 0xc0, !PT ;  /* 0x0000ffff0b1d7812 */ /* 0x010fc800078ec0ff */
[----:B------:R-:W-:-:S04]  /*bc400*/  PRMT R28, R30, 0x3340, R29 ;  /* 0x000033401e1c7816 */ /* 0x000fc8000000001d */
[----:B------:R-:W-:Y:S02]  /*bc410*/  PRMT R11, R28, 0x5410, R25 ;  /* 0x000054101c0b7816 */ /* 0x000fe40000000019 */
[----:B------:R-:W-:-:S03]  /*bc420*/  LOP3.LUT R171, R246, 0xffff, RZ, 0xc0, !PT ;  /* 0x0000fffff6ab7812 */ /* 0x000fc600078ec0ff */
[----:B------:R1:W-:Y:S04]  /*bc430*/  STL [R1+0x5370], R11 ;  /* 0x0053700b01007387 */ /* 0x0003e80000100800 */
[----:B------:R-:W3:Y:S01]  /*bc440*/  LDL.LU R246, [R1+0x4e2c] ;  /* 0x004e2c0001f67983 */ /* 0x000ee20000300800 */
[----:B------:R-:W-:Y:S02]  /*bc450*/  LOP3.LUT R142, R9, 0xffff, RZ, 0xc0, !PT ;  /* 0x0000ffff098e7812 */ /* 0x000fe400078ec0ff */
[----:B------:R-:W-:Y:S02]  /*bc460*/  SHF.R.U32.HI R28, RZ, 0x8, R30 ;  /* 0x00000008ff1c7819 */ /* 0x000fe4000001161e */
[----:B------:R-:W-:Y:S02]  /*bc470*/  SHF.R.U32.HI R30, RZ, 0x8, R171 ;  /* 0x00000008ff1e7819 */ /* 0x000fe400000116ab */
[----:B------:R-:W-:-:S02]  /*bc480*/  SHF.R.U32.HI R25, RZ, 0x8, R142 ;  /* 0x00000008ff197819 */ /* 0x000fc4000001168e */
[----:B------:R-:W-:Y:S02]  /*bc490*/  SHF.R.U32.HI R37, RZ, 0x8, R29 ;  /* 0x00000008ff257819 */ /* 0x000fe4000001161d */
[----:B------:R-:W-:Y:S02]  /*bc4a0*/  LOP3.LUT R30, R30, 0xffff, RZ, 0xc0, !PT ;  /* 0x0000ffff1e1e7812 */ /* 0x000fe400078ec0ff */
[----:B------:R-:W-:Y:S02]  /*bc4b0*/  LOP3.LUT R29, R25, 0xffff, RZ, 0xc0, !PT ;  /* 0x0000ffff191d7812 */ /* 0x000fe400078ec0ff */
[----:B------:R-:W-:Y:S02]  /*bc4c0*/  LOP3.LUT R28, R28, 0xffff, RZ, 0xc0, !PT ;  /* 0x0000ffff1c1c7812 */ /* 0x000fe400078ec0ff */
[----:B------:R-:W-:Y:S02]  /*bc4d0*/  LOP3.LUT R25, R37, 0xffff, RZ, 0xc0, !PT ;  /* 0x0000ffff25197812 */ /* 0x000fe400078ec0ff */
[----:B------:R-:W-:-:S02]  /*bc4e0*/  PRMT R9, R30, 0x3340, R29 ;  /* 0x000033401e097816 */ /* 0x000fc4000000001d */
[----:B------:R-:W-:Y:S02]  /*bc4f0*/  LOP3.LUT R172, R172, 0xffff, RZ, 0xc0, !PT ;  /* 0x0000ffffacac7812 */ /* 0x000fe400078ec0ff */
[----:B0-----:R-:W-:Y:S02]  /*bc500*/  PRMT R8, R28, 0x3340, R25 ;  /* 0x000033401c087816 */ /* 0x001fe40000000019 */
[----:B------:R-:W-:Y:S02]  /*bc510*/  PRMT R25, R172, 0x3340, R0 ;  /* 0x00003340ac197816 */ /* 0x000fe40000000000 */
[----:B------:R-:W-:Y:S01]  /*bc520*/  IADD3 R10, P2, R244, R0, RZ ;  /* 0x00000000f40a7210 */ /* 0x000fe20007f5e0ff */
[----:B------:R0:W-:Y:S01]  /*bc530*/  STL [R1+0x470c], R9 ;  /* 0x00470c0901007387 */ /* 0x0001e20000100800 */
[----:B------:R-:W-:-:S03]  /*bc540*/  SHF.R.U32.HI R209, RZ, 0x8, R34 ;  /* 0x00000008ffd17819 */ /* 0x000fc60000011622 */
[----:B-1----:R-:W-:Y:S01]  /*bc550*/  IMAD.X R11, R24, 0x1, R7, P2 ;  /* 0x00000001180b7824 */ /* 0x002fe200010e0607 */
[----:B------:R-:W-:Y:S01]  /*bc560*/  LOP3.LUT R209, R209, 0xffff, RZ, 0xc0, !PT ;  /* 0x0000ffffd1d17812 */ /* 0x000fe200078ec0ff */
[----:B0-----:R-:W4:Y:S04]  /*bc570*/  LDL.LU R9, [R1+0x47ac] ;  /* 0x0047ac0001097983 */ /* 0x001f280000300800 */
[----:B------:R0:W-:Y:S01]  /*bc580*/  STL [R1+0xce8], R8 ;  /* 0x000ce80801007387 */ /* 0x0001e20000100800 */
[----:B------:R-:W-:Y:S02]  /*bc590*/  PRMT R209, R209, 0x3340, R0 ;  /* 0x00003340d1d17816 */ /* 0x000fe40000000000 */
[----:B------:R-:W-:-:S04]  /*bc5a0*/  SHF.R.U32.HI R211, RZ, 0x8, R172 ;  /* 0x00000008ffd37819 */ /* 0x000fc800000116ac */
[----:B------:R-:W-:-:S04]  /*bc5b0*/  LOP3.LUT R211, R211, 0xffff, RZ, 0xc0, !PT ;  /* 0x0000ffffd3d37812 */ /* 0x000fc800078ec0ff */
[----:B------:R-:W-:Y:S02]  /*bc5c0*/  PRMT R211, R211, 0x3340, R0 ;  /* 0x00003340d3d37816 */ /* 0x000fe40000000000 */
[----:B--2---:R-:W-:Y:S02]  /*bc5d0*/  LOP3.LUT R30, R242, 0xffff, RZ, 0xc0, !PT ;  /* 0x0000fffff21e7812 */ /* 0x004fe400078ec0ff */
[----:B------:R-:W-:-:S04]  /*bc5e0*/  LOP3.LUT R29, R248, 0xffff, RZ, 0xc0, !PT ;  /* 0x0000fffff81d7812 */ /* 0x000fc800078ec0ff */
[----:B------:R-:W-:-:S04]  /*bc5f0*/  PRMT R28, R30, 0x3340, R29 ;  /* 0x000033401e1c7816 */ /* 0x000fc8000000001d */
[----:B------:R-:W-:Y:S02]  /*bc600*/  PRMT R248, R28, 0x5410, R25 ;  /* 0x000054101cf87816 */ /* 0x000fe40000000019 */
[----:B------:R-:W-:Y:S02]  /*bc610*/  SHF.R.U32.HI R28, RZ, 0x8, R30 ;  /* 0x00000008ff1c7819 */ /* 0x000fe4000001161e */
[----:B------:R-:W-:Y:S01]  /*bc620*/  SHF.R.U32.HI R25, RZ, 0x8, R29 ;  /* 0x00000008ff197819 */ /* 0x000fe2000001161d */
[----:B------:R-:W-:Y:S01]  /*bc630*/  STL [R1+0x5374], R248 ;  /* 0x005374f801007387 */ /* 0x000fe20000100800 */
[----:B------:R-:W-:-:S03]  /*bc640*/  LOP3.LUT R28, R28, 0xffff, RZ, 0xc0, !PT ;  /* 0x0000ffff1c1c7812 */ /* 0x000fc600078ec0ff */
[----:B------:R-:W2:Y:S01]  /*bc650*/  LDL.LU R240, [R1+0x48d0] ;  /* 0x0048d00001f07983 */ /* 0x000ea20000300800 */
[----:B------:R-:W-:-:S03]  /*bc660*/  LOP3.LUT R25, R25, 0xffff, RZ, 0xc0, !PT ;  /* 0x0000ffff19197812 */ /* 0x000fc600078ec0ff */
[----:B------:R-:W2:Y:S04]  /*bc670*/  LDL.LU R242, [R1+0x4724] ;  /* 0x0047240001f27983 */ /* 0x000ea80000300800 */
[----:B------:R1:W-:Y:S01]  /*bc680*/  STL.64 [R1+0x7f8], R10 ;  /* 0x0007f80a01007387 */ /* 0x0003e20000100a00 */
[----:B0-----:R-:W-:-:S03]  /*bc690*/  PRMT R8, R28, 0x3340, R25 ;  /* 0x000033401c087816 */ /* 0x001fc60000000019 */
[----:B------:R-:W-:Y:S01]  /*bc6a0*/  STL [R1+0x54c0], R209 ;  /* 0x0054c0d101007387 */ /* 0x000fe20000100800 */
[----:B-1----:R-:W-:-:S03]  /*bc6b0*/  IADD3 R10, P2, R244, R6, RZ ;  /* 0x00000006f40a7210 */ /* 0x002fc60007f5e0ff */
[----:B------:R-:W-:Y:S02]  /*bc6c0*/  STL [R1+0xce4], R8 ;  /* 0x000ce40801007387 */ /* 0x000fe40000100800 */
[----:B------:R-:W-:-:S05]  /*bc6d0*/  IMAD.X R11, R24, 0x1, R5, P2 ;  /* 0x00000001180b7824 */ /* 0x000fca00010e0605 */
[----:B------:R0:W-:Y:S02]  /*bc6e0*/  STL.64 [R1+0x7f0], R10 ;  /* 0x0007f00a01007387 */ /* 0x0001e40000100a00 */
[----:B0-----:R-:W-:-:S05]  /*bc6f0*/  IADD3 R10, P2, R244, R4, RZ ;  /* 0x00000004f40a7210 */ /* 0x001fca0007f5e0ff */
[----:B------:R-:W-:-:S05]  /*bc700*/  IMAD.X R11, R24, 0x1, R3, P2 ;  /* 0x00000001180b7824 */ /* 0x000fca00010e0603 */
[----:B------:R-:W-:Y:S01]  /*bc710*/  STL.64 [R1+0x7e8], R10 ;  /* 0x0007e80a01007387 */ /* 0x000fe20000100a00 */
[----:B---3--:R-:W-:-:S03]  /*bc720*/  LOP3.LUT R30, R246, 0xffff, RZ, 0xc0, !PT ;  /* 0x0000fffff61e7812 */ /* 0x008fc600078ec0ff */
[----:B------:R-:W-:Y:S04]  /*bc730*/  STL [R1+0x54bc], R211 ;  /* 0x0054bcd301007387 */ /* 0x000fe80000100800 */
[----:B------:R-:W3:Y:S04]  /*bc740*/  LDL.LU R244, [R1+0x4e38] ;  /* 0x004e380001f47983 */ /* 0x000ee80000300800 */
[----:B------:R-:W3:Y:S04]  /*bc750*/  LDL.LU R246, [R1+0x4824] ;  /* 0x0048240001f67983 */ /* 0x000ee80000300800 */
[----:B------:R-:W3:Y:S01]  /*bc760*/  LDL.LU R234, [R1+0xcd8] ;  /* 0x000cd80001ea7983 */ /* 0x000ee20000300800 */
[----:B------:R-:W-:-:S04]  /*bc770*/  LOP3.LUT R29, R227, 0xffff, RZ, 0xc0, !PT ;  /* 0x0000ffffe31d7812 */ /* 0x000fc800078ec0ff */
[----:B------:R-:W-:Y:S02]  /*bc780*/  PRMT R24, R29, 0x3340, R0 ;  /* 0x000033401d187816 */ /* 0x000fe40000000000 */
[----:B------:R-:W-:Y:S02]  /*bc790*/  SHF.R.U32.HI R210, RZ, 0x8, R29 ;  /* 0x00000008ffd27819 */ /* 0x000fe4000001161d */
[----:B----4-:R-:W-:-:S04]  /*bc7a0*/  LOP3.LUT R28, R9, 0xffff, RZ, 0xc0, !PT ;  /* 0x0000ffff091c7812 */ /* 0x010fc800078ec0ff */
[----:B------:R-:W-:-:S04]  /*bc7b0*/  PRMT R25, R30, 0x3340, R28 ;  /* 0x000033401e197816 */ /* 0x000fc8000000001c */
[----:B------:R-:W-:Y:S02]  /*bc7c0*/  PRMT R9, R25, 0x5410, R24 ;  /* 0x0000541019097816 */ /* 0x000fe40000000018 */
[----:B------:R-:W-:Y:S02]  /*bc7d0*/  SHF.R.U32.HI R25, RZ, 0x8, R30 ;  /* 0x00000008ff197819 */ /* 0x000fe4000001161e */
[----:B------:R-:W-:Y:S02]  /*bc7e0*/  SHF.R.U32.HI R24, RZ, 0x8, R28 ;  /* 0x00000008ff187819 */ /* 0x000fe4000001161c */
[----:B------:R-:W-:Y:S02]  /*bc7f0*/  LOP3.LUT R210, R210, 0xffff, RZ, 0xc0, !PT ;  /* 0x0000ffffd2d27812 */ /* 0x000fe400078ec0ff */
[----:B------:R-:W-:Y:S02]  /*bc800*/  LOP3.LUT R25, R25, 0xffff, RZ, 0xc0, !PT ;  /* 0x0000ffff19197812 */ /* 0x000fe400078ec0ff */
[----:B------:R-:W-:-:S02]  /*bc810*/  LOP3.LUT R24, R24, 0xffff, RZ, 0xc0, !PT ;  /* 0x0000ffff18187812 */ /* 0x000fc400078ec0ff */
[----:B------:R-:W-:Y:S02]  /*bc820*/  PRMT R210, R210, 0x3340, R0 ;  /* 0x00003340d2d27816 */ /* 0x000fe40000000000 */
[----:B------:R-:W-:Y:S01]  /*bc830*/  PRMT R8, R25, 0x3340, R24 ;  /* 0x0000334019087816 */ /* 0x000fe20000000018 */
[----:B------:R-:W-:Y:S01]  /*bc840*/  STL [R1+0x5378], R9 ;  /* 0x0053780901007387 */ /* 0x000fe20000100800 */
[----:B------:R-:W-:-:S03]  /*bc850*/  LOP3.LUT R173, R173, 0xffff, RZ, 0xc0, !PT ;  /* 0x0000ffffadad7812 */ /* 0x000fc600078ec0ff */
[----:B------:R-:W-:Y:S04]  /*bc860*/  STL [R1+0x54b8], R210 ;  /* 0x0054b8d201007387 */ /* 0x000fe80000100800 */
[----:B------:R0:W-:Y:S01]  /*bc870*/  STL [R1+0xcd4], R8 ;  /* 0x000cd40801007387 */ /* 0x0001e20000100800 */
[----:B------:R-:W-:-:S03]  /*bc880*/  SHF.R.U32.HI R201, RZ, 0x8, R173 ;  /* 0x00000008ffc97819 */ /* 0x000fc600000116ad */
[----:B------:R-:W4:Y:S01]  /*bc890*/  LDL.LU R239, [R1+0x48f4] ;  /* 0x0048f40001ef7983 */ /* 0x000f220000300800 */
[----:B------:R-:W-:-:S04]  /*bc8a0*/  LOP3.LUT R201, R201, 0xffff, RZ, 0xc0, !PT ;  /* 0x0000ffffc9c97812 */ /* 0x000fc800078ec0ff */
[----:B------:R-:W-:Y:S02]  /*bc8b0*/  PRMT R201, R201, 0x3340, R0 ;  /* 0x00003340c9c97816 */ /* 0x000fe40000000000 */
[----:B--2---:R-:W-:Y:S02]  /*bc8c0*/  LOP3.LUT R25, R240, 0xffff, RZ, 0xc0, !PT ;  /* 0x0000fffff0197812 */ /* 0x004fe400078ec0ff */
[----:B------:R-:W-:Y:S02]  /*bc8d0*/  LOP3.LUT R24, R242, 0xffff, RZ, 0xc0, !PT ;  /* 0x0000fffff2187812 */ /* 0x000fe400078ec0ff */
[----:B------:R-:W2:Y:S01]  /*bc8e0*/  LDL.LU R242, [R1+0x4728] ;  /* 0x0047280001f27983 */ /* 0x000ea20000300800 */
[----:B------:R-:W-:Y:S02]  /*bc8f0*/  SHF.R.U32.HI R28, RZ, 0x8, R25 ;  /* 0x00000008ff1c7819 */ /* 0x000fe40000011619 */
[--C-:B------:R-:W-:Y:S02]  /*bc900*/  PRMT R132, R25, 0x3340, R24.reuse ;  /* 0x0000334019847816 */ /* 0x100fe40000000018 */
[----:B------:R-:W-:-:S02]  /*bc910*/  SHF.R.U32.HI R24, RZ, 0x8, R24 ;  /* 0x00000008ff187819 */ /* 0x000fc40000011618 */
[----:B------:R-:W-:Y:S02]  /*bc920*/  LOP3.LUT R25, R28, 0xffff, RZ, 0xc0, !PT ;  /* 0x0000ffff1c197812 */ /* 0x000fe400078ec0ff */
[----:B------:R-:W-:Y:S02]  /*bc930*/  LOP3.LUT R24, R24, 0xffff, RZ, 0xc0, !PT ;  /* 0x0000ffff18187812 */ /* 0x000fe400078ec0ff */
[----:B------:R-:W-:Y:S02]  /*bc940*/  LOP3.LUT R28, R225, 0xffff, RZ, 0xc0, !PT ;  /* 0x0000ffffe11c7812 */ /* 0x000fe400078ec0ff */
[----:B0-----:R-:W-:Y:S02]  /*bc950*/  PRMT R8, R25, 0x3340, R24 ;  /* 0x0000334019087816 */ /* 0x001fe40000000018 */
[----:B------:R-:W-:Y:S01]  /*bc960*/  PRMT R24, R28, 0x3340, R0 ;  /* 0x000033401c187816 */ /* 0x000fe20000000000 */
[----:B------:R-:W-:Y:S04]  /*bc970*/  STL [R1+0x54b4], R201 ;  /* 0x0054b4c901007387 */ /* 0x000fe80000100800 */
[----:B------:R0:W-:Y:S04]  /*bc980*/  STL [R1+0xcb0], R8 ;  /* 0x000cb00801007387 */ /* 0x0001e80000100800 */
[----:B------:R-:W2:Y:S01]  /*bc990*/  LDL.LU R240, [R1+0x4e44] ;  /* 0x004e440001f07983 */ /* 0x000ea20000300800 */
[----:B------:R-:W-:-:S02]  /*bc9a0*/  SHF.R.U32.HI R212, RZ, 0x8, R28 ;  /* 0x00000008ffd47819 */ /* 0x000fc4000001161c */
[----:B---3--:R-:W-:Y:S02]  /*bc9b0*/  LOP3.LUT R30, R244, 0xffff, RZ, 0xc0, !PT ;  /* 0x0000fffff41e7812 */ /* 0x008fe400078ec0ff */
[----:B------:R-:W-:-:S04]  /*bc9c0*/  LOP3.LUT R29, R246, 0xffff, RZ, 0xc0, !PT ;  /* 0x0000fffff61d7812 */ /* 0x000fc800078ec0ff */
[----:B------:R-:W-:-:S04]  /*bc9d0*/  PRMT R25, R30, 0x3340, R29 ;  /* 0x000033401e197816 */ /* 0x000fc8000000001d */
[----:B------:R-:W-:-:S05]  /*bc9e0*/  PRMT R246, R25, 0x5410, R24 ;  /* 0x0000541019f67816 */ /* 0x000fca0000000018 */
[----:B------:R-:W-:Y:S04]  /*bc9f0*/  STL [R1+0x537c], R246 ;  /* 0x00537cf601007387 */ /* 0x000fe80000100800 */
[----:B------:R-:W3:Y:S01]  /*bca00*/  LDL.LU R244, [R1+0x4834] ;  /* 0x0048340001f47983 */ /* 0x000ee20000300800 */
[----:B------:R-:W-:Y:S02]  /*bca10*/  SHF.R.S32.HI R24, RZ, 0x1f, R234 ;  /* 0x0000001fff187819 */ /* 0x000fe400000114ea */
[----:B0-----:R-:W-:Y:S02]  /*bca20*/  IADD3 R8, P2, R234, R2, RZ ;  /* 0x00000002ea087210 */ /* 0x001fe40007f5e0ff */
[----:B------:R-:W-:Y:S02]  /*bca30*/  SHF.R.U32.HI R30, RZ, 0x8, R30 ;  /* 0x00000008ff1e7819 */ /* 0x000fe4000001161e */
[----:B------:R-:W-:Y:S01]  /*bca40*/  SHF.R.U32.HI R25, RZ, 0x8, R29 ;  /* 0x00000008ff197819 */ /* 0x000fe2000001161d */
[----:B------:R-:W-:Y:S01]  /*bca50*/  IMAD.X R9, R24, 0x1, R13, P2 ;  /* 0x0000000118097824 */ /* 0x000fe200010e060d */
[----:B------:R-:W-:-:S02]  /*bca60*/  LOP3.LUT R212, R212, 0xffff, RZ, 0xc0, !PT ;  /* 0x0000ffffd4d47812 */ /* 0x000fc400078ec0ff */
[----:B------:R-:W-:Y:S02]  /*bca70*/  LOP3.LUT R28, R30, 0xffff, RZ, 0xc0, !PT ;  /* 0x0000ffff1e1c7812 */ /* 0x000fe400078ec0ff */
[----:B------:R-:W-:Y:S01]  /*bca80*/  LOP3.LUT R25, R25, 0xffff, RZ, 0xc0, !PT ;  /* 0x0000ffff19197812 */ /* 0x000fe200078ec0ff */
[----:B------:R0:W-:Y:S01]  /*bca90*/  STL.64 [R1+0x7e0], R8 ;  /* 0x0007e00801007387 */ /* 0x0001e20000100a00 */
[----:B------:R-:W-:-:S05]  /*bcaa0*/  PRMT R212, R212, 0x3340, R0 ;  /* 0x00003340d4d47816 */ /* 0x000fca0000000000 */
[----:B------:R-:W-:Y:S01]  /*bcab0*/  STL [R1+0x54b0], R212 ;  /* 0x0054b0d401007387 */ /* 0x000fe20000100800 */
[----:B0-----:R-:W-:-:S05]  /*bcac0*/  PRMT R8, R28, 0x3340, R25 ;  /* 0x000033401c087816 */ /* 0x001fca0000000019 */
[----:B------:R0:W-:Y:S04]  /*bcad0*/  STL [R1+0xcac], R8 ;  /* 0x000cac0801007387 */ /* 0x0001e80000100800 */
[----:B------:R-:W3:Y:S04]  /*bcae0*/  LDL.LU R236, [R1+0x4910] ;  /* 0x0049100001ec7983 */ /* 0x000ee80000300800 */
[----:B------:R-:W3:Y:S01]  /*bcaf0*/  LDL.LU R237, [R1+0x472c] ;  /* 0x00472c0001ed7983 */ /* 0x000ee20000300800 */
[----:B------:R-:W-:Y:S02]  /*bcb00*/  LOP3.LUT R174, R174, 0xffff, RZ, 0xc0, !PT ;  /* 0x0000ffffaeae7812 */ /* 0x000fe400078ec0ff */
[----:B----4-:R-:W-:-:S02]  /*bcb10*/  LOP3.LUT R30, R239, 0xffff, RZ, 0xc0, !PT ;  /* 0x0000ffffef1e7812 */ /* 0x010fc400078ec0ff */
[----:B------:R-:W-:Y:S02]  /*bcb20*/  PRMT R25, R174, 0x3340, R0 ;  /* 0x00003340ae197816 */ /* 0x000fe40000000000 */
[----:B0-----:R-:W-:-:S05]  /*bcb30*/  IADD3 R8, P2, R234, R0, RZ ;  /* 0x00000000ea087210 */ /* 0x001fca0007f5e0ff */
[----:B------:R-:W-:Y:S01]  /*bcb40*/  IMAD.X R9, R24, 0x1, R7, P2 ;  /* 0x0000000118097824 */ /* 0x000fe200010e0607 */
[----:B------:R-:W-:Y:S02]  /*bcb50*/  LOP3.LUT R34, R224, 0xffff, RZ, 0xc0, !PT ;  /* 0x0000ffffe0227812 */ /* 0x000fe400078ec0ff */
[----:B------:R-:W-:Y:S02]  /*bcb60*/  LOP3.LUT R179, R175, 0xffff, RZ, 0xc0, !PT ;  /* 0x0000ffffafb37812 */ /* 0x000fe400078ec0ff */
[----:B--2---:R-:W-:-:S04]  /*bcb70*/  LOP3.LUT R29, R242, 0xffff, RZ, 0xc0, !PT ;  /* 0x0000fffff21d7812 */ /* 0x004fc800078ec0ff */
[----:B------:R-:W-:-:S04]  /*bcb80*/  PRMT R28, R30, 0x3340, R29 ;  /* 0x000033401e1c7816 */ /* 0x000fc8000000001d */
[----:B------:R-:W-:Y:S02]  /*bcb90*/  PRMT R242, R28, 0x5410, R25 ;  /* 0x000054101cf27816 */ /* 0x000fe40000000019 */
[----:B------:R-:W-:Y:S02]  /*bcba0*/  SHF.R.U32.HI R28, RZ, 0x8, R30 ;  /* 0x00000008ff1c7819 */ /* 0x000fe4000001161e */
[----:B------:R-:W-:Y:S02]  /*bcbb0*/  SHF.R.U32.HI R25, RZ, 0x8, R29 ;  /* 0x00000008ff197819 */ /* 0x000fe4000001161d */
[----:B------:R-:W-:Y:S02]  /*bcbc0*/  LOP3.LUT R28, R28, 0xffff, RZ, 0xc0, !PT ;  /* 0x0000ffff1c1c7812 */ /* 0x000fe400078ec0ff */
[----:B------:R-:W-:Y:S01]  /*bcbd0*/  LOP3.LUT R25, R25, 0xffff, RZ, 0xc0, !PT ;  /* 0x0000ffff19197812 */ /* 0x000fe200078ec0ff */
[----:B------:R-:W-:Y:S04]  /*bcbe0*/  STL [R1+0x5380], R242 ;  /* 0x005380f201007387 */ /* 0x000fe80000100800 */
[----:B------:R0:W-:Y:S01]  /*bcbf0*/  STL.64 [R1+0x7d8], R8 ;  /* 0x0007d80801007387 */ /* 0x0001e20000100a00 */
[----:B------:R-:W-:-:S02]  /*bcc00*/  LOP3.LUT R30, R240, 0xffff, RZ, 0xc0, !PT ;  /* 0x0000fffff01e7812 */ /* 0x000fc400078ec0ff */
[----:B0-----:R-:W-:Y:S02]  /*bcc10*/  PRMT R8, R28, 0x3340, R25 ;  /* 0x000033401c087816 */ /* 0x001fe40000000019 */
[----:B------:R-:W-:-:S03]  /*bcc20*/  PRMT R25, R34, 0x3340, R0 ;  /* 0x0000334022197816 */ /* 0x000fc60000000000 */
[----:B------:R0:W-:Y:S04]  /*bcc30*/  STL [R1+0xca8], R8 ;  /* 0x000ca80801007387 */ /* 0x0001e80000100800 */
[----:B------:R-:W2:Y:S04]  /*bcc40*/  LDL.LU R239, [R1+0x4e58] ;  /* 0x004e580001ef7983 */ /* 0x000ea80000300800 */
[----:B------:R-:W4:Y:S01]  /*bcc50*/  LDL.LU R240, [R1+0x4848] ;  /* 0x0048480001f07983 */ /* 0x000f220000300800 */
[----:B0-----:R-:W-:-:S03]  /*bcc60*/  IADD3 R8, P2, R234, R6, RZ ;  /* 0x00000006ea087210 */ /* 0x001fc60007f5e0ff */
[----:B------:R-:W4:Y:S02]  /*bcc70*/  LDL.LU R225, [R1+0xcd0] ;  /* 0x000cd00001e17983 */ /* 0x000f240000300800 */
[----:B------:R-:W-:Y:S01]  /*bcc80*/  IMAD.X R9, R24, 0x1, R5, P2 ;  /* 0x0000000118097824 */ /* 0x000fe200010e0605 */
[----:B---3--:R-:W-:-:S04]  /*bcc90*/  LOP3.LUT R29, R244, 0xffff, RZ, 0xc0, !PT ;  /* 0x0000fffff41d7812 */ /* 0x008fc800078ec0ff */
[----:B------:R-:W-:-:S04]  /*bcca0*/  PRMT R28, R30, 0x3340, R29 ;  /* 0x000033401e1c7816 */ /* 0x000fc8000000001d */
[----:B------:R-:W-:-:S05]  /*bccb0*/  PRMT R244, R28, 0x5410, R25 ;  /* 0x000054101cf47816 */ /* 0x000fca0000000019 */
        /* <DEDUP_REMOVED lines=8> */
[----:B------:R0:W-:Y:S01]  /*bcd40*/  STL.64 [R1+0x7c8], R8 ;  /* 0x0007c80801007387 */ /* 0x0001e20000100a00 */
[----:B------:R-:W-:Y:S02]  /*bcd50*/  LOP3.LUT R29, R236, 0xffff, RZ, 0xc0, !PT ;  /* 0x0000ffffec1d7812 */ /* 0x000fe400078ec0ff */
[----:B------:R-:W-:Y:S02]  /*bcd60*/  LOP3.LUT R28, R237, 0xffff, RZ, 0xc0, !PT ;  /* 0x0000ffffed1c7812 */ /* 0x000fe400078ec0ff */
[----:B0-----:R-:W-:-:S02]  /*bcd70*/  PRMT R8, R25, 0x3340, R24 ;  /* 0x0000334019087816 */ /* 0x001fc40000000018 */
[----:B------:R-:W-:Y:S02]  /*bcd80*/  PRMT R24, R179, 0x3340, R0 ;  /* 0x00003340b3187816 */ /* 0x000fe40000000000 */
[----:B------:R-:W-:Y:S01]  /*bcd90*/  PRMT R25, R29, 0x3340, R28 ;  /* 0x000033401d197816 */ /* 0x000fe2000000001c */
[----:B------:R0:W-:Y:S04]  /*bcda0*/  STL [R1+0xca0], R8 ;  /* 0x000ca00801007387 */ /* 0x0001e80000100800 */
[----:B------:R-:W3:Y:S04]  /*bcdb0*/  LDL.LU R233, [R1+0x4e5c] ;  /* 0x004e5c0001e97983 */ /* 0x000ee80000300800 */
[----:B------:R-:W3:Y:S01]  /*bcdc0*/  LDL.LU R234, [R1+0x484c] ;  /* 0x00484c0001ea7983 */ /* 0x000ee20000300800 */
[----:B0-----:R-:W-:-:S03]  /*bcdd0*/  PRMT R8, R25, 0x5410, R24 ;  /* 0x0000541019087816 */ /* 0x001fc60000000018 */
[----:B------:R-:W3:Y:S04]  /*bcde0*/  LDL.LU R236, [R1+0x4944] ;  /* 0x0049440001ec7983 */ /* 0x000ee80000300800 */
[----:B------:R0:W-:Y:S04]  /*bcdf0*/  STL [R1+0x48bc], R8 ;  /* 0x0048bc0801007387 */ /* 0x0001e80000100800 */
[----:B------:R-:W3:Y:S01]  /*bce00*/  LDL.LU R237, [R1+0x4730] ;  /* 0x0047300001ed7983 */ /* 0x000ee20000300800 */
[----:B------:R-:W-:Y:S02]  /*bce10*/  SHF.R.U32.HI R25, RZ, 0x8, R29 ;  /* 0x00000008ff197819 */ /* 0x000fe4000001161d */
[----:B------:R-:W-:-:S02]  /*bce20*/  SHF.R.U32.HI R24, RZ, 0x8, R28 ;  /* 0x00000008ff187819 */ /* 0x000fc4000001161c */
[----:B------:R-:W-:Y:S02]  /*bce30*/  LOP3.LUT R25, R25, 0xffff, RZ, 0xc0, !PT ;  /* 0x0000ffff19197812 */ /* 0x000fe400078ec0ff */
[----:B------:R-:W-:Y:S02]  /*bce40*/  LOP3.LUT R24, R24, 0xffff, RZ, 0xc0, !PT ;  /* 0x0000ffff18187812 */ /* 0x000fe400078ec0ff */
[----:B------:R-:W-:Y:S02]  /*bce50*/  LOP3.LUT R28, R220, 0xffff, RZ, 0xc0, !PT ;  /* 0x0000ffffdc1c7812 */ /* 0x000fe400078ec0ff */
[----:B0-----:R-:W-:Y:S02]  /*bce60*/  PRMT R8, R25, 0x3340, R24 ;  /* 0x0000334019087816 */ /* 0x001fe40000000018 */
[----:B------:R-:W-:-:S03]  /*bce70*/  PRMT R24, R28, 0x3340, R0 ;  /* 0x000033401c187816 */ /* 0x000fc60000000000 */
[----:B------:R0:W-:Y:S01]  /*bce80*/  STL [R1+0xd00], R8 ;  /* 0x000d000801007387 */ /* 0x0001e20000100800 */
[----:B------:R-:W-:Y:S02]  /*bce90*/  SHF.R.U32.HI R200, RZ, 0x8, R28 ;  /* 0x00000008ffc87819 */ /* 0x000fe4000001161c */
[----:B------:R-:W-:Y:S02]  /*bcea0*/  SHF.R.U32.HI R207, RZ, 0x8, R40 ;  /* 0x00000008ffcf7819 */ /* 0x000fe40000011628 */
[----:B------:R-:W-:Y:S02]  /*bceb0*/  LOP3.LUT R40, R219, 0xffff, RZ, 0xc0, !PT ;  /* 0x0000ffffdb287812 */ /* 0x000fe400078ec0ff */
[----:B------:R-:W-:Y:S02]  /*bcec0*/  SHF.R.U32.HI R213, RZ, 0x8, R34 ;  /* 0x00000008ffd57819 */ /* 0x000fe40000011622 */
[----:B------:R-:W-:Y:S02]  /*bced0*/  LOP3.LUT R178, R178, 0xffff, RZ, 0xc0, !PT ;  /* 0x0000ffffb2b27812 */ /* 0x000fe400078ec0ff */
[----:B--2---:R-:W-:-:S02]  /*bcee0*/  LOP3.LUT R30, R239, 0xffff, RZ, 0xc0, !PT ;  /* 0x0000ffffef1e7812 */ /* 0x004fc400078ec0ff */
[----:B----4-:R-:W-:-:S04]  /*bcef0*/  LOP3.LUT R29, R240, 0xffff, RZ, 0xc0, !PT ;  /* 0x0000fffff01d7812 */ /* 0x010fc800078ec0ff */
[----:B------:R-:W-:Y:S02]  /*bcf00*/  PRMT R25, R30, 0x3340, R29 ;  /* 0x000033401e197816 */ /* 0x000fe4000000001d */
[----:B0-----:R-:W-:Y:S02]  /*bcf10*/  IADD3 R8, P2, R225, R2, RZ ;  /* 0x00000002e1087210 */ /* 0x001fe40007f5e0ff */
[----:B------:R-:W-:Y:S02]  /*bcf20*/  PRMT R240, R25, 0x5410, R24 ;  /* 0x0000541019f07816 */ /* 0x000fe40000000018 */
[----:B------:R-:W-:Y:S02]  /*bcf30*/  SHF.R.S32.HI R24, RZ, 0x1f, R225 ;  /* 0x0000001fff187819 */ /* 0x000fe400000114e1 */
[----:B------:R-:W-:-:S03]  /*bcf40*/  SHF.R.U32.HI R30, RZ, 0x8, R30 ;  /* 0x00000008ff1e7819 */ /* 0x000fc6000001161e */
[----:B------:R-:W-:Y:S01]  /*bcf50*/  IMAD.X R9, R24, 0x1, R13, P2 ;  /* 0x0000000118097824 */ /* 0x000fe200010e060d */
[----:B------:R-:W-:Y:S01]  /*bcf60*/  SHF.R.U32.HI R25, RZ, 0x8, R29 ;  /* 0x00000008ff197819 */ /* 0x000fe2000001161d */
[----:B------:R-:W-:Y:S01]  /*bcf70*/  STL [R1+0x5388], R240 ;  /* 0x005388f001007387 */ /* 0x000fe20000100800 */
[----:B------:R-:W-:Y:S02]  /*bcf80*/  LOP3.LUT R28, R30, 0xffff, RZ, 0xc0, !PT ;  /* 0x0000ffff1e1c7812 */ /* 0x000fe400078ec0ff */
[----:B------:R-:W-:Y:S01]  /*bcf90*/  LOP3.LUT R25, R25, 0xffff, RZ, 0xc0, !PT ;  /* 0x0000ffff19197812 */ /* 0x000fe200078ec0ff */
[----:B------:R0:W-:Y:S04]  /*bcfa0*/  STL.64 [R1+0x7c0], R8 ;  /* 0x0007c00801007387 */ /* 0x0001e80000100a00 */
[----:B------:R-:W2:Y:S01]  /*bcfb0*/  LDL.LU R227, [R1+0x4964] ;  /* 0x0049640001e37983 */ /* 0x000ea20000300800 */
[----:B------:R-:W-:-:S03]  /*bcfc0*/  PRMT R239, R28, 0x3340, R25 ;  /* 0x000033401cef7816 */ /* 0x000fc60000000019 */
[----:B------:R-:W4:Y:S01]  /*bcfd0*/  LDL.LU R228, [R1+0x4734] ;  /* 0x0047340001e47983 */ /* 0x000f220000300800 */
[----:B------:R-:W-:Y:S02]  /*bcfe0*/  PRMT R25, R40, 0x3340, R0 ;  /* 0x0000334028197816 */ /* 0x000fe40000000000 */
[----:B---3--:R-:W-:Y:S02]  /*bcff0*/  LOP3.LUT R37, R233, 0xffff, RZ, 0xc0, !PT ;  /* 0x0000ffffe9257812 */ /* 0x008fe400078ec0ff */
[----:B------:R-:W-:-:S04]  /*bd000*/  LOP3.LUT R30, R234, 0xffff, RZ, 0xc0, !PT ;  /* 0x0000ffffea1e7812 */ /* 0x000fc800078ec0ff */
[----:B------:R-:W-:Y:S02]  /*bd010*/  PRMT R28, R37, 0x3340, R30 ;  /* 0x00003340251c7816 */ /* 0x000fe4000000001e */
[----:B------:R-:W-:Y:S02]  /*bd020*/  LOP3.LUT R34, R236, 0xffff, RZ, 0xc0, !PT ;  /* 0x0000ffffec227812 */ /* 0x000fe400078ec0ff */
[----:B------:R-:W-:Y:S02]  /*bd030*/  LOP3.LUT R29, R237, 0xffff, RZ, 0xc0, !PT ;  /* 0x0000ffffed1d7812 */ /* 0x000fe400078ec0ff */
[----:B------:R-:W-:Y:S02]  /*bd040*/  PRMT R237, R28, 0x5410, R25 ;  /* 0x000054101ced7816 */ /* 0x000fe40000000019 */
[----:B------:R-:W-:Y:S02]  /*bd050*/  PRMT R25, R178, 0x3340, R0 ;  /* 0x00003340b2197816 */ /* 0x000fe40000000000 */
[----:B------:R-:W-:-:S04]  /*bd060*/  PRMT R28, R34, 0x3340, R29 ;  /* 0x00003340221c7816 */ /* 0x000fc8000000001d */
[----:B------:R-:W-:Y:S01]  /*bd070*/  PRMT R234, R28, 0x5410, R25 ;  /* 0x000054101cea7816 */ /* 0x000fe20000000019 */
[----:B------:R-:W-:Y:S04]  /*bd080*/  STL [R1+0x538c], R237 ;  /* 0x00538ced01007387 */ /* 0x000fe80000100800 */
[----:B------:R-:W-:Y:S04]  /*bd090*/  STL [R1+0x5390], R234 ;  /* 0x005390ea01007387 */ /* 0x000fe80000100800 */
[----:B------:R-:W3:Y:S04]  /*bd0a0*/  LDL.LU R230, [R1+0x4e70] ;  /* 0x004e700001e67983 */ /* 0x000ee80000300800 */
[----:B------:R-:W3:Y:S01]  /*bd0b0*/  LDL.LU R231, [R1+0x4870] ;  /* 0x0048700001e77983 */ /* 0x000ee20000300800 */
[----:B0-----:R-:W-:-:S03]  /*bd0c0*/  IADD3 R8, P2, R225, R0, RZ ;  /* 0x00000000e1087210 */ /* 0x001fc60007f5e0ff */
[----:B------:R-:W3:Y:S02]  /*bd0d0*/  LDL.LU R224, [R1+0xccc] ;  /* 0x000ccc0001e07983 */ /* 0x000ee40000300800 */
[----:B------:R-:W-:-:S05]  /*bd0e0*/  IMAD.X R9, R24, 0x1, R7, P2 ;  /* 0x0000000118097824 */ /* 0x000fca00010e0607 */
[----:B------:R0:W-:Y:S02]  /*bd0f0*/  STL.64 [R1+0x7a8], R8 ;  /* 0x0007a80801007387 */ /* 0x0001e40000100a00 */
[----:B0-----:R-:W-:-:S05]  /*bd100*/  IADD3 R8, P2, R225, R6, RZ ;  /* 0x00000006e1087210 */ /* 0x001fca0007f5e0ff */
[----:B------:R-:W-:Y:S01]  /*bd110*/  IMAD.X R9, R24, 0x1, R5, P2 ;  /* 0x0000000118097824 */ /* 0x000fe200010e0605 */
[----:B------:R-:W-:Y:S02]  /*bd120*/  SHF.R.U32.HI R37, RZ, 0x8, R37 ;  /* 0x00000008ff257819 */ /* 0x000fe40000011625 */
[----:B------:R-:W-:Y:S02]  /*bd130*/  SHF.R.U32.HI R28, RZ, 0x8, R30 ;  /* 0x00000008ff1c7819 */ /* 0x000fe4000001161e */
[----:B------:R0:W-:Y:S01]  /*bd140*/  STL.64 [R1+0x7b8], R8 ;  /* 0x0007b80801007387 */ /* 0x0001e20000100a00 */
[----:B------:R-:W-:Y:S02]  /*bd150*/  SHF.R.U32.HI R34, RZ, 0x8, R34 ;  /* 0x00000008ff227819 */ /* 0x000fe40000011622 */
[----:B------:R-:W-:Y:S02]  /*bd160*/  SHF.R.U32.HI R25, RZ, 0x8, R29 ;  /* 0x00000008ff197819 */ /* 0x000fe4000001161d */
[----:B------:R-:W-:-:S02]  /*bd170*/  LOP3.LUT R30, R37, 0xffff, RZ, 0xc0, !PT ;  /* 0x0000ffff251e7812 */ /* 0x000fc400078ec0ff */
[----:B------:R-:W-:Y:S02]  /*bd180*/  LOP3.LUT R29, R28, 0xffff, RZ, 0xc0, !PT ;  /* 0x0000ffff1c1d7812 */ /* 0x000fe400078ec0ff */
[----:B0-----:R-:W-:Y:S02]  /*bd190*/  IADD3 R8, P2, R225, R4, RZ ;  /* 0x00000004e1087210 */ /* 0x001fe40007f5e0ff */
[----:B------:R-:W-:Y:S02]  /*bd1a0*/  LOP3.LUT R28, R34, 0xffff, RZ, 0xc0, !PT ;  /* 0x0000ffff221c7812 */ /* 0x000fe400078ec0ff */
[----:B------:R-:W-:Y:S01]  /*bd1b0*/  LOP3.LUT R25, R25, 0xffff, RZ, 0xc0, !PT ;  /* 0x0000ffff19197812 */ /* 0x000fe200078ec0ff */
[----:B------:R-:W-:Y:S01]  /*bd1c0*/  IMAD.X R9, R24, 0x1, R3, P2 ;  /* 0x0000000118097824 */ /* 0x000fe200010e0603 */
[----:B------:R-:W-:Y:S02]  /*bd1d0*/  PRMT R236, R30, 0x3340, R29 ;  /* 0x000033401eec7816 */ /* 0x000fe4000000001d */
[----:B------:R-:W-:-:S02]  /*bd1e0*/  PRMT R233, R28, 0x3340, R25 ;  /* 0x000033401ce97816 */ /* 0x000fc40000000019 */
[----:B------:R0:W-:Y:S01]  /*bd1f0*/  STL.64 [R1+0x7b0], R8 ;  /* 0x0007b00801007387 */ /* 0x0001e20000100a00 */
[----:B------:R-:W-:-:S04]  /*bd200*/  LOP3.LUT R195, R184, 0xffff, RZ, 0xc0, !PT ;  /* 0x0000ffffb8c37812 */ /* 0x000fc800078ec0ff */
[----:B------:R-:W-:Y:S02]  /*bd210*/  PRMT R24, R195, 0x3340, R0 ;  /* 0x00003340c3187816 */ /* 0x000fe40000000000 */
[----:B--2---:R-:W-:Y:S02]  /*bd220*/  LOP3.LUT R29, R227, 0xffff, RZ, 0xc0, !PT ;  /* 0x0000ffffe31d7812 */ /* 0x004fe400078ec0ff */
[----:B------:R-:W2:Y:S01]  /*bd230*/  LDL.LU R227, [R1+0x4e7c] ;  /* 0x004e7c0001e37983 */ /* 0x000ea20000300800 */
[----:B----4-:R-:W-:-:S03]  /*bd240*/  LOP3.LUT R28, R228, 0xffff, RZ, 0xc0, !PT ;  /* 0x0000ffffe41c7812 */ /* 0x010fc600078ec0ff */
[----:B------:R-:W4:Y:S01]  /*bd250*/  LDL.LU R228, [R1+0x487c] ;  /* 0x00487c0001e47983 */ /* 0x000f220000300800 */
[----:B------:R-:W-:-:S04]  /*bd260*/  PRMT R25, R29, 0x3340, R28 ;  /* 0x000033401d197816 */ /* 0x000fc8000000001c */
[----:B0-----:R-:W-:Y:S02]  /*bd270*/  PRMT R8, R25, 0x5410, R24 ;  /* 0x0000541019087816 */ /* 0x001fe40000000018 */
[----:B------:R-:W-:Y:S02]  /*bd280*/  SHF.R.U32.HI R25, RZ, 0x8, R29 ;  /* 0x00000008ff197819 */ /* 0x000fe4000001161d */
[----:B------:R-:W-:Y:S02]  /*bd290*/  SHF.R.U32.HI R24, RZ, 0x8, R28 ;  /* 0x00000008ff187819 */ /* 0x000fe4000001161c */
[----:B------:R-:W-:Y:S02]  /*bd2a0*/  LOP3.LUT R25, R25, 0xffff, RZ, 0xc0, !PT ;  /* 0x0000ffff19197812 */ /* 0x000fe400078ec0ff */
[----:B------:R-:W-:Y:S02]  /*bd2b0*/  LOP3.LUT R24, R24, 0xffff, RZ, 0xc0, !PT ;  /* 0x0000ffff18187812 */ /* 0x000fe400078ec0ff */
[----:B------:R-:W-:Y:S01]  /*bd2c0*/  LOP3.LUT R28, R218, 0xffff, RZ, 0xc0, !PT ;  /* 0x0000ffffda1c7812 */ /* 0x000fe200078ec0ff */
[----:B------:R0:W-:Y:S02]  /*bd2d0*/  STL [R1+0x48b4], R8 ;  /* 0x0048b40801007387 */ /* 0x0001e40000100800 */
[----:B0-----:R-:W-:-:S02]  /*bd2e0*/  PRMT R8, R25, 0x3340, R24 ;  /* 0x0000334019087816 */ /* 0x001fc40000000018 */
[----:B------:R-:W-:-:S03]  /*bd2f0*/  PRMT R24, R28, 0x3340, R0 ;  /* 0x000033401c187816 */ /* 0x000fc60000000000 */
[----:B------:R0:W-:Y:S04]  /*bd300*/  STL [R1+0xcf0], R8 ;  /* 0x000cf00801007387 */ /* 0x0001e80000100800 */
[----:B------:R-:W4:Y:S01]  /*bd310*/  LDL.LU R220, [R1+0x499c] ;  /* 0x00499c0001dc7983 */ /* 0x000f220000300800 */
[----:B---3--:R-:W-:Y:S02]  /*bd320*/  LOP3.LUT R30, R230, 0xffff, RZ, 0xc0, !PT ;  /* 0x0000ffffe61e7812 */ /* 0x008fe400078ec0ff */
[----:B------:R-:W-:-:S04]  /*bd330*/  LOP3.LUT R29, R231, 0xffff, RZ, 0xc0, !PT ;  /* 0x0000ffffe71d7812 */ /* 0x000fc800078ec0ff */
[----:B------:R-:W-:-:S04]  /*bd340*/  PRMT R25, R30, 0x3340, R29 ;  /* 0x000033401e197816 */ /* 0x000fc8000000001d */
[----:B------:R-:W-:-:S05]  /*bd350*/  PRMT R231, R25, 0x5410, R24 ;  /* 0x0000541019e77816 */ /* 0x000fca0000000018 */
[----:B------:R-:W-:Y:S04]  /*bd360*/  STL [R1+0x5394], R231 ;  /* 0x005394e701007387 */ /* 0x000fe80000100800 */
[----:B------:R-:W3:Y:S01]  /*bd370*/  LDL.LU R225, [R1+0x4738] ;  /* 0x0047380001e17983 */ /* 0x000ee20000300800 */
[----:B------:R-:W-:Y:S02]  /*bd380*/  SHF.R.U32.HI R30, RZ, 0x8, R30 ;  /* 0x00000008ff1e7819 */ /* 0x000fe4000001161e */
[----:B------:R-:W-:Y:S02]  /*bd390*/  SHF.R.U32.HI R25, RZ, 0x8, R29 ;  /* 0x00000008ff197819 */ /* 0x000fe4000001161d */
[----:B------:R-:W-:Y:S02]  /*bd3a0*/  SHF.R.U32.HI R180, RZ, 0x8, R192 ;  /* 0x00000008ffb47819 */ /* 0x000fe400000116c0 */
[----:B------:R-:W-:-:S02]  /*bd3b0*/  SHF.R.U32.HI R192, RZ, 0x8, R28 ;  /* 0x00000008ffc07819 */ /* 0x000fc4000001161c */
[----:B------:R-:W-:Y:S02]  /*bd3c0*/  LOP3.LUT R28, R30, 0xffff, RZ, 0xc0, !PT ;  /* 0x0000ffff1e1c7812 */ /* 0x000fe400078ec0ff */
[----:B------:R-:W-:Y:S02]  /*bd3d0*/  LOP3.LUT R25, R25, 0xffff, RZ, 0xc0, !PT ;  /* 0x0000ffff19197812 */ /* 0x000fe400078ec0ff */
[----:B------:R-:W-:Y:S02]  /*bd3e0*/  LOP3.LUT R29, R217, 0xffff, RZ, 0xc0, !PT ;  /* 0x0000ffffd91d7812 */ /* 0x000fe400078ec0ff */
[----:B------:R-:W-:Y:S02]  /*bd3f0*/  SHF.R.S32.HI R24, RZ, 0x1f, R224 ;  /* 0x0000001fff187819 */ /* 0x000fe400000114e0 */
[----:B0-----:R-:W-:Y:S02]  /*bd400*/  IADD3 R8, P2, R224, R2, RZ ;  /* 0x00000002e0087210 */ /* 0x001fe40007f5e0ff */
[----:B------:R-:W-:-:S02]  /*bd410*/  PRMT R230, R28, 0x3340, R25 ;  /* 0x000033401ce67816 */ /* 0x000fc40000000019 */
[----:B------:R-:W-:Y:S01]  /*bd420*/  PRMT R25, R29, 0x3340, R0 ;  /* 0x000033401d197816 */ /* 0x000fe20000000000 */
[----:B------:R-:W-:-:S05]  /*bd430*/  IMAD.X R9, R24, 0x1, R13, P2 ;  /* 0x0000000118097824 */ /* 0x000fca00010e060d */
[----:B------:R0:W-:Y:S01]  /*bd440*/  STL.64 [R1+0x7a0], R8 ;  /* 0x0007a00801007387 */ /* 0x0001e20000100a00 */
[----:B------:R-:W-:Y:S02]  /*bd450*/  SHF.R.U32.HI R196, RZ, 0x8, R186 ;  /* 0x00000008ffc47819 */ /* 0x000fe400000116ba */
[----:B------:R-:W-:Y:S02]  /*bd460*/  SHF.R.U32.HI R186, RZ, 0x8, R29 ;  /* 0x00000008ffba7819 */ /* 0x000fe4000001161d */
[----:B0-----:R-:W-:Y:S02]  /*bd470*/  IADD3 R8, P2, R224, R0, RZ ;  /* 0x00000000e0087210 */ /* 0x001fe40007f5e0ff */
[----:B------:R-:W-:-:S03]  /*bd480*/  LOP3.LUT R185, R185, 0xffff, RZ, 0xc0, !PT ;  /* 0x0000ffffb9b97812 */ /* 0x000fc600078ec0ff */
[----:B------:R-:W-:Y:S01]  /*bd490*/  IMAD.X R9, R24, 0x1, R7, P2 ;  /* 0x0000000118097824 */ /* 0x000fe200010e0607 */
[----:B--2---:R-:W-:Y:S02]  /*bd4a0*/  LOP3.LUT R34, R227, 0xffff, RZ, 0xc0, !PT ;  /* 0x0000ffffe3227812 */ /* 0x004fe400078ec0ff */
[----:B----4-:R-:W-:-:S04]  /*bd4b0*/  LOP3.LUT R30, R228, 0xffff, RZ, 0xc0, !PT ;  /* 0x0000ffffe41e7812 */ /* 0x010fc800078ec0ff */
[----:B------:R-:W-:-:S04]  /*bd4c0*/  PRMT R28, R34, 0x3340, R30 ;  /* 0x00003340221c7816 */ /* 0x000fc8000000001e */
[----:B------:R-:W-:-:S05]  /*bd4d0*/  PRMT R228, R28, 0x5410, R25 ;  /* 0x000054101ce47816 */ /* 0x000fca0000000019 */
[----:B------:R-:W-:Y:S04]  /*bd4e0*/  STL [R1+0x5398], R228 ;  /* 0x005398e401007387 */ /* 0x000fe80000100800 */
[----:B------:R-:W2:Y:S04]  /*bd4f0*/  LDL.LU R148, [R1+0x49ac] ;  /* 0x0049ac0001947983 */ /* 0x000ea80000300800 */
[----:B------:R-:W4:Y:S01]  /*bd500*/  LDL.LU R152, [R1+0x473c] ;  /* 0x00473c0001987983 */ /* 0x000f220000300800 */
[----:B------:R-:W-:Y:S02]  /*bd510*/  SHF.R.U32.HI R28, RZ, 0x8, R34 ;  /* 0x00000008ff1c7819 */ /* 0x000fe40000011622 */
[----:B------:R-:W-:Y:S01]  /*bd520*/  SHF.R.U32.HI R25, RZ, 0x8, R30 ;  /* 0x00000008ff197819 */ /* 0x000fe2000001161e */
[----:B------:R-:W4:Y:S01]  /*bd530*/  LDL.LU R217, [R1+0x4e90] ;  /* 0x004e900001d97983 */ /* 0x000f220000300800 */
[----:B------:R-:W-:-:S02]  /*bd540*/  LOP3.LUT R28, R28, 0xffff, RZ, 0xc0, !PT ;  /* 0x0000ffff1c1c7812 */ /* 0x000fc400078ec0ff */
[----:B------:R-:W-:Y:S01]  /*bd550*/  LOP3.LUT R25, R25, 0xffff, RZ, 0xc0, !PT ;  /* 0x0000ffff19197812 */ /* 0x000fe200078ec0ff */
[----:B------:R0:W-:Y:S03]  /*bd560*/  STL.64 [R1+0x798], R8 ;  /* 0x0007980801007387 */ /* 0x0001e60000100a00 */
[----:B------:R-:W-:Y:S01]  /*bd570*/  PRMT R227, R28, 0x3340, R25 ;  /* 0x000033401ce37816 */ /* 0x000fe20000000019 */
[----:B------:R-:W4:Y:S01]  /*bd580*/  LDL.LU R218, [R1+0x4890] ;  /* 0x0048900001da7983 */ /* 0x000f220000300800 */
[----:B------:R-:W-:-:S03]  /*bd590*/  LOP3.LUT R30, R220, 0xffff, RZ, 0xc0, !PT ;  /* 0x0000ffffdc1e7812 */ /* 0x000fc600078ec0ff */
[----:B------:R-:W4:Y:S01]  /*bd5a0*/  LDL.LU R219, [R1+0x4e94] ;  /* 0x004e940001db7983 */ /* 0x000f220000300800 */
[----:B------:R-:W-:Y:S02]  /*bd5b0*/  PRMT R25, R185, 0x3340, R0 ;  /* 0x00003340b9197816 */ /* 0x000fe40000000000 */
[----:B0-----:R-:W-:Y:S01]  /*bd5c0*/  IADD3 R8, P2, R224, R6, RZ ;  /* 0x00000006e0087210 */ /* 0x001fe20007f5e0ff */
[----:B------:R-:W4:Y:S04]  /*bd5d0*/  LDL.LU R220, [R1+0x4898] ;  /* 0x0048980001dc7983 */ /* 0x000f280000300800 */
[----:B------:R-:W-:Y:S01]  /*bd5e0*/  IMAD.X R9, R24, 0x1, R5, P2 ;  /* 0x0000000118097824 */ /* 0x000fe200010e0605 */
[----:B---3--:R-:W-:-:S04]  /*bd5f0*/  LOP3.LUT R29, R225, 0xffff, RZ, 0xc0, !PT ;  /* 0x0000ffffe11d7812 */ /* 0x008fc800078ec0ff */
[----:B------:R-:W-:-:S04]  /*bd600*/  PRMT R28, R30, 0x3340, R29 ;  /* 0x000033401e1c7816 */ /* 0x000fc8000000001d */
[----:B------:R-:W-:-:S05]  /*bd610*/  PRMT R225, R28, 0x5410, R25 ;  /* 0x000054101ce17816 */ /* 0x000fca0000000019 */
[----:B------:R-:W-:Y:S04]  /*bd620*/  STL [R1+0x539c], R225 ;  /* 0x00539ce101007387 */ /* 0x000fe80000100800 */
[----:B------:R0:W-:Y:S02]  /*bd630*/  STL.64 [R1+0x790], R8 ;  /* 0x0007900801007387 */ /* 0x0001e40000100a00 */
[----:B0-----:R-:W-:-:S05]  /*bd640*/  IADD3 R8, P2, R224, R4, RZ ;  /* 0x00000004e0087210 */ /* 0x001fca0007f5e0ff */
[----:B------:R-:W-:-:S05]  /*bd650*/  IMAD.X R9, R24, 0x1, R3, P2 ;  /* 0x0000000118097824 */ /* 0x000fca00010e0603 */
[----:B------:R0:W-:Y:S04]  /*bd660*/  STL.64 [R1+0x788], R8 ;  /* 0x0007880801007387 */ /* 0x0001e80000100a00 */
[----:B------:R-:W3:Y:S01]  /*bd670*/  LDL.LU R139, [R1+0xcc8] ;  /* 0x000cc800018b7983 */ /* 0x000ee20000300800 */
[----:B------:R-:W-:Y:S02]  /*bd680*/  SHF.R.U32.HI R25, RZ, 0x8, R30 ;  /* 0x00000008ff197819 */ /* 0x000fe4000001161e */
[----:B------:R-:W-:Y:S02]  /*bd690*/  SHF.R.U32.HI R24, RZ, 0x8, R29 ;  /* 0x00000008ff187819 */ /* 0x000fe4000001161d */
[----:B------:R-:W-:Y:S02]  /*bd6a0*/  LOP3.LUT R25, R25, 0xffff, RZ, 0xc0, !PT ;  /* 0x0000ffff19197812 */ /* 0x000fe400078ec0ff */
[----:B------:R-:W-:-:S04]  /*bd6b0*/  LOP3.LUT R24, R24, 0xffff, RZ, 0xc0, !PT ;  /* 0x0000ffff18187812 */ /* 0x000fc800078ec0ff */
[----:B------:R-:W-:Y:S02]  /*bd6c0*/  PRMT R224, R25, 0x3340, R24 ;  /* 0x0000334019e07816 */ /* 0x000fe40000000018 */
[----:B------:R-:W-:Y:S02]  /*bd6d0*/  SHF.R.U32.HI R193, RZ, 0x8, R40 ;  /* 0x00000008ffc17819 */ /* 0x000fe40000011628 */
[----:B------:R-:W-:Y:S02]  /*bd6e0*/  LOP3.LUT R37, R23, 0xffff, RZ, 0xc0, !PT ;  /* 0x0000ffff17257812 */ /* 0x000fe400078ec0ff */
[----:B------:R-:W-:Y:S02]  /*bd6f0*/  LOP3.LUT R40, R216, 0xffff, RZ, 0xc0, !PT ;  /* 0x0000ffffd8287812 */ /* 0x000fe400078ec0ff */
[----:B--2---:R-:W-:Y:S02]  /*bd700*/  LOP3.LUT R133, R148, 0xffff, RZ, 0xc0, !PT ;  /* 0x0000ffff94857812 */ /* 0x004fe400078ec0ff */
[----:B----4-:R-:W-:-:S02]  /*bd710*/  LOP3.LUT R129, R152, 0xffff, RZ, 0xc0, !PT ;  /* 0x0000ffff98817812 */ /* 0x010fc400078ec0ff */
[----:B------:R-:W-:Y:S02]  /*bd720*/  SHF.R.U32.HI R25, RZ, 0x8, R133 ;  /* 0x00000008ff197819 */ /* 0x000fe40000011685 */
[----:B------:R-:W-:Y:S02]  /*bd730*/  SHF.R.U32.HI R24, RZ, 0x8, R129 ;  /* 0x00000008ff187819 */ /* 0x000fe40000011681 */
[----:B------:R-:W-:Y:S02]  /*bd740*/  LOP3.LUT R25, R25, 0xffff, RZ, 0xc0, !PT ;  /* 0x0000ffff19197812 */ /* 0x000fe400078ec0ff */
[----:B------:R-:W-:-:S04]  /*bd750*/  LOP3.LUT R24, R24, 0xffff, RZ, 0xc0, !PT ;  /* 0x0000ffff18187812 */ /* 0x000fc800078ec0ff */
[----:B0-----:R-:W-:-:S05]  /*bd760*/  PRMT R8, R25, 0x3340, R24 ;  /* 0x0000334019087816 */ /* 0x001fca0000000018 */
[----:B------:R0:W-:Y:S01]  /*bd770*/  STL [R1+0xce0], R8 ;  /* 0x000ce00801007387 */ /* 0x0001e20000100800 */
[----:B------:R-:W-:-:S03]  /*bd780*/  LOP3.LUT R34, R217, 0xffff, RZ, 0xc0, !PT ;  /* 0x0000ffffd9227812 */ /* 0x000fc600078ec0ff */
[----:B------:R-:W2:Y:S01]  /*bd790*/  LDL.LU R23, [R1+0x49cc] ;  /* 0x0049cc0001177983 */ /* 0x000ea20000300800 */
[----:B------:R-:W-:-:S03]  /*bd7a0*/  LOP3.LUT R29, R218, 0xffff, RZ, 0xc0, !PT ;  /* 0x0000ffffda1d7812 */ /* 0x000fc600078ec0ff */
[----:B------:R-:W4:Y:S01]  /*bd7b0*/  LDL.LU R216, [R1+0x4748] ;  /* 0x0047480001d87983 */ /* 0x000f220000300800 */
[----:B------:R-:W-:Y:S02]  /*bd7c0*/  PRMT R24, R40, 0x3340, R0 ;  /* 0x0000334028187816 */ /* 0x000fe40000000000 */
[----:B------:R-:W-:Y:S01]  /*bd7d0*/  PRMT R25, R34, 0x3340, R29 ;  /* 0x0000334022197816 */ /* 0x000fe2000000001d */
[----:B------:R-:W4:Y:S01]  /*bd7e0*/  LDL.LU R144, [R1+0x49e0] ;  /* 0x0049e00001907983 */ /* 0x000f220000300800 */
[----:B------:R-:W-:Y:S02]  /*bd7f0*/  LOP3.LUT R30, R219, 0xffff, RZ, 0xc0, !PT ;  /* 0x0000ffffdb1e7812 */ /* 0x000fe400078ec0ff */
[----:B------:R-:W-:Y:S01]  /*bd800*/  LOP3.LUT R28, R220, 0xffff, RZ, 0xc0, !PT ;  /* 0x0000ffffdc1c7812 */ /* 0x000fe200078ec0ff */
[----:B------:R-:W4:Y:S01]  /*bd810*/  LDL.LU R148, [R1+0x474c] ;  /* 0x00474c0001947983 */ /* 0x000f220000300800 */
[----:B------:R-:W-:Y:S02]  /*bd820*/  PRMT R220, R25, 0x5410, R24 ;  /* 0x0000541019dc7816 */ /* 0x000fe40000000018 */
[----:B------:R-:W-:-:S02]  /*bd830*/  PRMT R24, R37, 0x3340, R0 ;  /* 0x0000334025187816 */ /* 0x000fc40000000000 */
[----:B------:R-:W-:-:S04]  /*bd840*/  PRMT R25, R30, 0x3340, R28 ;  /* 0x000033401e197816 */ /* 0x000fc8000000001c */
[----:B------:R-:W-:Y:S02]  /*bd850*/  PRMT R218, R25, 0x5410, R24 ;  /* 0x0000541019da7816 */ /* 0x000fe40000000018 */
[----:B------:R-:W-:Y:S02]  /*bd860*/  SHF.R.U32.HI R25, RZ, 0x8, R34 ;  /* 0x00000008ff197819 */ /* 0x000fe40000011622 */
[----:B------:R-:W-:Y:S02]  /*bd870*/  SHF.R.U32.HI R24, RZ, 0x8, R29 ;  /* 0x00000008ff187819 */ /* 0x000fe4000001161d */
[----:B------:R-:W-:Y:S02]  /*bd880*/  LOP3.LUT R25, R25, 0xffff, RZ, 0xc0, !PT ;  /* 0x0000ffff19197812 */ /* 0x000fe400078ec0ff */
[----:B------:R-:W-:-:S04]  /*bd890*/  LOP3.LUT R24, R24, 0xffff, RZ, 0xc0, !PT ;  /* 0x0000ffff18187812 */ /* 0x000fc800078ec0ff */
[----:B------:R-:W-:Y:S01]  /*bd8a0*/  PRMT R219, R25, 0x3340, R24 ;  /* 0x0000334019db7816 */ /* 0x000fe20000000018 */
[----:B------:R-:W-:Y:S01]  /*bd8b0*/  STL [R1+0x53a0], R220 ;  /* 0x0053a0dc01007387 */ /* 0x000fe20000100800 */
[----:B------:R-:W-:-:S03]  /*bd8c0*/  SHF.R.U32.HI R30, RZ, 0x8, R30 ;  /* 0x00000008ff1e7819 */ /* 0x000fc6000001161e */
[----:B------:R-:W-:Y:S01]  /*bd8d0*/  STL [R1+0x53a4], R218 ;  /* 0x0053a4da01007387 */ /* 0x000fe20000100800 */
[----:B------:R-:W-:Y:S02]  /*bd8e0*/  LOP3.LUT R29, R30, 0xffff, RZ, 0xc0, !PT ;  /* 0x0000ffff1e1d7812 */ /* 0x000fe400078ec0ff */
[----:B------:R-:W-:Y:S02]  /*bd8f0*/  LOP3.LUT R30, R18, 0xffff, RZ, 0xc0, !PT ;  /* 0x0000ffff121e7812 */ /* 0x000fe400078ec0ff */
[----:B---3--:R-:W-:Y:S02]  /*bd900*/  SHF.R.S32.HI R24, RZ, 0x1f, R139 ;  /* 0x0000001fff187819 */ /* 0x008fe4000001148b */
[----:B0-----:R-:W-:-:S05]  /*bd910*/  IADD3 R8, P2, R139, R2, RZ ;  /* 0x000000028b087210 */ /* 0x001fca0007f5e0ff */
[----:B------:R-:W-:-:S05]  /*bd920*/  IMAD.X R9, R24, 0x1, R13, P2 ;  /* 0x0000000118097824 */ /* 0x000fca00010e060d */
[----:B------:R0:W-:Y:S04]  /*bd930*/  STL.64 [R1+0x780], R8 ;  /* 0x0007800801007387 */ /* 0x0001e80000100a00 */
[----:B------:R-:W3:Y:S04]  /*bd940*/  LDL.LU R136, [R1+0x4eac] ;  /* 0x004eac0001887983 */ /* 0x000ee80000300800 */
[----:B------:R-:W3:Y:S04]  /*bd950*/  LDL.LU R152, [R1+0x467c] ;  /* 0x00467c0001987983 */ /* 0x000ee80000300800 */
[----:B------:R-:W3:Y:S01]  /*bd960*/  LDL.LU R18, [R1+0x48b8] ;  /* 0x0048b80001127983 */ /* 0x000ee20000300800 */
[----:B------:R-:W-:-:S04]  /*bd970*/  SHF.R.U32.HI R28, RZ, 0x8, R28 ;  /* 0x00000008ff1c7819 */ /* 0x000fc8000001161c */
[----:B------:R-:W-:-:S04]  /*bd980*/  LOP3.LUT R28, R28, 0xffff, RZ, 0xc0, !PT ;  /* 0x0000ffff1c1c7812 */ /* 0x000fc800078ec0ff */
[----:B------:R-:W-:Y:S02]  /*bd990*/  PRMT R217, R29, 0x3340, R28 ;  /* 0x000033401dd97816 */ /* 0x000fe4000000001c */
[----:B------:R-:W-:Y:S02]  /*bd9a0*/  PRMT R25, R30, 0x3340, R0 ;  /* 0x000033401e197816 */ /* 0x000fe40000000000 */
[----:B0-----:R-:W-:-:S05]  /*bd9b0*/  IADD3 R8, P2, R139, R0, RZ ;  /* 0x000000008b087210 */ /* 0x001fca0007f5e0ff */
[----:B------:R-:W-:Y:S01]  /*bd9c0*/  IMAD.X R9, R24, 0x1, R7, P2 ;  /* 0x0000000118097824 */ /* 0x000fe200010e0607 */
[----:B------:R-:W-:Y:S02]  /*bd9d0*/  LOP3.LUT R125, R17, 0xffff, RZ, 0xc0, !PT ;  /* 0x0000ffff117d7812 */ /* 0x000fe400078ec0ff */
[----:B------:R-:W-:Y:S02]  /*bd9e0*/  SHF.R.U32.HI R177, RZ, 0x8, R30 ;  /* 0x00000008ffb17819 */ /* 0x000fe4000001161e */
[----:B--2---:R-:W-:Y:S02]  /*bd9f0*/  LOP3.LUT R34, R23, 0xffff, RZ, 0xc0, !PT ;  /* 0x0000ffff17227812 */ /* 0x004fe400078ec0ff */
[----:B----4-:R-:W-:-:S04]  /*bda00*/  LOP3.LUT R29, R216, 0xffff, RZ, 0xc0, !PT ;  /* 0x0000ffffd81d7812 */ /* 0x010fc800078ec0ff */
[----:B------:R-:W-:-:S04]  /*bda10*/  PRMT R28, R34, 0x3340, R29 ;  /* 0x00003340221c7816 */ /* 0x000fc8000000001d */
[----:B------:R-:W-:Y:S02]  /*bda20*/  PRMT R216, R28, 0x5410, R25 ;  /* 0x000054101cd87816 */ /* 0x000fe40000000019 */
[----:B------:R-:W-:Y:S02]  /*bda30*/  SHF.R.U32.HI R28, RZ, 0x8, R34 ;  /* 0x00000008ff1c7819 */ /* 0x000fe40000011622 */
[----:B------:R-:W-:Y:S02]  /*bda40*/  SHF.R.U32.HI R25, RZ, 0x8, R29 ;  /* 0x00000008ff197819 */ /* 0x000fe4000001161d */
[----:B------:R-:W-:Y:S02]  /*bda50*/  LOP3.LUT R28, R28, 0xffff, RZ, 0xc0, !PT ;  /* 0x0000ffff1c1c7812 */ /* 0x000fe400078ec0ff */
[----:B------:R-:W-:Y:S01]  /*bda60*/  LOP3.LUT R25, R25, 0xffff, RZ, 0xc0, !PT ;  /* 0x0000ffff19197812 */ /* 0x000fe200078ec0ff */
[----:B------:R-:W-:Y:S03]  /*bda70*/  STL [R1+0x53a8], R216 ;  /* 0x0053a8d801007387 */ /* 0x000fe60000100800 */
[----:B------:R-:W-:Y:S01]  /*bda80*/  PRMT R23, R28, 0x3340, R25 ;  /* 0x000033401c177816 */ /* 0x000fe20000000019 */
[----:B------:R0:W-:Y:S01]  /*bda90*/  STL.64 [R1+0x778], R8 ;  /* 0x0007780801007387 */ /* 0x0001e20000100a00 */
[----:B------:R-:W-:-:S02]  /*bdaa0*/  LOP3.LUT R28, R144, 0xffff, RZ, 0xc0, !PT ;  /* 0x0000ffff901c7812 */ /* 0x000fc400078ec0ff */
[----:B------:R-:W-:Y:S01]  /*bdab0*/  LOP3.LUT R25, R148, 0xffff, RZ, 0xc0, !PT ;  /* 0x0000ffff94197812 */ /* 0x000fe200078ec0ff */
[----:B------:R-:W2:Y:S04]  /*bdac0*/  LDL.LU R17, [R1+0x5580] ;  /* 0x0055800001117983 */ /* 0x000ea80000300800 */
[----:B------:R-:W4:Y:S01]  /*bdad0*/  LDL.LU R138, [R1+0x4eb0] ;  /* 0x004eb000018a7983 */ /* 0x000f220000300800 */
[----:B------:R-:W-:-:S03]  /*bdae0*/  PRMT R115, R28, 0x3340, R25 ;  /* 0x000033401c737816 */ /* 0x000fc60000000019 */
[----:B------:R-:W2:Y:S01]  /*bdaf0*/  LDL.LU R144, [R1+0x466c] ;  /* 0x00466c0001907983 */ /* 0x000ea20000300800 */
[----:B------:R-:W-:-:S03]  /*bdb00*/  SHF.R.U32.HI R29, RZ, 0x8, R28 ;  /* 0x00000008ff1d7819 */ /* 0x000fc6000001161c */
[----:B------:R-:W4:Y:S01]  /*bdb10*/  LDL.LU R148, [R1+0x48c0] ;  /* 0x0048c00001947983 */ /* 0x000f220000300800 */
[----:B------:R-:W-:Y:S02]  /*bdb20*/  SHF.R.U32.HI R25, RZ, 0x8, R25 ;  /* 0x00000008ff197819 */ /* 0x000fe40000011619 */
[----:B------:R-:W-:Y:S02]  /*bdb30*/  LOP3.LUT R28, R29, 0xffff, RZ, 0xc0, !PT ;  /* 0x0000ffff1d1c7812 */ /* 0x000fe400078ec0ff */
[----:B------:R-:W-:-:S04]  /*bdb40*/  LOP3.LUT R25, R25, 0xffff, RZ, 0xc0, !PT ;  /* 0x0000ffff19197812 */ /* 0x000fc800078ec0ff */
[----:B0-----:R-:W-:-:S05]  /*bdb50*/  PRMT R8, R28, 0x3340, R25 ;  /* 0x000033401c087816 */ /* 0x001fca0000000019 */
[----:B------:R0:W-:Y:S01]  /*bdb60*/  STL [R1+0xc94], R8 ;  /* 0x000c940801007387 */ /* 0x0001e20000100800 */
[----:B---3--:R-:W-:-:S03]  /*bdb70*/  LOP3.LUT R30, R136, 0xffff, RZ, 0xc0, !PT ;  /* 0x0000ffff881e7812 */ /* 0x008fc600078ec0ff */
[----:B------:R-:W3:Y:S01]  /*bdb80*/  LDL.LU R136, [R1+0x4a0c] ;  /* 0x004a0c0001887983 */ /* 0x000ee20000300800 */
[----:B------:R-:W-:-:S03]  /*bdb90*/  LOP3.LUT R34, R152, 0xffff, RZ, 0xc0, !PT ;  /* 0x0000ffff98227812 */ /* 0x000fc600078ec0ff */
[----:B------:R-:W3:Y:S01]  /*bdba0*/  LDL.LU R152, [R1+0x28] ;  /* 0x0000280001987983 */ /* 0x000ee20000300800 */
[----:B------:R-:W-:-:S03]  /*bdbb0*/  LOP3.LUT R29, R18, 0xffff, RZ, 0xc0, !PT ;  /* 0x0000ffff121d7812 */ /* 0x000fc600078ec0ff */
[----:B------:R-:W3:Y:S01]  /*bdbc0*/  LDL.LU R18, [R1+0x4758] ;  /* 0x0047580001127983 */ /* 0x000ee20000300800 */
[----:B------:R-:W-:Y:S02]  /*bdbd0*/  PRMT R25, R34, 0x3340, R0 ;  /* 0x0000334022197816 */ /* 0x000fe40000000000 */
[----:B------:R-:W-:Y:S01]  /*bdbe0*/  PRMT R28, R30, 0x3340, R29 ;  /* 0x000033401e1c7816 */ /* 0x000fe2000000001d */
[----:B------:R-:W3:Y:S01]  /*bdbf0*/  LDL.LU R137, [R1+0xcc4] ;  /* 0x000cc40001897983 */ /* 0x000ee20000300800 */
        /* <DEDUP_REMOVED lines=12> */
[----:B------:R-:W-:Y:S02]  /*bdcc0*/  SHF.R.U32.HI R194, RZ, 0x8, R178 ;  /* 0x00000008ffc27819 */ /* 0x000fe400000116b2 */
[----:B------:R-:W-:Y:S02]  /*bdcd0*/  SHF.R.U32.HI R178, RZ, 0x8, R37 ;  /* 0x00000008ffb27819 */ /* 0x000fe40000011625 */
[----:B0-----:R-:W-:-:S05]  /*bdce0*/  PRMT R8, R25, 0x3340, R24 ;  /* 0x0000334019087816 */ /* 0x001fca0000000018 */
[----:B------:R0:W-:Y:S01]  /*bdcf0*/  STL [R1+0xc90], R8 ;  /* 0x000c900801007387 */ /* 0x0001e20000100800 */
[----:B--2---:R-:W-:-:S03]  /*bdd00*/  LOP3.LUT R37, R144, 0xffff, RZ, 0xc0, !PT ;  /* 0x0000ffff90257812 */ /* 0x004fc600078ec0ff */
[----:B------:R-:W2:Y:S01]  /*bdd10*/  LDL.LU R144, [R1+0x4a20] ;  /* 0x004a200001907983 */ /* 0x000ea20000300800 */
[----:B----4-:R-:W-:-:S03]  /*bdd20*/  LOP3.LUT R28, R148, 0xffff, RZ, 0xc0, !PT ;  /* 0x0000ffff941c7812 */ /* 0x010fc600078ec0ff */
[----:B------:R-:W4:Y:S01]  /*bdd30*/  LDL.LU R148, [R1+0x475c] ;  /* 0x00475c0001947983 */ /* 0x000f220000300800 */
[----:B------:R-:W-:Y:S02]  /*bdd40*/  LOP3.LUT R29, R138, 0xffff, RZ, 0xc0, !PT ;  /* 0x0000ffff8a1d7812 */ /* 0x000fe400078ec0ff */
[----:B------:R-:W-:Y:S02]  /*bdd50*/  PRMT R24, R37, 0x3340, R0 ;  /* 0x0000334025187816 */ /* 0x000fe40000000000 */
[----:B------:R-:W-:-:S04]  /*bdd60*/  PRMT R25, R29, 0x3340, R28 ;  /* 0x000033401d197816 */ /* 0x000fc8000000001c */
[----:B0-----:R-:W-:Y:S02]  /*bdd70*/  PRMT R8, R25, 0x5410, R24 ;  /* 0x0000541019087816 */ /* 0x001fe40000000018 */
[----:B------:R-:W-:Y:S02]  /*bdd80*/  SHF.R.U32.HI R25, RZ, 0x8, R29 ;  /* 0x00000008ff197819 */ /* 0x000fe4000001161d */
[----:B------:R-:W-:Y:S02]  /*bdd90*/  SHF.R.U32.HI R24, RZ, 0x8, R28 ;  /* 0x00000008ff187819 */ /* 0x000fe4000001161c */
[----:B------:R-:W-:Y:S02]  /*bdda0*/  LOP3.LUT R25, R25, 0xffff, RZ, 0xc0, !PT ;  /* 0x0000ffff19197812 */ /* 0x000fe400078ec0ff */
[----:B------:R-:W-:Y:S01]  /*bddb0*/  LOP3.LUT R24, R24, 0xffff, RZ, 0xc0, !PT ;  /* 0x0000ffff18187812 */ /* 0x000fe200078ec0ff */
[----:B------:R0:W-:Y:S03]  /*bddc0*/  STL [R1+0x488c], R8 ;  /* 0x00488c0801007387 */ /* 0x0001e60000100800 */
[----:B0-----:R-:W-:-:S05]  /*bddd0*/  PRMT R8, R25, 0x3340, R24 ;  /* 0x0000334019087816 */ /* 0x001fca0000000018 */
[----:B------:R0:W-:Y:S01]  /*bdde0*/  STL [R1+0xc8c], R8 ;  /* 0x000c8c0801007387 */ /* 0x0001e20000100800 */
[----:B---3--:R-:W-:-:S03]  /*bddf0*/  LOP3.LUT R30, R136, 0xffff, RZ, 0xc0, !PT ;  /* 0x0000ffff881e7812 */ /* 0x008fc600078ec0ff */
[----:B------:R-:W3:Y:S01]  /*bde00*/  LDL.LU R136, [R1+0x4ec8] ;  /* 0x004ec80001887983 */ /* 0x000ee20000300800 */
[----:B------:R-:W-:-:S03]  /*bde10*/  LOP3.LUT R29, R152, 0xffff, RZ, 0xc0, !PT ;  /* 0x0000ffff981d7812 */ /* 0x000fc600078ec0ff */
[----:B------:R-:W3:Y:S01]  /*bde20*/  LDL.LU R152, [R1+0x4680] ;  /* 0x0046800001987983 */ /* 0x000ee20000300800 */
[----:B------:R-:W-:Y:S02]  /*bde30*/  LOP3.LUT R28, R18, 0xffff, RZ, 0xc0, !PT ;  /* 0x0000ffff121c7812 */ /* 0x000fe400078ec0ff */
[----:B------:R-:W-:Y:S02]  /*bde40*/  PRMT R24, R29, 0x3340, R0 ;  /* 0x000033401d187816 */ /* 0x000fe40000000000 */
[----:B------:R-:W-:-:S04]  /*bde50*/  PRMT R25, R30, 0x3340, R28 ;  /* 0x000033401e197816 */ /* 0x000fc8000000001c */
[----:B0-----:R-:W-:-:S05]  /*bde60*/  PRMT R8, R25, 0x5410, R24 ;  /* 0x0000541019087816 */ /* 0x001fca0000000018 */
[----:B------:R0:W-:Y:S04]  /*bde70*/  STL [R1+0x487c], R8 ;  /* 0x00487c0801007387 */ /* 0x0001e80000100800 */
[----:B------:R-:W3:Y:S01]  /*bde80*/  LDL.LU R18, [R1+0x48e4] ;  /* 0x0048e40001127983 */ /* 0x000ee20000300800 */
[----:B------:R-:W-:Y:S02]  /*bde90*/  SHF.R.S32.HI R24, RZ, 0x1f, R137 ;  /* 0x0000001fff187819 */ /* 0x000fe40000011489 */
[----:B------:R-:W-:Y:S02]  /*bdea0*/  SHF.R.U32.HI R30, RZ, 0x8, R30 ;  /* 0x00000008ff1e7819 */ /* 0x000fe4000001161e */
[----:B0-----:R-:W-:Y:S02]  /*bdeb0*/  IADD3 R8, P2, R137, R2, RZ ;  /* 0x0000000289087210 */ /* 0x001fe40007f5e0ff */
[----:B------:R-:W-:-:S03]  /*bdec0*/  SHF.R.U32.HI R25, RZ, 0x8, R28 ;  /* 0x00000008ff197819 */ /* 0x000fc6000001161c */
[----:B------:R-:W-:Y:S01]  /*bded0*/  IMAD.X R9, R24, 0x1, R13, P2 ;  /* 0x0000000118097824 */ /* 0x000fe200010e060d */
[----:B------:R-:W-:Y:S02]  /*bdee0*/  LOP3.LUT R28, R30, 0xffff, RZ, 0xc0, !PT ;  /* 0x0000ffff1e1c7812 */ /* 0x000fe400078ec0ff */
[----:B------:R-:W-:Y:S02]  /*bdef0*/  LOP3.LUT R25, R25, 0xffff, RZ, 0xc0, !PT ;  /* 0x0000ffff19197812 */ /* 0x000fe400078ec0ff */
[----:B------:R-:W-:Y:S01]  /*bdf00*/  SHF.R.U32.HI R170, RZ, 0x8, R29 ;  /* 0x00000008ffaa7819 */ /* 0x000fe2000001161d */
[----:B------:R0:W-:Y:S01]  /*bdf10*/  STL.64 [R1+0x760], R8 ;  /* 0x0007600801007387 */ /* 0x0001e20000100a00 */
[----:B------:R-:W-:Y:S02]  /*bdf20*/  LOP3.LUT R183, R16, 0xffff, RZ, 0xc0, !PT ;  /* 0x0000ffff10b77812 */ /* 0x000fe400078ec0ff */
[----:B0-----:R-:W-:Y:S02]  /*bdf30*/  PRMT R8, R28, 0x3340, R25 ;  /* 0x000033401c087816 */ /* 0x001fe40000000019 */
[----:B------:R-:W-:-:S03]  /*bdf40*/  PRMT R25, R183, 0x3340, R0 ;  /* 0x00003340b7197816 */ /* 0x000fc60000000000 */
[----:B------:R0:W-:Y:S04]  /*bdf50*/  STL [R1+0xc84], R8 ;  /* 0x000c840801007387 */ /* 0x0001e80000100800 */
[----:B------:R-:W3:Y:S01]  /*bdf60*/  LDL.LU R16, [R1+0x557c] ;  /* 0x00557c0001107983 */ /* 0x000ee20000300800 */
[----:B------:R-:W-:Y:S02]  /*bdf70*/  SHF.R.U32.HI R175, RZ, 0x8, R34 ;  /* 0x00000008ffaf7819 */ /* 0x000fe40000011622 */
[----:B--2---:R-:W-:Y:S02]  /*bdf80*/  LOP3.LUT R30, R144, 0xffff, RZ, 0xc0, !PT ;  /* 0x0000ffff901e7812 */ /* 0x004fe400078ec0ff */
[----:B------:R-:W2:Y:S01]  /*bdf90*/  LDL.LU R144, [R1+0x4a58] ;  /* 0x004a580001907983 */ /* 0x000ea20000300800 */
[----:B----4-:R-:W-:-:S03]  /*bdfa0*/  LOP3.LUT R29, R148, 0xffff, RZ, 0xc0, !PT ;  /* 0x0000ffff941d7812 */ /* 0x010fc600078ec0ff */
[----:B------:R-:W4:Y:S01]  /*bdfb0*/  LDL.LU R148, [R1+0x4828] ;  /* 0x0048280001947983 */ /* 0x000f220000300800 */
[----:B------:R-:W-:-:S04]  /*bdfc0*/  PRMT R28, R30, 0x3340, R29 ;  /* 0x000033401e1c7816 */ /* 0x000fc8000000001d */
[----:B0-----:R-:W-:-:S05]  /*bdfd0*/  PRMT R8, R28, 0x5410, R25 ;  /* 0x000054101c087816 */ /* 0x001fca0000000019 */
[----:B------:R0:W-:Y:S01]  /*bdfe0*/  STL [R1+0x4870], R8 ;  /* 0x0048700801007387 */ /* 0x0001e20000100800 */
[----:B------:R-:W-:Y:S02]  /*bdff0*/  SHF.R.U32.HI R28, RZ, 0x8, R30 ;  /* 0x00000008ff1c7819 */ /* 0x000fe4000001161e */
[----:B------:R-:W-:Y:S02]  /*be000*/  SHF.R.U32.HI R25, RZ, 0x8, R29 ;  /* 0x00000008ff197819 */ /* 0x000fe4000001161d */
[----:B0-----:R-:W-:Y:S02]  /*be010*/  IADD3 R8, P2, R137, R0, RZ ;  /* 0x0000000089087210 */ /* 0x001fe40007f5e0ff */
[----:B------:R-:W-:-:S03]  /*be020*/  LOP3.LUT R28, R28, 0xffff, RZ, 0xc0, !PT ;  /* 0x0000ffff1c1c7812 */ /* 0x000fc600078ec0ff */
[----:B------:R-:W-:Y:S01]  /*be030*/  IMAD.X R9, R24, 0x1, R7, P2 ;  /* 0x0000000118097824 */ /* 0x000fe200010e0607 */
[----:B------:R-:W-:-:S04]  /*be040*/  LOP3.LUT R25, R25, 0xffff, RZ, 0xc0, !PT ;  /* 0x0000ffff19197812 */ /* 0x000fc800078ec0ff */
[----:B------:R0:W-:Y:S02]  /*be050*/  STL.64 [R1+0x758], R8 ;  /* 0x0007580801007387 */ /* 0x0001e40000100a00 */
        /* <DEDUP_REMOVED lines=24> */
[----:B0-----:R-:W-:-:S05]  /*be1e0*/  PRMT R8, R25, 0x3340, R24 ;  /* 0x0000334019087816 */ /* 0x001fca0000000018 */
[----:B------:R0:W-:Y:S04]  /*be1f0*/  STL [R1+0xc80], R8 ;  /* 0x000c800801007387 */ /* 0x0001e80000100800 */
[----:B------:R-:W3:Y:S01]  /*be200*/  LDL.LU R16, [R1+0x5578] ;  /* 0x0055780001107983 */ /* 0x000ee20000300800 */
[----:B------:R-:W-:Y:S02]  /*be210*/  PRMT R24, R30, 0x3340, R0 ;  /* 0x000033401e187816 */ /* 0x000fe40000000000 */
[----:B------:R-:W-:Y:S02]  /*be220*/  SHF.R.U32.HI R168, RZ, 0x8, R34 ;  /* 0x00000008ffa87819 */ /* 0x000fe40000011622 */
        /* <DEDUP_REMOVED lines=13> */
[----:B---3--:R-:W-:Y:S02]  /*be300*/  LOP3.LUT R29, R136, 0xffff, RZ, 0xc0, !PT ;  /* 0x0000ffff881d7812 */ /* 0x008fe400078ec0ff */
[----:B------:R-:W-:-:S04]  /*be310*/  LOP3.LUT R34, R152, 0xffff, RZ, 0xc0, !PT ;  /* 0x0000ffff98227812 */ /* 0x000fc800078ec0ff */
[----:B------:R-:W-:Y:S02]  /*be320*/  PRMT R24, R34, 0x3340, R0 ;  /* 0x0000334022187816 */ /* 0x000fe40000000000 */
[----:B------:R-:W-:-:S04]  /*be330*/  LOP3.LUT R28, R18, 0xffff, RZ, 0xc0, !PT ;  /* 0x0000ffff121c7812 */ /* 0x000fc800078ec0ff */
[----:B------:R-:W-:-:S04]  /*be340*/  PRMT R25, R29, 0x3340, R28 ;  /* 0x000033401d197816 */ /* 0x000fc8000000001c */
[----:B------:R-:W-:-:S05]  /*be350*/  PRMT R10, R25, 0x5410, R24 ;  /* 0x00005410190a7816 */ /* 0x000fca0000000018 */
[----:B------:R-:W-:Y:S04]  /*be360*/  STL [R1+0x4834], R10 ;  /* 0x0048340a01007387 */ /* 0x000fe80000100800 */
[----:B------:R-:W3:Y:S04]  /*be370*/  LDL.LU R136, [R1+0x4ee8] ;  /* 0x004ee80001887983 */ /* 0x000ee80000300800 */
[----:B------:R-:W3:Y:S04]  /*be380*/  LDL.LU R152, [R1+0x4688] ;  /* 0x0046880001987983 */ /* 0x000ee80000300800 */
[----:B------:R-:W3:Y:S01]  /*be390*/  LDL.LU R18, [R1+0x4920] ;  /* 0x0049200001127983 */ /* 0x000ee20000300800 */
[----:B------:R-:W-:-:S02]  /*be3a0*/  SHF.R.S32.HI R24, RZ, 0x1f, R138 ;  /* 0x0000001fff187819 */ /* 0x000fc4000001148a */
[----:B0-----:R-:W-:Y:S02]  /*be3b0*/  IADD3 R8, P2, R138, R2, RZ ;  /* 0x000000028a087210 */ /* 0x001fe40007f5e0ff */
[----:B------:R-:W-:Y:S02]  /*be3c0*/  SHF.R.U32.HI R29, RZ, 0x8, R29 ;  /* 0x00000008ff1d7819 */ /* 0x000fe4000001161d */
[----:B------:R-:W-:Y:S01]  /*be3d0*/  SHF.R.U32.HI R25, RZ, 0x8, R28 ;  /* 0x00000008ff197819 */ /* 0x000fe2000001161c */
[----:B------:R-:W-:Y:S01]  /*be3e0*/  IMAD.X R9, R24, 0x1, R13, P2 ;  /* 0x0000000118097824 */ /* 0x000fe200010e060d */
[----:B------:R-:W-:Y:S02]  /*be3f0*/  LOP3.LUT R28, R29, 0xffff, RZ, 0xc0, !PT ;  /* 0x0000ffff1d1c7812 */ /* 0x000fe400078ec0ff */
[----:B------:R-:W-:Y:S02]  /*be400*/  LOP3.LUT R25, R25, 0xffff, RZ, 0xc0, !PT ;  /* 0x0000ffff19197812 */ /* 0x000fe400078ec0ff */
[----:B------:R-:W-:Y:S01]  /*be410*/  SHF.R.U32.HI R167, RZ, 0x8, R30 ;  /* 0x00000008ffa77819 */ /* 0x000fe2000001161e */
[----:B------:R0:W-:Y:S01]  /*be420*/  STL.64 [R1+0x740], R8 ;  /* 0x0007400801007387 */ /* 0x0001e20000100a00 */
[----:B------:R-:W-:-:S02]  /*be430*/  LOP3.LUT R201, R17, 0xffff, RZ, 0xc0, !PT ;  /* 0x0000ffff11c97812 */ /* 0x000fc400078ec0ff */
[----:B0-----:R-:W-:Y:S02]  /*be440*/  PRMT R8, R28, 0x3340, R25 ;  /* 0x000033401c087816 */ /* 0x001fe40000000019 */
[----:B------:R-:W-:-:S03]  /*be450*/  PRMT R25, R201, 0x3340, R0 ;  /* 0x00003340c9197816 */ /* 0x000fc60000000000 */
[----:B------:R0:W-:Y:S04]  /*be460*/  STL [R1+0x34c], R8 ;  /* 0x00034c0801007387 */ /* 0x0001e80000100800 */
[----:B------:R-:W3:Y:S04]  /*be470*/  LDL.LU R17, [R1+0x5574] ;  /* 0x0055740001117983 */ /* 0x000ee80000300800 */
[----:B------:R-:W3:Y:S01]  /*be480*/  LDL.LU R137, [R1+0x4eec] ;  /* 0x004eec0001897983 */ /* 0x000ee20000300800 */
[----:B------:R-:W-:-:S04]  /*be490*/  SHF.R.U32.HI R166, RZ, 0x8, R34 ;  /* 0x00000008ffa67819 */ /* 0x000fc80000011622 */
[----:B------:R-:W-:-:S04]  /*be4a0*/  LOP3.LUT R166, R166, 0xffff, RZ, 0xc0, !PT ;  /* 0x0000ffffa6a67812 */ /* 0x000fc800078ec0ff */
[----:B------:R-:W-:Y:S02]  /*be4b0*/  PRMT R166, R166, 0x3340, R0 ;  /* 0x00003340a6a67816 */ /* 0x000fe40000000000 */
[----:B--2---:R-:W-:Y:S02]  /*be4c0*/  LOP3.LUT R30, R144, 0xffff, RZ, 0xc0, !PT ;  /* 0x0000ffff901e7812 */ /* 0x004fe400078ec0ff */
[----:B------:R-:W2:Y:S01]  /*be4d0*/  LDL.LU R144, [R1+0x468c] ;  /* 0x00468c0001907983 */ /* 0x000ea20000300800 */
[----:B----4-:R-:W-:-:S04]  /*be4e0*/  LOP3.LUT R29, R148, 0xffff, RZ, 0xc0, !PT ;  /* 0x0000ffff941d7812 */ /* 0x010fc800078ec0ff */
[----:B------:R-:W-:-:S04]  /*be4f0*/  PRMT R28, R30, 0x3340, R29 ;  /* 0x000033401e1c7816 */ /* 0x000fc8000000001d */
[----:B0-----:R-:W-:-:S05]  /*be500*/  PRMT R8, R28, 0x5410, R25 ;  /* 0x000054101c087816 */ /* 0x001fca0000000019 */
[----:B------:R0:W-:Y:S04]  /*be510*/  STL [R1+0x4828], R8 ;  /* 0x0048280801007387 */ /* 0x0001e80000100800 */
[----:B------:R-:W4:Y:S01]  /*be520*/  LDL.LU R148, [R1+0x4938] ;  /* 0x0049380001947983 */ /* 0x000f220000300800 */
[----:B------:R-:W-:Y:S02]  /*be530*/  SHF.R.U32.HI R28, RZ, 0x8, R30 ;  /* 0x00000008ff1c7819 */ /* 0x000fe4000001161e */
[----:B------:R-:W-:Y:S02]  /*be540*/  SHF.R.U32.HI R25, RZ, 0x8, R29 ;  /* 0x00000008ff197819 */ /* 0x000fe4000001161d */
[----:B0-----:R-:W-:Y:S02]  /*be550*/  IADD3 R8, P2, R138, R0, RZ ;  /* 0x000000008a087210 */ /* 0x001fe40007f5e0ff */
[----:B------:R-:W-:-:S03]  /*be560*/  LOP3.LUT R28, R28, 0xffff, RZ, 0xc0, !PT ;  /* 0x0000ffff1c1c7812 */ /* 0x000fc600078ec0ff */
[----:B------:R-:W-:Y:S01]  /*be570*/  IMAD.X R9, R24, 0x1, R7, P2 ;  /* 0x0000000118097824 */ /* 0x000fe200010e0607 */
[----:B------:R-:W-:-:S04]  /*be580*/  LOP3.LUT R25, R25, 0xffff, RZ, 0xc0, !PT ;  /* 0x0000ffff19197812 */ /* 0x000fc800078ec0ff */
[----:B------:R0:W-:Y:S04]  /*be590*/  STL.64 [R1+0x738], R8 ;  /* 0x0007380801007387 */ /* 0x0001e80000100a00 */
[----:B------:R-:W-:Y:S01]  /*be5a0*/  STL [R1+0x54ac], R166 ;  /* 0x0054aca601007387 */ /* 0x000fe20000100800 */
[----:B0-----:R-:W-:-:S05]  /*be5b0*/  PRMT R8, R28, 0x3340, R25 ;  /* 0x000033401c087816 */ /* 0x001fca0000000019 */
[----:B------:R0:W-:Y:S01]  /*be5c0*/  STL [R1+0xccc], R8 ;  /* 0x000ccc0801007387 */ /* 0x0001e20000100800 */
[----:B---3--:R-:W-:-:S03]  /*be5d0*/  LOP3.LUT R34, R152, 0xffff, RZ, 0xc0, !PT ;  /* 0x0000ffff98227812 */ /* 0x008fc600078ec0ff */
[----:B------:R-:W3:Y:S01]  /*be5e0*/  LDL.LU R152, [R1+0x4abc] ;  /* 0x004abc0001987983 */ /* 0x000ee20000300800 */
[----:B------:R-:W-:-:S03]  /*be5f0*/  LOP3.LUT R29, R18, 0xffff, RZ, 0xc0, !PT ;  /* 0x0000ffff121d7812 */ /* 0x000fc600078ec0ff */
[----:B------:R-:W3:Y:S01]  /*be600*/  LDL.LU R18, [R1+0x4850] ;  /* 0x0048500001127983 */ /* 0x000ee20000300800 */
[----:B------:R-:W-:Y:S02]  /*be610*/  LOP3.LUT R30, R136, 0xffff, RZ, 0xc0, !PT ;  /* 0x0000ffff881e7812 */ /* 0x000fe400078ec0ff */
[----:B------:R-:W-:Y:S01]  /*be620*/  PRMT R25, R34, 0x3340, R0 ;  /* 0x0000334022197816 */ /* 0x000fe20000000000 */
[----:B------:R-:W3:Y:S01]  /*be630*/  LDL.LU R136, [R1+0xcbc] ;  /* 0x000cbc0001887983 */ /* 0x000ee20000300800 */
        /* <DEDUP_REMOVED lines=17> */
[----:B--2---:R-:W-:-:S03]  /*be750*/  LOP3.LUT R28, R144, 0xffff, RZ, 0xc0, !PT ;  /* 0x0000ffff901c7812 */ /* 0x004fc600078ec0ff */
[----:B------:R-:W2:Y:S01]  /*be760*/  LDL.LU R144, [R1+0x485c] ;  /* 0x00485c0001907983 */ /* 0x000ea20000300800 */
[----:B------:R-:W-:Y:S02]  /*be770*/  PRMT R24, R28, 0x3340, R0 ;  /* 0x000033401c187816 */ /* 0x000fe40000000000 */
[----:B------:R-:W-:Y:S02]  /*be780*/  SHF.R.U32.HI R165, RZ, 0x8, R28 ;  /* 0x00000008ffa57819 */ /* 0x000fe4000001161c */
[----:B----4-:R-:W-:-:S04]  /*be790*/  LOP3.LUT R29, R148, 0xffff, RZ, 0xc0, !PT ;  /* 0x0000ffff941d7812 */ /* 0x010fc800078ec0ff */
[----:B------:R-:W-:-:S04]  /*be7a0*/  PRMT R25, R30, 0x3340, R29 ;  /* 0x000033401e197816 */ /* 0x000fc8000000001d */
[----:B0-----:R-:W-:Y:S02]  /*be7b0*/  PRMT R8, R25, 0x5410, R24 ;  /* 0x0000541019087816 */ /* 0x001fe40000000018 */
[----:B------:R-:W-:Y:S02]  /*be7c0*/  SHF.R.U32.HI R25, RZ, 0x8, R30 ;  /* 0x00000008ff197819 */ /* 0x000fe4000001161e */
[----:B------:R-:W-:Y:S02]  /*be7d0*/  SHF.R.U32.HI R24, RZ, 0x8, R29 ;  /* 0x00000008ff187819 */ /* 0x000fe4000001161d */
[----:B------:R-:W-:Y:S02]  /*be7e0*/  LOP3.LUT R165, R165, 0xffff, RZ, 0xc0, !PT ;  /* 0x0000ffffa5a57812 */ /* 0x000fe400078ec0ff */
[----:B------:R-:W-:Y:S02]  /*be7f0*/  LOP3.LUT R25, R25, 0xffff, RZ, 0xc0, !PT ;  /* 0x0000ffff19197812 */ /* 0x000fe400078ec0ff */
[----:B------:R-:W-:Y:S01]  /*be800*/  LOP3.LUT R24, R24, 0xffff, RZ, 0xc0, !PT ;  /* 0x0000ffff18187812 */ /* 0x000fe200078ec0ff */
[----:B------:R0:W-:Y:S01]  /*be810*/  STL [R1+0x4818], R8 ;  /* 0x0048180801007387 */ /* 0x0001e20000100800 */
[----:B------:R-:W-:-:S02]  /*be820*/  PRMT R165, R165, 0x3340, R0 ;  /* 0x00003340a5a57816 */ /* 0x000fc40000000000 */
[----:B------:R-:W-:-:S03]  /*be830*/  LOP3.LUT R30, R16, 0xffff, RZ, 0xc0, !PT ;  /* 0x0000ffff101e7812 */ /* 0x000fc600078ec0ff */
[----:B------:R-:W-:Y:S01]  /*be840*/  STL [R1+0x54a8], R165 ;  /* 0x0054a8a501007387 */ /* 0x000fe20000100800 */
[----:B0-----:R-:W-:-:S05]  /*be850*/  PRMT R8, R25, 0x3340, R24 ;  /* 0x0000334019087816 */ /* 0x001fca0000000018 */
[----:B------:R0:W-:Y:S04]  /*be860*/  STL [R1+0x340], R8 ;  /* 0x0003400801007387 */ /* 0x0001e80000100800 */
[----:B------:R-:W4:Y:S04]  /*be870*/  LDL.LU R16, [R1+0x5570] ;  /* 0x0055700001107983 */ /* 0x000f280000300800 */
[----:B------:R-:W4:Y:S01]  /*be880*/  LDL.LU R148, [R1+0x4f00] ;  /* 0x004f000001947983 */ /* 0x000f220000300800 */
[----:B---3--:R-:W-:-:S03]  /*be890*/  LOP3.LUT R29, R152, 0xffff, RZ, 0xc0, !PT ;  /* 0x0000ffff981d7812 */ /* 0x008fc600078ec0ff */
[----:B------:R-:W3:Y:S01]  /*be8a0*/  LDL.LU R152, [R1+0x4694] ;  /* 0x0046940001987983 */ /* 0x000ee20000300800 */
[----:B------:R-:W-:-:S03]  /*be8b0*/  LOP3.LUT R28, R18, 0xffff, RZ, 0xc0, !PT ;  /* 0x0000ffff121c7812 */ /* 0x000fc600078ec0ff */
[----:B------:R-:W3:Y:S01]  /*be8c0*/  LDL.LU R18, [R1+0x4970] ;  /* 0x0049700001127983 */ /* 0x000ee20000300800 */
[----:B------:R-:W-:Y:S02]  /*be8d0*/  PRMT R24, R30, 0x3340, R0 ;  /* 0x000033401e187816 */ /* 0x000fe40000000000 */
[----:B------:R-:W-:Y:S02]  /*be8e0*/  PRMT R25, R29, 0x3340, R28 ;  /* 0x000033401d197816 */ /* 0x000fe4000000001c */
[----:B0-----:R-:W-:Y:S02]  /*be8f0*/  IADD3 R8, P2, R136, R2, RZ ;  /* 0x0000000288087210 */ /* 0x001fe40007f5e0ff */
[----:B------:R-:W-:Y:S02]  /*be900*/  PRMT R10, R25, 0x5410, R24 ;  /* 0x00005410190a7816 */ /* 0x000fe40000000018 */
[----:B------:R-:W-:Y:S02]  /*be910*/  SHF.R.S32.HI R24, RZ, 0x1f, R136 ;  /* 0x0000001fff187819 */ /* 0x000fe40000011488 */
[----:B------:R-:W-:-:S02]  /*be920*/  SHF.R.U32.HI R164, RZ, 0x8, R34 ;  /* 0x00000008ffa47819 */ /* 0x000fc40000011622 */
[----:B------:R-:W-:Y:S02]  /*be930*/  SHF.R.U32.HI R29, RZ, 0x8, R29 ;  /* 0x00000008ff1d7819 */ /* 0x000fe4000001161d */
[----:B------:R-:W-:Y:S01]  /*be940*/  SHF.R.U32.HI R25, RZ, 0x8, R28 ;  /* 0x00000008ff197819 */ /* 0x000fe2000001161c */
[----:B------:R-:W-:Y:S01]  /*be950*/  IMAD.X R9, R24, 0x1, R13, P2 ;  /* 0x0000000118097824 */ /* 0x000fe200010e060d */
[----:B------:R-:W-:Y:S02]  /*be960*/  LOP3.LUT R164, R164, 0xffff, RZ, 0xc0, !PT ;  /* 0x0000ffffa4a47812 */ /* 0x000fe400078ec0ff */
[----:B------:R-:W-:Y:S02]  /*be970*/  LOP3.LUT R28, R29, 0xffff, RZ, 0xc0, !PT ;  /* 0x0000ffff1d1c7812 */ /* 0x000fe400078ec0ff */
[----:B------:R-:W-:Y:S01]  /*be980*/  LOP3.LUT R25, R25, 0xffff, RZ, 0xc0, !PT ;  /* 0x0000ffff19197812 */ /* 0x000fe200078ec0ff */
[----:B------:R-:W-:Y:S01]  /*be990*/  STL [R1+0x47e8], R10 ;  /* 0x0047e80a01007387 */ /* 0x000fe20000100800 */
[----:B------:R-:W-:-:S03]  /*be9a0*/  PRMT R164, R164, 0x3340, R0 ;  /* 0x00003340a4a47816 */ /* 0x000fc60000000000 */
[----:B------:R0:W-:Y:S04]  /*be9b0*/  STL.64 [R1+0x720], R8 ;  /* 0x0007200801007387 */ /* 0x0001e80000100a00 */
[----:B------:R-:W-:Y:S01]  /*be9c0*/  STL [R1+0x54a4], R164 ;  /* 0x0054a4a401007387 */ /* 0x000fe20000100800 */
[----:B0-----:R-:W-:-:S05]  /*be9d0*/  PRMT R8, R28, 0x3340, R25 ;  /* 0x000033401c087816 */ /* 0x001fca0000000019 */
[----:B------:R0:W-:Y:S04]  /*be9e0*/  STL [R1+0x33c], R8 ;  /* 0x00033c0801007387 */ /* 0x0001e80000100800 */
[----:B------:R-:W3:Y:S01]  /*be9f0*/  LDL.LU R138, [R1+0x4b14] ;  /* 0x004b1400018a7983 */ /* 0x000ee20000300800 */
[----:B------:R-:W-:-:S03]  /*bea00*/  LOP3.LUT R122, R137, 0xffff, RZ, 0xc0, !PT ;  /* 0x0000ffff897a7812 */ /* 0x000fc600078ec0ff */
[----:B------:R-:W3:Y:S01]  /*bea10*/  LDL.LU R137, [R1+0x486c] ;  /* 0x00486c0001897983 */ /* 0x000ee20000300800 */
[----:B------:R-:W-:Y:S02]  /*bea20*/  SHF.R.U32.HI R163, RZ, 0x8, R30 ;  /* 0x00000008ffa37819 */ /* 0x000fe4000001161e */
[----:B------:R-:W-:Y:S02]  /*bea30*/  SHF.R.U32.HI R28, RZ, 0x8, R122 ;  /* 0x00000008ff1c7819 */ /* 0x000fe4000001167a */
[----:B------:R-:W-:Y:S02]  /*bea40*/  LOP3.LUT R163, R163, 0xffff, RZ, 0xc0, !PT ;  /* 0x0000ffffa3a37812 */ /* 0x000fe400078ec0ff */
[----:B------:R-:W-:Y:S02]  /*bea50*/  LOP3.LUT R28, R28, 0xffff, RZ, 0xc0, !PT ;  /* 0x0000ffff1c1c7812 */ /* 0x000fe400078ec0ff */
[----:B------:R-:W-:-:S05]  /*bea60*/  PRMT R163, R163, 0x3340, R0 ;  /* 0x00003340a3a37816 */ /* 0x000fca0000000000 */
[----:B------:R-:W-:Y:S01]  /*bea70*/  STL [R1+0x54a0], R163 ;  /* 0x0054a0a301007387 */ /* 0x000fe20000100800 */
[----:B--2---:R-:W-:-:S04]  /*bea80*/  LOP3.LUT R119, R144, 0xffff, RZ, 0xc0, !PT ;  /* 0x0000ffff90777812 */ /* 0x004fc800078ec0ff */
[----:B------:R-:W-:-:S04]  /*bea90*/  SHF.R.U32.HI R25, RZ, 0x8, R119 ;  /* 0x00000008ff197819 */ /* 0x000fc80000011677 */
[----:B------:R-:W-:-:S04]  /*beaa0*/  LOP3.LUT R25, R25, 0xffff, RZ, 0xc0, !PT ;  /* 0x0000ffff19197812 */ /* 0x000fc800078ec0ff */
[----:B------:R-:W-:-:S05]  /*beab0*/  PRMT R222, R28, 0x3340, R25 ;  /* 0x000033401cde7816 */ /* 0x000fca0000000019 */
[----:B------:R-:W-:Y:S04]  /*beac0*/  STL [R1+0x5414], R222 ;  /* 0x005414de01007387 */ /* 0x000fe80000100800 */
[----:B------:R-:W2:Y:S01]  /*bead0*/  LDL.LU R144, [R1+0x4f04] ;  /* 0x004f040001907983 */ /* 0x000ea20000300800 */
[----:B----4-:R-:W-:-:S03]  /*beae0*/  LOP3.LUT R34, R148, 0xffff, RZ, 0xc0, !PT ;  /* 0x0000ffff94227812 */ /* 0x010fc600078ec0ff */
[----:B------:R-:W4:Y:S01]  /*beaf0*/  LDL.LU R148, [R1+0x4690] ;  /* 0x0046900001947983 */ /* 0x000f220000300800 */
[----:B---3--:R-:W-:Y:S02]  /*beb00*/  LOP3.LUT R29, R152, 0xffff, RZ, 0xc0, !PT ;  /* 0x0000ffff981d7812 */ /* 0x008fe400078ec0ff */
[----:B------:R-:W-:Y:S02]  /*beb10*/  LOP3.LUT R30, R18, 0xffff, RZ, 0xc0, !PT ;  /* 0x0000ffff121e7812 */ /* 0x000fe400078ec0ff */
[----:B------:R-:W-:Y:S02]  /*beb20*/  PRMT R25, R29, 0x3340, R0 ;  /* 0x000033401d197816 */ /* 0x000fe40000000000 */
[----:B------:R-:W-:-:S04]  /*beb30*/  PRMT R28, R34, 0x3340, R30 ;  /* 0x00003340221c7816 */ /* 0x000fc8000000001e */
[----:B0-----:R-:W-:-:S05]  /*beb40*/  PRMT R8, R28, 0x5410, R25 ;  /* 0x000054101c087816 */ /* 0x001fca0000000019 */
[----:B------:R0:W-:Y:S04]  /*beb50*/  STL [R1+0x47d0], R8 ;  /* 0x0047d00801007387 */ /* 0x0001e80000100800 */
[----:B------:R-:W3:Y:S01]  /*beb60*/  LDL.LU R152, [R1+0x498c] ;  /* 0x00498c0001987983 */ /* 0x000ee20000300800 */
[----:B------:R-:W-:Y:S02]  /*beb70*/  SHF.R.U32.HI R28, RZ, 0x8, R34 ;  /* 0x00000008ff1c7819 */ /* 0x000fe40000011622 */
[----:B------:R-:W-:Y:S02]  /*beb80*/  SHF.R.U32.HI R25, RZ, 0x8, R30 ;  /* 0x00000008ff197819 */ /* 0x000fe4000001161e */
[----:B0-----:R-:W-:Y:S02]  /*beb90*/  IADD3 R8, P2, R136, R0, RZ ;  /* 0x0000000088087210 */ /* 0x001fe40007f5e0ff */
[----:B------:R-:W-:-:S03]  /*beba0*/  LOP3.LUT R28, R28, 0xffff, RZ, 0xc0, !PT ;  /* 0x0000ffff1c1c7812 */ /* 0x000fc600078ec0ff */
[----:B------:R-:W-:Y:S01]  /*bebb0*/  IMAD.X R9, R24, 0x1, R7, P2 ;  /* 0x0000000118097824 */ /* 0x000fe200010e0607 */
[----:B------:R-:W-:Y:S02]  /*bebc0*/  LOP3.LUT R25, R25, 0xffff, RZ, 0xc0, !PT ;  /* 0x0000ffff19197812 */ /* 0x000fe400078ec0ff */
[----:B------:R-:W-:Y:S02]  /*bebd0*/  SHF.R.U32.HI R162, RZ, 0x8, R29 ;  /* 0x00000008ffa27819 */ /* 0x000fe4000001161d */
[----:B------:R0:W-:Y:S01]  /*bebe0*/  STL.64 [R1+0x718], R8 ;  /* 0x0007180801007387 */ /* 0x0001e20000100a00 */
[----:B------:R-:W-:Y:S02]  /*bebf0*/  LOP3.LUT R34, R16, 0xffff, RZ, 0xc0, !PT ;  /* 0x0000ffff10227812 */ /* 0x000fe400078ec0ff */
[----:B------:R-:W-:Y:S01]  /*bec00*/  LOP3.LUT R162, R162, 0xffff, RZ, 0xc0, !PT ;  /* 0x0000ffffa2a27812 */ /* 0x000fe200078ec0ff */
[----:B------:R-:W3:Y:S01]  /*bec10*/  LDL.LU R18, [R1+0xcb8] ;  /* 0x000cb80001127983 */ /* 0x000ee20000300800 */
[----:B0-----:R-:W-:-:S02]  /*bec20*/  PRMT R8, R28, 0x3340, R25 ;  /* 0x000033401c087816 */ /* 0x001fc40000000019 */
[----:B------:R-:W-:Y:S02]  /*bec30*/  LOP3.LUT R30, R138, 0xffff, RZ, 0xc0, !PT ;  /* 0x0000ffff8a1e7812 */ /* 0x000fe400078ec0ff */
[--C-:B------:R-:W-:Y:S01]  /*bec40*/  PRMT R25, R34, 0x3340, R0.reuse ;  /* 0x0000334022197816 */ /* 0x100fe20000000000 */
[----:B------:R0:W-:Y:S01]  /*bec50*/  STL [R1+0x338], R8 ;  /* 0x0003380801007387 */ /* 0x0001e20000100800 */
[----:B------:R-:W-:Y:S02]  /*bec60*/  PRMT R162, R162, 0x3340, R0 ;  /* 0x00003340a2a27816 */ /* 0x000fe40000000000 */
[----:B------:R-:W-:Y:S02]  /*bec70*/  LOP3.LUT R29, R137, 0xffff, RZ, 0xc0, !PT ;  /* 0x0000ffff891d7812 */ /* 0x000fe400078ec0ff */
[----:B0-----:R-:W-:Y:S02]  /*bec80*/  IADD3 R8, P2, R136, R6, RZ ;  /* 0x0000000688087210 */ /* 0x001fe40007f5e0ff */
[----:B------:R-:W-:Y:S01]  /*bec90*/  PRMT R28, R30, 0x3340, R29 ;  /* 0x000033401e1c7816 */ /* 0x000fe2000000001d */
[----:B------:R-:W-:Y:S02]  /*beca0*/  STL [R1+0x549c], R162 ;  /* 0x00549ca201007387 */ /* 0x000fe40000100800 */
[----:B------:R-:W-:Y:S01]  /*becb0*/  IMAD.X R9, R24, 0x1, R5, P2 ;  /* 0x0000000118097824 */ /* 0x000fe200010e0605 */
[----:B------:R-:W-:Y:S01]  /*becc0*/  PRMT R10, R28, 0x5410, R25 ;  /* 0x000054101c0a7816 */ /* 0x000fe20000000019 */
[----:B------:R-:W3:Y:S04]  /*becd0*/  LDL.LU R16, [R1+0x556c] ;  /* 0x00556c0001107983 */ /* 0x000ee80000300800 */
[----:B------:R-:W-:Y:S04]  /*bece0*/  STL [R1+0x47a8], R10 ;  /* 0x0047a80a01007387 */ /* 0x000fe80000100800 */
[----:B------:R0:W-:Y:S01]  /*becf0*/  STL.64 [R1+0x710], R8 ;  /* 0x0007100801007387 */ /* 0x0001e20000100a00 */
[----:B------:R-:W-:-:S03]  /*bed00*/  SHF.R.U32.HI R25, RZ, 0x8, R30 ;  /* 0x00000008ff197819 */ /* 0x000fc6000001161e */
[----:B------:R-:W3:Y:S01]  /*bed10*/  LDL.LU R43, [R1+0x4b40] ;  /* 0x004b4000012b7983 */ /* 0x000ee20000300800 */
[----:B0-----:R-:W-:-:S03]  /*bed20*/  IADD3 R8, P2, R136, R4, RZ ;  /* 0x0000000488087210 */ /* 0x001fc60007f5e0ff */
[----:B------:R-:W3:Y:S02]  /*bed30*/  LDL.LU R139, [R1+0x4888] ;  /* 0x00488800018b7983 */ /* 0x000ee40000300800 */
[----:B------:R-:W-:Y:S01]  /*bed40*/  IMAD.X R9, R24, 0x1, R3, P2 ;  /* 0x0000000118097824 */ /* 0x000fe200010e0603 */
[----:B------:R-:W-:Y:S02]  /*bed50*/  SHF.R.U32.HI R24, RZ, 0x8, R29 ;  /* 0x00000008ff187819 */ /* 0x000fe4000001161d */
[----:B------:R-:W-:Y:S02]  /*bed60*/  LOP3.LUT R25, R25, 0xffff, RZ, 0xc0, !PT ;  /* 0x0000ffff19197812 */ /* 0x000fe400078ec0ff */
[----:B------:R-:W-:Y:S01]  /*bed70*/  LOP3.LUT R24, R24, 0xffff, RZ, 0xc0, !PT ;  /* 0x0000ffff18187812 */ /* 0x000fe200078ec0ff */
[----:B------:R0:W-:Y:S03]  /*bed80*/  STL.64 [R1+0x708], R8 ;  /* 0x0007080801007387 */ /* 0x0001e60000100a00 */
[----:B0-----:R-:W-:-:S05]  /*bed90*/  PRMT R8, R25, 0x3340, R24 ;  /* 0x0000334019087816 */ /* 0x001fca0000000018 */
[----:B------:R0:W-:Y:S04]  /*beda0*/  STL [R1+0x334], R8 ;  /* 0x0003340801007387 */ /* 0x0001e80000100800 */
[----:B------:R-:W3:Y:S04]  /*bedb0*/  LDL.LU R138, [R1+0x4f14] ;  /* 0x004f1400018a7983 */ /* 0x000ee80000300800 */
[----:B------:R-:W3:Y:S04]  /*bedc0*/  LDL.LU R137, [R1+0x4698] ;  /* 0x0046980001897983 */ /* 0x000ee80000300800 */
[----:B------:R-:W3:Y:S01]  /*bedd0*/  LDL.LU R136, [R1+0x49c0] ;  /* 0x0049c00001887983 */ /* 0x000ee20000300800 */
[----:B------:R-:W-:-:S04]  /*bede0*/  SHF.R.U32.HI R161, RZ, 0x8, R34 ;  /* 0x00000008ffa17819 */ /* 0x000fc80000011622 */
[----:B------:R-:W-:-:S04]  /*bedf0*/  LOP3.LUT R161, R161, 0xffff, RZ, 0xc0, !PT ;  /* 0x0000ffffa1a17812 */ /* 0x000fc800078ec0ff */
[----:B------:R-:W-:Y:S02]  /*bee00*/  PRMT R161, R161, 0x3340, R0 ;  /* 0x00003340a1a17816 */ /* 0x000fe40000000000 */
[----:B--2---:R-:W-:Y:S02]  /*bee10*/  LOP3.LUT R29, R144, 0xffff, RZ, 0xc0, !PT ;  /* 0x0000ffff901d7812 */ /* 0x004fe400078ec0ff */
[----:B----4-:R-:W-:-:S04]  /*bee20*/  LOP3.LUT R30, R148, 0xffff, RZ, 0xc0, !PT ;  /* 0x0000ffff941e7812 */ /* 0x010fc800078ec0ff */
[----:B------:R-:W-:Y:S02]  /*bee30*/  PRMT R24, R30, 0x3340, R0 ;  /* 0x000033401e187816 */ /* 0x000fe40000000000 */
[----:B---3--:R-:W-:-:S04]  /*bee40*/  LOP3.LUT R28, R152, 0xffff, RZ, 0xc0, !PT ;  /* 0x0000ffff981c7812 */ /* 0x008fc800078ec0ff */
[----:B------:R-:W-:-:S04]  /*bee50*/  PRMT R25, R29, 0x3340, R28 ;  /* 0x000033401d197816 */ /* 0x000fc8000000001c */
[----:B0-----:R-:W-:Y:S02]  /*bee60*/  PRMT R8, R25, 0x5410, R24 ;  /* 0x0000541019087816 */ /* 0x001fe40000000018 */
[----:B------:R-:W-:Y:S02]  /*bee70*/  SHF.R.U32.HI R25, RZ, 0x8, R29 ;  /* 0x00000008ff197819 */ /* 0x000fe4000001161d */
[----:B------:R-:W-:Y:S02]  /*bee80*/  SHF.R.U32.HI R24, RZ, 0x8, R28 ;  /* 0x00000008ff187819 */ /* 0x000fe4000001161c */
[----:B------:R-:W-:Y:S02]  /*bee90*/  LOP3.LUT R25, R25, 0xffff, RZ, 0xc0, !PT ;  /* 0x0000ffff19197812 */ /* 0x000fe400078ec0ff */
[----:B------:R-:W-:Y:S01]  /*beea0*/  LOP3.LUT R24, R24, 0xffff, RZ, 0xc0, !PT ;  /* 0x0000ffff18187812 */ /* 0x000fe200078ec0ff */
[----:B------:R0:W-:Y:S03]  /*beeb0*/  STL [R1+0x47a0], R8 ;  /* 0x0047a00801007387 */ /* 0x0001e60000100800 */
[----:B------:R-:W-:Y:S01]  /*beec0*/  PRMT R10, R25, 0x3340, R24 ;  /* 0x00003340190a7816 */ /* 0x000fe20000000018 */
[----:B------:R-:W-:Y:S04]  /*beed0*/  STL [R1+0x5498], R161 ;  /* 0x005498a101007387 */ /* 0x000fe80000100800 */
[----:B------:R-:W-:Y:S04]  /*beee0*/  STL [R1+0x330], R10 ;  /* 0x0003300a01007387 */ /* 0x000fe80000100800 */
[----:B------:R-:W2:Y:S04]  /*beef0*/  LDL.LU R144, [R1+0x4b58] ;  /* 0x004b580001907983 */ /* 0x000ea80000300800 */
[----:B------:R-:W3:Y:S04]  /*bef00*/  LDL.LU R148, [R1+0x44] ;  /* 0x0000440001947983 */ /* 0x000ee80000300800 */
[----:B------:R-:W4:Y:S01]  /*bef10*/  LDL.LU R152, [R1+0x4894] ;  /* 0x0048940001987983 */ /* 0x000f220000300800 */
[----:B------:R-:W-:-:S02]  /*bef20*/  SHF.R.S32.HI R24, RZ, 0x1f, R18 ;  /* 0x0000001fff187819 */ /* 0x000fc40000011412 */
[----:B0-----:R-:W-:Y:S02]  /*bef30*/  IADD3 R8, P2, R18, R2, RZ ;  /* 0x0000000212087210 */ /* 0x001fe40007f5e0ff */
[----:B------:R-:W-:Y:S02]  /*bef40*/  SHF.R.U32.HI R190, RZ, 0x8, R160 ;  /* 0x00000008ffbe7819 */ /* 0x000fe400000116a0 */
[----:B------:R-:W-:Y:S01]  /*bef50*/  SHF.R.U32.HI R160, RZ, 0x8, R30 ;  /* 0x00000008ffa07819 */ /* 0x000fe2000001161e */
[----:B------:R-:W-:Y:S01]  /*bef60*/  IMAD.X R9, R24, 0x1, R13, P2 ;  /* 0x0000000118097824 */ /* 0x000fe200010e060d */
[----:B------:R-:W-:Y:S02]  /*bef70*/  SHF.R.U32.HI R169, RZ, 0x8, R37 ;  /* 0x00000008ffa97819 */ /* 0x000fe40000011625 */
[----:B------:R-:W-:Y:S02]  /*bef80*/  LOP3.LUT R160, R160, 0xffff, RZ, 0xc0, !PT ;  /* 0x0000ffffa0a07812 */ /* 0x000fe400078ec0ff */
[----:B------:R0:W-:Y:S02]  /*bef90*/  STL.64 [R1+0x700], R8 ;  /* 0x0007000801007387 */ /* 0x0001e40000100a00 */
[----:B------:R-:W-:-:S02]  /*befa0*/  PRMT R160, R160, 0x3340, R0 ;  /* 0x00003340a0a07816 */ /* 0x000fc40000000000 */
[----:B------:R-:W-:-:S04]  /*befb0*/  LOP3.LUT R28, R43, 0xffff, RZ, 0xc0, !PT ;  /* 0x0000ffff2b1c7812 */ /* 0x000fc800078ec0ff */
[----:B------:R-:W-:Y:S02]  /*befc0*/  SHF.R.U32.HI R29, RZ, 0x8, R28 ;  /* 0x00000008ff1d7819 */ /* 0x000fe4000001161c */
[----:B------:R-:W-:-:S04]  /*befd0*/  LOP3.LUT R25, R139, 0xffff, RZ, 0xc0, !PT ;  /* 0x0000ffff8b197812 */ /* 0x000fc800078ec0ff */
[--C-:B------:R-:W-:Y:S02]  /*befe0*/  PRMT R113, R28, 0x3340, R25.reuse ;  /* 0x000033401c717816 */ /* 0x100fe40000000019 */
[----:B------:R-:W-:Y:S02]  /*beff0*/  SHF.R.U32.HI R25, RZ, 0x8, R25 ;  /* 0x00000008ff197819 */ /* 0x000fe40000011619 */
[----:B------:R-:W-:Y:S02]  /*bf000*/  LOP3.LUT R28, R29, 0xffff, RZ, 0xc0, !PT ;  /* 0x0000ffff1d1c7812 */ /* 0x000fe400078ec0ff */
[----:B------:R-:W-:Y:S02]  /*bf010*/  LOP3.LUT R25, R25, 0xffff, RZ, 0xc0, !PT ;  /* 0x0000ffff19197812 */ /* 0x000fe400078ec0ff */
[----:B------:R-:W-:Y:S02]  /*bf020*/  LOP3.LUT R116, R17, 0xffff, RZ, 0xc0, !PT ;  /* 0x0000ffff11747812 */ /* 0x000fe400078ec0ff */
[----:B0-----:R-:W-:Y:S01]  /*bf030*/  PRMT R8, R28, 0x3340, R25 ;  /* 0x000033401c087816 */ /* 0x001fe20000000019 */
[----:B------:R-:W-:Y:S01]  /*bf040*/  STL [R1+0x5494], R160 ;  /* 0x005494a001007387 */ /* 0x000fe20000100800 */
[----:B------:R-:W-:-:S02]  /*bf050*/  LOP3.LUT R111, R159, 0xffff, RZ, 0xc0, !PT ;  /* 0x0000ffff9f6f7812 */ /* 0x000fc400078ec0ff */
[----:B------:R-:W-:Y:S01]  /*bf060*/  SHF.R.U32.HI R159, RZ, 0x8, R116 ;  /* 0x00000008ff9f7819 */ /* 0x000fe20000011674 */
[----:B------:R0:W-:Y:S01]  /*bf070*/  STL [R1+0x25c], R8 ;  /* 0x00025c0801007387 */ /* 0x0001e20000100800 */
[----:B------:R-:W-:-:S03]  /*bf080*/  LOP3.LUT R30, R138, 0xffff, RZ, 0xc0, !PT ;  /* 0x0000ffff8a1e7812 */ /* 0x000fc600078ec0ff */
[----:B------:R-:W4:Y:S01]  /*bf090*/  LDL.LU R17, [R1+0x5568] ;  /* 0x0055680001117983 */ /* 0x000f220000300800 */
[----:B------:R-:W-:Y:S02]  /*bf0a0*/  LOP3.LUT R37, R137, 0xffff, RZ, 0xc0, !PT ;  /* 0x0000ffff89257812 */ /* 0x000fe400078ec0ff */
[----:B------:R-:W-:Y:S02]  /*bf0b0*/  LOP3.LUT R29, R136, 0xffff, RZ, 0xc0, !PT ;  /* 0x0000ffff881d7812 */ /* 0x000fe400078ec0ff */
[----:B------:R-:W-:Y:S02]  /*bf0c0*/  PRMT R25, R37, 0x3340, R0 ;  /* 0x0000334025197816 */ /* 0x000fe40000000000 */
        /* <DEDUP_REMOVED lines=8> */
[----:B------:R-:W-:-:S05]  /*bf150*/  PRMT R159, R159, 0x3340, R0 ;  /* 0x000033409f9f7816 */ /* 0x000fca0000000000 */
[----:B------:R-:W-:Y:S01]  /*bf160*/  STL [R1+0x5490], R159 ;  /* 0x0054909f01007387 */ /* 0x000fe20000100800 */
[----:B0-----:R-:W-:-:S03]  /*bf170*/  PRMT R8, R28, 0x3340, R25 ;  /* 0x000033401c087816 */ /* 0x001fc60000000019 */
[----:B------:R-:W4:Y:S04]  /*bf180*/  LDL.LU R137, [R1+0x4f24] ;  /* 0x004f240001897983 */ /* 0x000f280000300800 */
[----:B------:R0:W-:Y:S04]  /*bf190*/  STL [R1+0x258], R8 ;  /* 0x0002580801007387 */ /* 0x0001e80000100800 */
[----:B------:R-:W4:Y:S01]  /*bf1a0*/  LDL.LU R136, [R1+0x469c] ;  /* 0x00469c0001887983 */ /* 0x000f220000300800 */
[----:B0-----:R-:W-:-:S05]  /*bf1b0*/  IADD3 R8, P2, R18, R0, RZ ;  /* 0x0000000012087210 */ /* 0x001fca0007f5e0ff */
[----:B------:R-:W-:Y:S01]  /*bf1c0*/  IMAD.X R9, R24, 0x1, R7, P2 ;  /* 0x0000000118097824 */ /* 0x000fe200010e0607 */
[----:B--2---:R-:W-:Y:S02]  /*bf1d0*/  LOP3.LUT R30, R144, 0xffff, RZ, 0xc0, !PT ;  /* 0x0000ffff901e7812 */ /* 0x004fe400078ec0ff */
[----:B------:R-:W2:Y:S01]  /*bf1e0*/  LDL.LU R144, [R1+0x49d8] ;  /* 0x0049d80001907983 */ /* 0x000ea20000300800 */
[----:B---3--:R-:W-:Y:S02]  /*bf1f0*/  LOP3.LUT R34, R148, 0xffff, RZ, 0xc0, !PT ;  /* 0x0000ffff94227812 */ /* 0x008fe400078ec0ff */
[----:B----4-:R-:W-:Y:S02]  /*bf200*/  LOP3.LUT R29, R152, 0xffff, RZ, 0xc0, !PT ;  /* 0x0000ffff981d7812 */ /* 0x010fe400078ec0ff */
[----:B------:R-:W-:Y:S02]  /*bf210*/  PRMT R25, R34, 0x3340, R0 ;  /* 0x0000334022197816 */ /* 0x000fe40000000000 */
[----:B------:R-:W-:-:S04]  /*bf220*/  PRMT R28, R30, 0x3340, R29 ;  /* 0x000033401e1c7816 */ /* 0x000fc8000000001d */
[----:B------:R-:W-:Y:S02]  /*bf230*/  PRMT R10, R28, 0x5410, R25 ;  /* 0x000054101c0a7816 */ /* 0x000fe40000000019 */
[----:B------:R-:W-:Y:S02]  /*bf240*/  SHF.R.U32.HI R28, RZ, 0x8, R30 ;  /* 0x00000008ff1c7819 */ /* 0x000fe4000001161e */
[----:B------:R-:W-:Y:S01]  /*bf250*/  SHF.R.U32.HI R25, RZ, 0x8, R29 ;  /* 0x00000008ff197819 */ /* 0x000fe2000001161d */
[----:B------:R-:W-:Y:S01]  /*bf260*/  STL [R1+0x475c], R10 ;  /* 0x00475c0a01007387 */ /* 0x000fe20000100800 */
[----:B------:R-:W-:Y:S02]  /*bf270*/  LOP3.LUT R28, R28, 0xffff, RZ, 0xc0, !PT ;  /* 0x0000ffff1c1c7812 */ /* 0x000fe400078ec0ff */
[----:B------:R-:W-:Y:S01]  /*bf280*/  LOP3.LUT R25, R25, 0xffff, RZ, 0xc0, !PT ;  /* 0x0000ffff19197812 */ /* 0x000fe200078ec0ff */
[----:B------:R-:W3:Y:S04]  /*bf290*/  LDL.LU R43, [R1+0x4b78] ;  /* 0x004b7800012b7983 */ /* 0x000ee80000300800 */
[----:B------:R0:W-:Y:S04]  /*bf2a0*/  STL.64 [R1+0x6f8], R8 ;  /* 0x0006f80801007387 */ /* 0x0001e80000100a00 */
[----:B------:R-:W4:Y:S04]  /*bf2b0*/  LDL.LU R139, [R1+0x48ac] ;  /* 0x0048ac00018b7983 */ /* 0x000f280000300800 */
[----:B------:R-:W4:Y:S01]  /*bf2c0*/  LDL.LU R138, [R1+0x4f30] ;  /* 0x004f3000018a7983 */ /* 0x000f220000300800 */
[----:B0-----:R-:W-:-:S05]  /*bf2d0*/  PRMT R8, R28, 0x3340, R25 ;  /* 0x000033401c087816 */ /* 0x001fca0000000019 */
[----:B------:R0:W-:Y:S04]  /*bf2e0*/  STL [R1+0x254], R8 ;  /* 0x0002540801007387 */ /* 0x0001e80000100800 */
[----:B------:R-:W4:Y:S04]  /*bf2f0*/  LDL.LU R148, [R1+0x46a0] ;  /* 0x0046a00001947983 */ /* 0x000f280000300800 */
[----:B------:R-:W4:Y:S01]  /*bf300*/  LDL.LU R152, [R1+0x49f0] ;  /* 0x0049f00001987983 */ /* 0x000f220000300800 */
[----:B0-----:R-:W-:-:S05]  /*bf310*/  IADD3 R8, P2, R18, R6, RZ ;  /* 0x0000000612087210 */ /* 0x001fca0007f5e0ff */
[----:B------:R-:W-:-:S05]  /*bf320*/  IMAD.X R9, R24, 0x1, R5, P2 ;  /* 0x0000000118097824 */ /* 0x000fca00010e0605 */
[----:B------:R0:W-:Y:S02]  /*bf330*/  STL.64 [R1+0x6f0], R8 ;  /* 0x0006f00801007387 */ /* 0x0001e40000100a00 */
[----:B0-----:R-:W-:Y:S02]  /*bf340*/  IADD3 R8, P2, R18, R4, RZ ;  /* 0x0000000412087210 */ /* 0x001fe40007f5e0ff */
[----:B------:R-:W4:Y:S03]  /*bf350*/  LDL.LU R18, [R1+0xcb4] ;  /* 0x000cb40001127983 */ /* 0x000f260000300800 */
[----:B------:R-:W-:-:S05]  /*bf360*/  IMAD.X R9, R24, 0x1, R3, P2 ;  /* 0x0000000118097824 */ /* 0x000fca00010e0603 */
[----:B------:R0:W-:Y:S01]  /*bf370*/  STL.64 [R1+0x6e8], R8 ;  /* 0x0006e80801007387 */ /* 0x0001e20000100a00 */
[----:B------:R-:W-:Y:S02]  /*bf380*/  SHF.R.U32.HI R93, RZ, 0x8, R157 ;  /* 0x00000008ff5d7819 */ /* 0x000fe4000001169d */
[----:B------:R-:W-:Y:S02]  /*bf390*/  LOP3.LUT R30, R137, 0xffff, RZ, 0xc0, !PT ;  /* 0x0000ffff891e7812 */ /* 0x000fe400078ec0ff */
[----:B------:R-:W-:-:S04]  /*bf3a0*/  LOP3.LUT R28, R136, 0xffff, RZ, 0xc0, !PT ;  /* 0x0000ffff881c7812 */ /* 0x000fc800078ec0ff */
[----:B------:R-:W-:Y:S02]  /*bf3b0*/  PRMT R24, R28, 0x3340, R0 ;  /* 0x000033401c187816 */ /* 0x000fe40000000000 */
[----:B------:R-:W-:Y:S02]  /*bf3c0*/  SHF.R.U32.HI R157, RZ, 0x8, R34 ;  /* 0x00000008ff9d7819 */ /* 0x000fe40000011622 */
[----:B------:R-:W-:Y:S02]  /*bf3d0*/  LOP3.LUT R159, R16, 0xffff, RZ, 0xc0, !PT ;  /* 0x0000ffff109f7812 */ /* 0x000fe400078ec0ff */
[----:B------:R-:W-:Y:S02]  /*bf3e0*/  SHF.R.U32.HI R94, RZ, 0x8, R156 ;  /* 0x00000008ff5e7819 */ /* 0x000fe4000001169c */
[----:B------:R-:W-:Y:S02]  /*bf3f0*/  SHF.R.U32.HI R184, RZ, 0x8, R40 ;  /* 0x00000008ffb87819 */ /* 0x000fe40000011628 */
[----:B------:R-:W-:-:S02]  /*bf400*/  SHF.R.U32.HI R156, RZ, 0x8, R28 ;  /* 0x00000008ff9c7819 */ /* 0x000fc4000001161c */
[----:B--2---:R-:W-:-:S04]  /*bf410*/  LOP3.LUT R29, R144, 0xffff, RZ, 0xc0, !PT ;  /* 0x0000ffff901d7812 */ /* 0x004fc800078ec0ff */
[----:B------:R-:W-:-:S04]  /*bf420*/  PRMT R25, R30, 0x3340, R29 ;  /* 0x000033401e197816 */ /* 0x000fc8000000001d */
[----:B0-----:R-:W-:Y:S02]  /*bf430*/  PRMT R8, R25, 0x5410, R24 ;  /* 0x0000541019087816 */ /* 0x001fe40000000018 */
[----:B------:R-:W-:Y:S02]  /*bf440*/  SHF.R.U32.HI R25, RZ, 0x8, R30 ;  /* 0x00000008ff197819 */ /* 0x000fe4000001161e */
[----:B------:R-:W-:Y:S02]  /*bf450*/  SHF.R.U32.HI R24, RZ, 0x8, R29 ;  /* 0x00000008ff187819 */ /* 0x000fe4000001161d */
[----:B------:R-:W-:Y:S02]  /*bf460*/  LOP3.LUT R25, R25, 0xffff, RZ, 0xc0, !PT ;  /* 0x0000ffff19197812 */ /* 0x000fe400078ec0ff */
[----:B------:R-:W-:Y:S01]  /*bf470*/  LOP3.LUT R24, R24, 0xffff, RZ, 0xc0, !PT ;  /* 0x0000ffff18187812 */ /* 0x000fe200078ec0ff */
[----:B------:R0:W-:Y:S04]  /*bf480*/  STL [R1+0x4758], R8 ;  /* 0x0047580801007387 */ /* 0x0001e80000100800 */
[----:B------:R-:W2:Y:S04]  /*bf490*/  LDL.LU R137, [R1+0x4f34] ;  /* 0x004f340001897983 */ /* 0x000ea80000300800 */
[----:B------:R-:W2:Y:S01]  /*bf4a0*/  LDL.LU R136, [R1+0x46a4] ;  /* 0x0046a40001887983 */ /* 0x000ea20000300800 */
[----:B0-----:R-:W-:-:S05]  /*bf4b0*/  PRMT R8, R25, 0x3340, R24 ;  /* 0x0000334019087816 */ /* 0x001fca0000000018 */
[----:B------:R0:W-:Y:S04]  /*bf4c0*/  STL [R1+0x250], R8 ;  /* 0x0002500801007387 */ /* 0x0001e80000100800 */
[----:B------:R-:W2:Y:S01]  /*bf4d0*/  LDL.LU R144, [R1+0x4a08] ;  /* 0x004a080001907983 */ /* 0x000ea20000300800 */
[----:B---3--:R-:W-:Y:S02]  /*bf4e0*/  LOP3.LUT R34, R43, 0xffff, RZ, 0xc0, !PT ;  /* 0x0000ffff2b227812 */ /* 0x008fe400078ec0ff */
[----:B----4-:R-:W-:Y:S01]  /*bf4f0*/  LOP3.LUT R29, R139, 0xffff, RZ, 0xc0, !PT ;  /* 0x0000ffff8b1d7812 */ /* 0x010fe200078ec0ff */
[----:B------:R-:W3:Y:S01]  /*bf500*/  LDL.LU R16, [R1+0x5564] ;  /* 0x0055640001107983 */ /* 0x000ee20000300800 */
[----:B------:R-:W-:Y:S02]  /*bf510*/  PRMT R24, R159, 0x3340, R0 ;  /* 0x000033409f187816 */ /* 0x000fe40000000000 */
[----:B------:R-:W-:-:S02]  /*bf520*/  PRMT R25, R34, 0x3340, R29 ;  /* 0x0000334022197816 */ /* 0x000fc4000000001d */
[----:B------:R-:W-:Y:S02]  /*bf530*/  LOP3.LUT R30, R138, 0xffff, RZ, 0xc0, !PT ;  /* 0x0000ffff8a1e7812 */ /* 0x000fe400078ec0ff */
[----:B------:R-:W-:Y:S02]  /*bf540*/  LOP3.LUT R40, R148, 0xffff, RZ, 0xc0, !PT ;  /* 0x0000ffff94287812 */ /* 0x000fe400078ec0ff */
[----:B------:R-:W-:Y:S02]  /*bf550*/  LOP3.LUT R28, R152, 0xffff, RZ, 0xc0, !PT ;  /* 0x0000ffff981c7812 */ /* 0x000fe400078ec0ff */
[----:B0-----:R-:W-:Y:S02]  /*bf560*/  PRMT R8, R25, 0x5410, R24 ;  /* 0x0000541019087816 */ /* 0x001fe40000000018 */
[----:B------:R-:W-:Y:S02]  /*bf570*/  PRMT R24, R40, 0x3340, R0 ;  /* 0x0000334028187816 */ /* 0x000fe40000000000 */
[----:B------:R-:W-:-:S04]  /*bf580*/  PRMT R25, R30, 0x3340, R28 ;  /* 0x000033401e197816 */ /* 0x000fc8000000001c */
[----:B------:R-:W-:Y:S01]  /*bf590*/  PRMT R10, R25, 0x5410, R24 ;  /* 0x00005410190a7816 */ /* 0x000fe20000000018 */
[----:B------:R0:W-:Y:S04]  /*bf5a0*/  STL [R1+0x474c], R8 ;  /* 0x00474c0801007387 */ /* 0x0001e80000100800 */
[----:B------:R-:W-:Y:S04]  /*bf5b0*/  STL [R1+0x4748], R10 ;  /* 0x0047480a01007387 */ /* 0x000fe80000100800 */
[----:B------:R-:W4:Y:S04]  /*bf5c0*/  LDL.LU R148, [R1+0x4ba4] ;  /* 0x004ba40001947983 */ /* 0x000f280000300800 */
[----:B------:R-:W4:Y:S01]  /*bf5d0*/  LDL.LU R152, [R1+0x48c8] ;  /* 0x0048c80001987983 */ /* 0x000f220000300800 */
[----:B------:R-:W-:-:S02]  /*bf5e0*/  SHF.R.U32.HI R198, RZ, 0x8, R158 ;  /* 0x00000008ffc67819 */ /* 0x000fc4000001169e */
[----:B------:R-:W-:Y:S02]  /*bf5f0*/  SHF.R.S32.HI R24, RZ, 0x1f, R18 ;  /* 0x0000001fff187819 */ /* 0x000fe40000011412 */
[----:B0-----:R-:W-:Y:S02]  /*bf600*/  IADD3 R8, P2, R18, R2, RZ ;  /* 0x0000000212087210 */ /* 0x001fe40007f5e0ff */
[----:B------:R-:W-:Y:S02]  /*bf610*/  SHF.R.U32.HI R158, RZ, 0x8, R37 ;  /* 0x00000008ff9e7819 */ /* 0x000fe40000011625 */
[----:B------:R-:W-:Y:S02]  /*bf620*/  SHF.R.U32.HI R34, RZ, 0x8, R34 ;  /* 0x00000008ff227819 */ /* 0x000fe40000011622 */
[----:B------:R-:W-:Y:S01]  /*bf630*/  SHF.R.U32.HI R29, RZ, 0x8, R29 ;  /* 0x00000008ff1d7819 */ /* 0x000fe2000001161d */
[----:B------:R-:W-:Y:S01]  /*bf640*/  IMAD.X R9, R24, 0x1, R13, P2 ;  /* 0x0000000118097824 */ /* 0x000fe200010e060d */
[----:B------:R-:W-:-:S02]  /*bf650*/  SHF.R.U32.HI R37, RZ, 0x8, R30 ;  /* 0x00000008ff257819 */ /* 0x000fc4000001161e */
[----:B------:R-:W-:Y:S02]  /*bf660*/  SHF.R.U32.HI R25, RZ, 0x8, R28 ;  /* 0x00000008ff197819 */ /* 0x000fe4000001161c */
[----:B------:R-:W-:Y:S02]  /*bf670*/  LOP3.LUT R30, R34, 0xffff, RZ, 0xc0, !PT ;  /* 0x0000ffff221e7812 */ /* 0x000fe400078ec0ff */
[----:B------:R-:W-:Y:S02]  /*bf680*/  LOP3.LUT R29, R29, 0xffff, RZ, 0xc0, !PT ;  /* 0x0000ffff1d1d7812 */ /* 0x000fe400078ec0ff */
[----:B------:R-:W-:Y:S02]  /*bf690*/  LOP3.LUT R28, R37, 0xffff, RZ, 0xc0, !PT ;  /* 0x0000ffff251c7812 */ /* 0x000fe400078ec0ff */
[----:B------:R-:W-:Y:S01]  /*bf6a0*/  LOP3.LUT R25, R25, 0xffff, RZ, 0xc0, !PT ;  /* 0x0000ffff19197812 */ /* 0x000fe200078ec0ff */
[----:B------:R0:W-:Y:S02]  /*bf6b0*/  STL.64 [R1+0x6e0], R8 ;  /* 0x0006e00801007387 */ /* 0x0001e40000100a00 */
[----:B0-----:R-:W-:-:S02]  /*bf6c0*/  PRMT R9, R30, 0x3340, R29 ;  /* 0x000033401e097816 */ /* 0x001fc4000000001d */
[----:B------:R-:W-:-:S03]  /*bf6d0*/  PRMT R8, R28, 0x3340, R25 ;  /* 0x000033401c087816 */ /* 0x000fc60000000019 */
[----:B------:R-:W-:Y:S04]  /*bf6e0*/  STL [R1+0xc88], R9 ;  /* 0x000c880901007387 */ /* 0x000fe80000100800 */
[----:B------:R0:W-:Y:S02]  /*bf6f0*/  STL [R1+0x24c], R8 ;  /* 0x00024c0801007387 */ /* 0x0001e40000100800 */
[----:B0-----:R-:W-:-:S05]  /*bf700*/  IADD3 R8, P2, R18, R0, RZ ;  /* 0x0000000012087210 */ /* 0x001fca0007f5e0ff */
[----:B------:R-:W-:Y:S01]  /*bf710*/  IMAD.X R9, R24, 0x1, R7, P2 ;  /* 0x0000000118097824 */ /* 0x000fe200010e0607 */
[----:B--2---:R-:W-:Y:S02]  /*bf720*/  LOP3.LUT R30, R137, 0xffff, RZ, 0xc0, !PT ;  /* 0x0000ffff891e7812 */ /* 0x004fe400078ec0ff */
[----:B------:R-:W-:-:S04]  /*bf730*/  LOP3.LUT R37, R136, 0xffff, RZ, 0xc0, !PT ;  /* 0x0000ffff88257812 */ /* 0x000fc800078ec0ff */
[----:B------:R-:W-:Y:S02]  /*bf740*/  PRMT R25, R37, 0x3340, R0 ;  /* 0x0000334025197816 */ /* 0x000fe40000000000 */
[----:B------:R-:W-:-:S04]  /*bf750*/  LOP3.LUT R29, R144, 0xffff, RZ, 0xc0, !PT ;  /* 0x0000ffff901d7812 */ /* 0x000fc800078ec0ff */
[----:B------:R-:W-:-:S04]  /*bf760*/  PRMT R28, R30, 0x3340, R29 ;  /* 0x000033401e1c7816 */ /* 0x000fc8000000001d */
[----:B------:R-:W-:Y:S02]  /*bf770*/  PRMT R10, R28, 0x5410, R25 ;  /* 0x000054101c0a7816 */ /* 0x000fe40000000019 */
[----:B------:R-:W-:Y:S02]  /*bf780*/  SHF.R.U32.HI R28, RZ, 0x8, R30 ;  /* 0x00000008ff1c7819 */ /* 0x000fe4000001161e */
[----:B------:R-:W-:Y:S01]  /*bf790*/  SHF.R.U32.HI R25, RZ, 0x8, R29 ;  /* 0x00000008ff197819 */ /* 0x000fe2000001161d */
[----:B------:R-:W-:Y:S01]  /*bf7a0*/  STL [R1+0x4734], R10 ;  /* 0x0047340a01007387 */ /* 0x000fe20000100800 */
[----:B------:R-:W-:Y:S02]  /*bf7b0*/  LOP3.LUT R28, R28, 0xffff, RZ, 0xc0, !PT ;  /* 0x0000ffff1c1c7812 */ /* 0x000fe400078ec0ff */
[----:B------:R-:W-:Y:S01]  /*bf7c0*/  LOP3.LUT R25, R25, 0xffff, RZ, 0xc0, !PT ;  /* 0x0000ffff19197812 */ /* 0x000fe200078ec0ff */
[----:B------:R-:W2:Y:S04]  /*bf7d0*/  LDL.LU R43, [R1+0x4bb4] ;  /* 0x004bb400012b7983 */ /* 0x000ea80000300800 */
[----:B------:R0:W-:Y:S01]  /*bf7e0*/  STL.64 [R1+0x6d8], R8 ;  /* 0x0006d80801007387 */ /* 0x0001e20000100a00 */
[----:B---3--:R-:W-:-:S03]  /*bf7f0*/  LOP3.LUT R34, R16, 0xffff, RZ, 0xc0, !PT ;  /* 0x0000ffff10227812 */ /* 0x008fc600078ec0ff */
[----:B------:R-:W3:Y:S04]  /*bf800*/  LDL.LU R139, [R1+0x48cc] ;  /* 0x0048cc00018b7983 */ /* 0x000ee80000300800 */
[----:B------:R-:W3:Y:S01]  /*bf810*/  LDL.LU R137, [R1+0x4f4c] ;  /* 0x004f4c0001897983 */ /* 0x000ee20000300800 */
[----:B0-----:R-:W-:Y:S02]  /*bf820*/  PRMT R8, R28, 0x3340, R25 ;  /* 0x000033401c087816 */ /* 0x001fe40000000019 */
[----:B----4-:R-:W-:-:S03]  /*bf830*/  LOP3.LUT R30, R148, 0xffff, RZ, 0xc0, !PT ;  /* 0x0000ffff941e7812 */ /* 0x010fc600078ec0ff */
[----:B------:R0:W-:Y:S01]  /*bf840*/  STL [R1+0x248], R8 ;  /* 0x0002480801007387 */ /* 0x0001e20000100800 */
[----:B------:R-:W-:-:S03]  /*bf850*/  LOP3.LUT R29, R152, 0xffff, RZ, 0xc0, !PT ;  /* 0x0000ffff981d7812 */ /* 0x000fc600078ec0ff */
[----:B------:R-:W4:Y:S04]  /*bf860*/  LDL.LU R136, [R1+0x46ac] ;  /* 0x0046ac0001887983 */ /* 0x000f280000300800 */
[----:B------:R-:W4:Y:S04]  /*bf870*/  LDL.LU R16, [R1+0x5560] ;  /* 0x0055600001107983 */ /* 0x000f280000300800 */
[----:B------:R-:W4:Y:S01]  /*bf880*/  LDL.LU R144, [R1+0x4a48] ;  /* 0x004a480001907983 */ /* 0x000f220000300800 */
[----:B------:R-:W-:Y:S02]  /*bf890*/  PRMT R25, R34, 0x3340, R0 ;  /* 0x0000334022197816 */ /* 0x000fe40000000000 */
[----:B------:R-:W-:Y:S01]  /*bf8a0*/  PRMT R28, R30, 0x3340, R29 ;  /* 0x000033401e1c7816 */ /* 0x000fe2000000001d */
[----:B------:R-:W4:Y:S01]  /*bf8b0*/  LDL.LU R138, [R1+0xd18] ;  /* 0x000d1800018a7983 */ /* 0x000f220000300800 */
[----:B0-----:R-:W-:-:S02]  /*bf8c0*/  IADD3 R8, P2, R18, R6, RZ ;  /* 0x0000000612087210 */ /* 0x001fc40007f5e0ff */
        /* <DEDUP_REMOVED lines=10> */
[----:B------:R0:W-:Y:S04]  /*bf970*/  STL.64 [R1+0x6c8], R8 ;  /* 0x0006c80801007387 */ /* 0x0001e80000100a00 */
[----:B------:R-:W4:Y:S04]  /*bf980*/  LDL.LU R148, [R1+0x4f58] ;  /* 0x004f580001947983 */ /* 0x000f280000300800 */
[----:B------:R-:W4:Y:S01]  /*bf990*/  LDL.LU R152, [R1+0x46a8] ;  /* 0x0046a80001987983 */ /* 0x000f220000300800 */
[----:B0-----:R-:W-:-:S05]  /*bf9a0*/  PRMT R8, R25, 0x3340, R24 ;  /* 0x0000334019087816 */ /* 0x001fca0000000018 */
[----:B------:R0:W-:Y:S04]  /*bf9b0*/  STL [R1+0x244], R8 ;  /* 0x0002440801007387 */ /* 0x0001e80000100800 */
[----:B------:R-:W4:Y:S01]  /*bf9c0*/  LDL.LU R18, [R1+0x4a68] ;  /* 0x004a680001127983 */ /* 0x000f220000300800 */
[----:B------:R-:W-:Y:S02]  /*bf9d0*/  SHF.R.U32.HI R154, RZ, 0x8, R34 ;  /* 0x00000008ff9a7819 */ /* 0x000fe40000011622 */
[----:B------:R-:W-:Y:S02]  /*bf9e0*/  LOP3.LUT R160, R17, 0xffff, RZ, 0xc0, !PT ;  /* 0x0000ffff11a07812 */ /* 0x000fe400078ec0ff */
[----:B------:R-:W-:Y:S01]  /*bf9f0*/  SHF.R.U32.HI R153, RZ, 0x8, R37 ;  /* 0x00000008ff997819 */ /* 0x000fe20000011625 */
[----:B------:R-:W4:Y:S01]  /*bfa00*/  LDL.LU R17, [R1+0x555c] ;  /* 0x00555c0001117983 */ /* 0x000f220000300800 */
[----:B------:R-:W-:-:S02]  /*bfa10*/  PRMT R24, R160, 0x3340, R0 ;  /* 0x00003340a0187816 */ /* 0x000fc40000000000 */
[----:B------:R-:W-:Y:S02]  /*bfa20*/  SHF.R.U32.HI R155, RZ, 0x8, R40 ;  /* 0x00000008ff9b7819 */ /* 0x000fe40000011628 */
[----:B--2---:R-:W-:Y:S02]  /*bfa30*/  LOP3.LUT R34, R43, 0xffff, RZ, 0xc0, !PT ;  /* 0x0000ffff2b227812 */ /* 0x004fe400078ec0ff */
[----:B---3--:R-:W-:-:S04]  /*bfa40*/  LOP3.LUT R29, R139, 0xffff, RZ, 0xc0, !PT ;  /* 0x0000ffff8b1d7812 */ /* 0x008fc800078ec0ff */
[----:B------:R-:W-:Y:S02]  /*bfa50*/  PRMT R25, R34, 0x3340, R29 ;  /* 0x0000334022197816 */ /* 0x000fe4000000001d */
[----:B------:R-:W-:Y:S02]  /*bfa60*/  LOP3.LUT R30, R137, 0xffff, RZ, 0xc0, !PT ;  /* 0x0000ffff891e7812 */ /* 0x000fe400078ec0ff */
[----:B0-----:R-:W-:Y:S02]  /*bfa70*/  PRMT R8, R25, 0x5410, R24 ;  /* 0x0000541019087816 */ /* 0x001fe40000000018 */
[----:B----4-:R-:W-:-:S04]  /*bfa80*/  LOP3.LUT R37, R136, 0xffff, RZ, 0xc0, !PT ;  /* 0x0000ffff88257812 */ /* 0x010fc800078ec0ff */
[----:B------:R-:W-:Y:S02]  /*bfa90*/  PRMT R24, R37, 0x3340, R0 ;  /* 0x0000334025187816 */ /* 0x000fe40000000000 */
[----:B------:R-:W-:-:S04]  /*bfaa0*/  LOP3.LUT R28, R144, 0xffff, RZ, 0xc0, !PT ;  /* 0x0000ffff901c7812 */ /* 0x000fc800078ec0ff */
[----:B------:R-:W-:Y:S01]  /*bfab0*/  PRMT R25, R30, 0x3340, R28 ;  /* 0x000033401e197816 */ /* 0x000fe2000000001c */
[----:B------:R0:W-:Y:S03]  /*bfac0*/  STL [R1+0x4728], R8 ;  /* 0x0047280801007387 */ /* 0x0001e60000100800 */
[----:B------:R-:W-:Y:S02]  /*bfad0*/  PRMT R10, R25, 0x5410, R24 ;  /* 0x00005410190a7816 */ /* 0x000fe40000000018 */
[----:B------:R-:W-:Y:S02]  /*bfae0*/  SHF.R.S32.HI R24, RZ, 0x1f, R138 ;  /* 0x0000001fff187819 */ /* 0x000fe4000001148a */
[----:B------:R-:W-:Y:S02]  /*bfaf0*/  SHF.R.U32.HI R34, RZ, 0x8, R34 ;  /* 0x00000008ff227819 */ /* 0x000fe40000011622 */
[----:B0-----:R-:W-:-:S02]  /*bfb00*/  IADD3 R8, P2, R138, R2, RZ ;  /* 0x000000028a087210 */ /* 0x001fc40007f5e0ff */
[----:B------:R-:W-:Y:S02]  /*bfb10*/  SHF.R.U32.HI R29, RZ, 0x8, R29 ;  /* 0x00000008ff1d7819 */ /* 0x000fe4000001161d */
[----:B------:R-:W-:Y:S01]  /*bfb20*/  SHF.R.U32.HI R40, RZ, 0x8, R30 ;  /* 0x00000008ff287819 */ /* 0x000fe2000001161e */
[----:B------:R-:W-:Y:S01]  /*bfb30*/  IMAD.X R9, R24, 0x1, R13, P2 ;  /* 0x0000000118097824 */ /* 0x000fe200010e060d */
[----:B------:R-:W-:Y:S02]  /*bfb40*/  LOP3.LUT R30, R34, 0xffff, RZ, 0xc0, !PT ;  /* 0x0000ffff221e7812 */ /* 0x000fe400078ec0ff */
[----:B------:R-:W-:Y:S01]  /*bfb50*/  LOP3.LUT R29, R29, 0xffff, RZ, 0xc0, !PT ;  /* 0x0000ffff1d1d7812 */ /* 0x000fe200078ec0ff */
[----:B------:R-:W-:Y:S04]  /*bfb60*/  STL [R1+0x4724], R10 ;  /* 0x0047240a01007387 */ /* 0x000fe80000100800 */
[----:B------:R0:W-:Y:S04]  /*bfb70*/  STL.64 [R1+0x6c0], R8 ;  /* 0x0006c00801007387 */ /* 0x0001e80000100a00 */
[----:B------:R-:W2:Y:S01]  /*bfb80*/  LDL.LU R136, [R1+0x4be8] ;  /* 0x004be80001887983 */ /* 0x000ea20000300800 */
[----:B0-----:R-:W-:-:S05]  /*bfb90*/  PRMT R9, R30, 0x3340, R29 ;  /* 0x000033401e097816 */ /* 0x001fca000000001d */
[----:B------:R-:W-:Y:S04]  /*bfba0*/  STL [R1+0x348], R9 ;  /* 0x0003480901007387 */ /* 0x000fe80000100800 */
[----:B------:R-:W3:Y:S01]  /*bfbb0*/  LDL.LU R144, [R1+0x4904] ;  /* 0x0049040001907983 */ /* 0x000ee20000300800 */
        /* <DEDUP_REMOVED lines=8> */
[----:B------:R-:W-:-:S04]  /*bfc40*/  PRMT R28, R30, 0x3340, R29 ;  /* 0x000033401e1c7816 */ /* 0x000fc8000000001d */
[----:B------:R-:W-:Y:S01]  /*bfc50*/  PRMT R10, R28, 0x5410, R25 ;  /* 0x000054101c0a7816 */ /* 0x000fe20000000019 */
[----:B------:R0:W-:Y:S01]  /*bfc60*/  STL [R1+0x240], R8 ;  /* 0x0002400801007387 */ /* 0x0001e20000100800 */
[----:B------:R-:W-:Y:S02]  /*bfc70*/  SHF.R.U32.HI R28, RZ, 0x8, R30 ;  /* 0x00000008ff1c7819 */ /* 0x000fe4000001161e */
[----:B------:R-:W-:Y:S01]  /*bfc80*/  SHF.R.U32.HI R25, RZ, 0x8, R29 ;  /* 0x00000008ff197819 */ /* 0x000fe2000001161d */
[----:B------:R1:W-:Y:S04]  /*bfc90*/  STL [R1+0x4720], R10 ;  /* 0x0047200a01007387 */ /* 0x0003e80000100800 */
[----:B------:R-:W4:Y:S01]  /*bfca0*/  LDL.LU R44, [R1+0x4f6c] ;  /* 0x004f6c00012c7983 */ /* 0x000f220000300800 */
[----:B0-----:R-:W-:-:S03]  /*bfcb0*/  IADD3 R8, P2, R138, R0, RZ ;  /* 0x000000008a087210 */ /* 0x001fc60007f5e0ff */
[----:B------:R-:W4:Y:S01]  /*bfcc0*/  LDL.LU R43, [R1+0x46b8] ;  /* 0x0046b800012b7983 */ /* 0x000f220000300800 */
[----:B------:R-:W-:-:S03]  /*bfcd0*/  LOP3.LUT R28, R28, 0xffff, RZ, 0xc0, !PT ;  /* 0x0000ffff1c1c7812 */ /* 0x000fc600078ec0ff */
[----:B------:R-:W4:Y:S01]  /*bfce0*/  LDL.LU R137, [R1+0x4aa0] ;  /* 0x004aa00001897983 */ /* 0x000f220000300800 */
[----:B------:R-:W-:Y:S01]  /*bfcf0*/  LOP3.LUT R25, R25, 0xffff, RZ, 0xc0, !PT ;  /* 0x0000ffff19197812 */ /* 0x000fe200078ec0ff */
[----:B------:R-:W-:-:S03]  /*bfd00*/  IMAD.X R9, R24, 0x1, R7, P2 ;  /* 0x0000000118097824 */ /* 0x000fc600010e0607 */
[----:B-1----:R-:W-:Y:S02]  /*bfd10*/  PRMT R10, R28, 0x3340, R25 ;  /* 0x000033401c0a7816 */ /* 0x002fe40000000019 */
[----:B------:R0:W-:Y:S04]  /*bfd20*/  STL.64 [R1+0x6b8], R8 ;  /* 0x0006b80801007387 */ /* 0x0001e80000100a00 */
[----:B------:R-:W-:Y:S04]  /*bfd30*/  STL [R1+0x23c], R10 ;  /* 0x00023c0a01007387 */ /* 0x000fe80000100800 */
[----:B------:R-:W4:Y:S04]  /*bfd40*/  LDL.LU R148, [R1+0x4c00] ;  /* 0x004c000001947983 */ /* 0x000f280000300800 */
[----:B------:R-:W4:Y:S01]  /*bfd50*/  LDL.LU R18, [R1+0x491c] ;  /* 0x00491c0001127983 */ /* 0x000f220000300800 */
[----:B0-----:R-:W-:-:S05]  /*bfd60*/  IADD3 R8, P2, R138, R6, RZ ;  /* 0x000000068a087210 */ /* 0x001fca0007f5e0ff */
[----:B------:R-:W-:-:S05]  /*bfd70*/  IMAD.X R9, R24, 0x1, R5, P2 ;  /* 0x0000000118097824 */ /* 0x000fca00010e0605 */
[----:B------:R0:W-:Y:S01]  /*bfd80*/  STL.64 [R1+0x6b0], R8 ;  /* 0x0006b00801007387 */ /* 0x0001e20000100a00 */
[----:B------:R-:W-:Y:S02]  /*bfd90*/  LOP3.LUT R28, R16, 0xffff, RZ, 0xc0, !PT ;  /* 0x0000ffff101c7812 */ /* 0x000fe400078ec0ff */
[----:B0-----:R-:W-:-:S05]  /*bfda0*/  IADD3 R8, P2, R138, R4, RZ ;  /* 0x000000048a087210 */ /* 0x001fca0007f5e0ff */
[----:B------:R-:W-:Y:S01]  /*bfdb0*/  IMAD.X R9, R24, 0x1, R3, P2 ;  /* 0x0000000118097824 */ /* 0x000fe200010e0603 */
[----:B------:R-:W-:-:S04]  /*bfdc0*/  SHF.R.U32.HI R24, RZ, 0x8, R34 ;  /* 0x00000008ff187819 */ /* 0x000fc80000011622 */
[----:B------:R-:W-:-:S04]  /*bfdd0*/  LOP3.LUT R24, R24, 0xffff, RZ, 0xc0, !PT ;  /* 0x0000ffff18187812 */ /* 0x000fc800078ec0ff */
[----:B------:R-:W-:Y:S02]  /*bfde0*/  PRMT R151, R24, 0x3340, R151 ;  /* 0x0000334018977816 */ /* 0x000fe40000000097 */
[----:B------:R-:W-:Y:S01]  /*bfdf0*/  PRMT R24, R28, 0x3340, R0 ;  /* 0x000033401c187816 */ /* 0x000fe20000000000 */
[----:B------:R0:W-:Y:S04]  /*bfe00*/  STL.64 [R1+0x6a8], R8 ;  /* 0x0006a80801007387 */ /* 0x0001e80000100a00 */
[----:B------:R-:W4:Y:S04]  /*bfe10*/  LDL.LU R16, [R1+0x5558] ;  /* 0x0055580001107983 */ /* 0x000f280000300800 */
[----:B------:R-:W4:Y:S04]  /*bfe20*/  LDL.LU R139, [R1+0x4f78] ;  /* 0x004f7800018b7983 */ /* 0x000f280000300800 */
[----:B------:R-:W4:Y:S01]  /*bfe30*/  LDL.LU R138, [R1+0x46bc] ;  /* 0x0046bc00018a7983 */ /* 0x000f220000300800 */
[----:B------:R-:W-:-:S02]  /*bfe40*/  SHF.R.U32.HI R152, RZ, 0x8, R37 ;  /* 0x00000008ff987819 */ /* 0x000fc40000011625 */
[----:B--2---:R-:W-:Y:S02]  /*bfe50*/  LOP3.LUT R30, R136, 0xffff, RZ, 0xc0, !PT ;  /* 0x0000ffff881e7812 */ /* 0x004fe400078ec0ff */
[----:B---3--:R-:W-:-:S04]  /*bfe60*/  LOP3.LUT R29, R144, 0xffff, RZ, 0xc0, !PT ;  /* 0x0000ffff901d7812 */ /* 0x008fc800078ec0ff */
[----:B------:R-:W-:-:S04]  /*bfe70*/  PRMT R25, R30, 0x3340, R29 ;  /* 0x000033401e197816 */ /* 0x000fc8000000001d */
[----:B0-----:R-:W-:Y:S02]  /*bfe80*/  PRMT R8, R25, 0x5410, R24 ;  /* 0x0000541019087816 */ /* 0x001fe40000000018 */
[----:B------:R-:W-:-:S03]  /*bfe90*/  SHF.R.U32.HI R30, RZ, 0x8, R30 ;  /* 0x00000008ff1e7819 */ /* 0x000fc6000001161e */
[----:B------:R0:W-:Y:S01]  /*bfea0*/  STL [R1+0x471c], R8 ;  /* 0x00471c0801007387 */ /* 0x0001e20000100800 */
[----:B------:R-:W-:-:S03]  /*bfeb0*/  SHF.R.U32.HI R25, RZ, 0x8, R29 ;  /* 0x00000008ff197819 */ /* 0x000fc6000001161d */
[----:B------:R-:W2:Y:S01]  /*bfec0*/  LDL.LU R144, [R1+0x4ab8] ;  /* 0x004ab80001907983 */ /* 0x000ea20000300800 */
[----:B------:R-:W-:Y:S02]  /*bfed0*/  SHF.R.U32.HI R24, RZ, 0x8, R28 ;  /* 0x00000008ff187819 */ /* 0x000fe4000001161c */
[----:B------:R-:W-:Y:S01]  /*bfee0*/  LOP3.LUT R28, R30, 0xffff, RZ, 0xc0, !PT ;  /* 0x0000ffff1e1c7812 */ /* 0x000fe200078ec0ff */
[----:B------:R-:W3:Y:S01]  /*bfef0*/  LDL.LU R136, [R1+0xd1c] ;  /* 0x000d1c0001887983 */ /* 0x000ee20000300800 */
[----:B------:R-:W-:Y:S02]  /*bff00*/  LOP3.LUT R25, R25, 0xffff, RZ, 0xc0, !PT ;  /* 0x0000ffff19197812 */ /* 0x000fe400078ec0ff */
[----:B------:R-:W-:Y:S02]  /*bff10*/  LOP3.LUT R24, R24, 0xffff, RZ, 0xc0, !PT ;  /* 0x0000ffff18187812 */ /* 0x000fe400078ec0ff */
[----:B0-----:R-:W-:Y:S02]  /*bff20*/  PRMT R8, R28, 0x3340, R25 ;  /* 0x000033401c087816 */ /* 0x001fe40000000019 */
[----:B----4-:R-:W-:-:S02]  /*bff30*/  LOP3.LUT R29, R44, 0xffff, RZ, 0xc0, !PT ;  /* 0x0000ffff2c1d7812 */ /* 0x010fc400078ec0ff */
[----:B------:R-:W-:Y:S02]  /*bff40*/  LOP3.LUT R37, R43, 0xffff, RZ, 0xc0, !PT ;  /* 0x0000ffff2b257812 */ /* 0x000fe400078ec0ff */
[----:B------:R-:W-:Y:S02]  /*bff50*/  LOP3.LUT R28, R137, 0xffff, RZ, 0xc0, !PT ;  /* 0x0000ffff891c7812 */ /* 0x000fe400078ec0ff */
[----:B------:R-:W-:Y:S02]  /*bff60*/  PRMT R150, R24, 0x3340, R150 ;  /* 0x0000334018967816 */ /* 0x000fe40000000096 */
[----:B------:R-:W-:Y:S02]  /*bff70*/  PRMT R24, R37, 0x3340, R0 ;  /* 0x0000334025187816 */ /* 0x000fe40000000000 */
[----:B------:R-:W-:Y:S01]  /*bff80*/  PRMT R25, R29, 0x3340, R28 ;  /* 0x000033401d197816 */ /* 0x000fe2000000001c */
[----:B------:R0:W-:Y:S03]  /*bff90*/  STL [R1+0x238], R8 ;  /* 0x0002380801007387 */ /* 0x0001e60000100800 */
[----:B0-----:R-:W-:-:S02]  /*bffa0*/  PRMT R8, R25, 0x5410, R24 ;  /* 0x0000541019087816 */ /* 0x001fc40000000018 */
[----:B------:R-:W-:-:S03]  /*bffb0*/  LOP3.LUT R83, R18, 0xffff, RZ, 0xc0, !PT ;  /* 0x0000ffff12537812 */ /* 0x000fc600078ec0ff */
[----:B------:R0:W-:Y:S04]  /*bffc0*/  STL [R1+0x4718], R8 ;  /* 0x0047180801007387 */ /* 0x0001e80000100800 */
[----:B------:R-:W4:Y:S01]  /*bffd0*/  LDL.LU R18, [R1+0x4c34] ;  /* 0x004c340001127983 */ /* 0x000f220000300800 */
[----:B------:R-:W-:-:S03]  /*bffe0*/  LOP3.LUT R114, R148, 0xffff, RZ, 0xc0, !PT ;  /* 0x0000ffff94727812 */ /* 0x000fc600078ec0ff */
[----:B------:R-:W4:Y:S04]  /*bfff0*/  LDL.LU R137, [R1+0x58] ;  /* 0x0000580001897983 */ /* 0x000f280000300800 */
[----:B------:R-:W4:Y:S01]  /*c0000*/  LDL.LU R148, [R1+0x4950] ;  /* 0x0049500001947983 */ /* 0x000f220000300800 */
        /* <DEDUP_REMOVED lines=9> */
[----:B0-----:R-:W-:-:S03]  /*c00a0*/  PRMT R8, R25, 0x3340, R24 ;  /* 0x0000334019087816 */ /* 0x001fc60000000018 */
[----:B------:R-:W-:Y:S01]  /*c00b0*/  STL [R1+0x32c], R9 ;  /* 0x00032c0901007387 */ /* 0x000fe20000100800 */
[----:B------:R-:W-:Y:S02]  /*c00c0*/  LOP3.LUT R30, R139, 0xffff, RZ, 0xc0, !PT ;  /* 0x0000ffff8b1e7812 */ /* 0x000fe400078ec0ff */
[----:B------:R-:W-:-:S04]  /*c00d0*/  LOP3.LUT R28, R138, 0xffff, RZ, 0xc0, !PT ;  /* 0x0000ffff8a1c7812 */ /* 0x000fc800078ec0ff */
[----:B------:R-:W-:Y:S01]  /*c00e0*/  PRMT R24, R28, 0x3340, R0 ;  /* 0x000033401c187816 */ /* 0x000fe20000000000 */
[----:B------:R3:W-:Y:S01]  /*c00f0*/  STL [R1+0x234], R8 ;  /* 0x0002340801007387 */ /* 0x0007e20000100800 */
[----:B------:R-:W-:Y:S02]  /*c0100*/  SHF.R.U32.HI R34, RZ, 0x8, R30 ;  /* 0x00000008ff227819 */ /* 0x000fe4000001161e */
[----:B--2---:R-:W-:-:S04]  /*c0110*/  LOP3.LUT R29, R144, 0xffff, RZ, 0xc0, !PT ;  /* 0x0000ffff901d7812 */ /* 0x004fc800078ec0ff */
[--C-:B------:R-:W-:Y:S02]  /*c0120*/  PRMT R25, R30, 0x3340, R29.reuse ;  /* 0x000033401e197816 */ /* 0x100fe4000000001d */
[----:B---3--:R-:W-:Y:S02]  /*c0130*/  IADD3 R8, P2, R136, R2, RZ ;  /* 0x0000000288087210 */ /* 0x008fe40007f5e0ff */
[----:B------:R-:W-:Y:S02]  /*c0140*/  PRMT R10, R25, 0x5410, R24 ;  /* 0x00005410190a7816 */ /* 0x000fe40000000018 */
[----:B------:R-:W-:Y:S02]  /*c0150*/  SHF.R.S32.HI R24, RZ, 0x1f, R136 ;  /* 0x0000001fff187819 */ /* 0x000fe40000011488 */
[----:B------:R-:W-:Y:S02]  /*c0160*/  SHF.R.U32.HI R30, RZ, 0x8, R29 ;  /* 0x00000008ff1e7819 */ /* 0x000fe4000001161d */
[----:B------:R-:W-:Y:S01]  /*c0170*/  SHF.R.U32.HI R25, RZ, 0x8, R28 ;  /* 0x00000008ff197819 */ /* 0x000fe2000001161c */
[----:B------:R-:W-:Y:S01]  /*c0180*/  IMAD.X R9, R24, 0x1, R13, P2 ;  /* 0x0000000118097824 */ /* 0x000fe200010e060d */
[----:B------:R-:W-:Y:S01]  /*c0190*/  LOP3.LUT R29, R34, 0xffff, RZ, 0xc0, !PT ;  /* 0x0000ffff221d7812 */ /* 0x000fe200078ec0ff */
[----:B------:R-:W-:Y:S01]  /*c01a0*/  STL [R1+0x4714], R10 ;  /* 0x0047140a01007387 */ /* 0x000fe20000100800 */
[----:B------:R-:W-:-:S03]  /*c01b0*/  LOP3.LUT R28, R30, 0xffff, RZ, 0xc0, !PT ;  /* 0x0000ffff1e1c7812 */ /* 0x000fc600078ec0ff */
[----:B------:R-:W2:Y:S04]  /*c01c0*/  LDL.LU R144, [R1+0x4c50] ;  /* 0x004c500001907983 */ /* 0x000ea80000300800 */
[----:B------:R0:W-:Y:S02]  /*c01d0*/  STL.64 [R1+0x6a0], R8 ;  /* 0x0006a00801007387 */ /* 0x0001e40000100a00 */
[----:B0-----:R-:W-:-:S05]  /*c01e0*/  PRMT R8, R29, 0x3340, R28 ;  /* 0x000033401d087816 */ /* 0x001fca000000001c */
[----:B------:R0:W-:Y:S01]  /*c01f0*/  STL [R1+0x230], R8 ;  /* 0x0002300801007387 */ /* 0x0001e20000100800 */
[----:B----4-:R-:W-:-:S03]  /*c0200*/  LOP3.LUT R30, R18, 0xffff, RZ, 0xc0, !PT ;  /* 0x0000ffff121e7812 */ /* 0x010fc600078ec0ff */
[----:B------:R-:W3:Y:S01]  /*c0210*/  LDL.LU R18, [R1+0x4968] ;  /* 0x0049680001127983 */ /* 0x000ee20000300800 */
[----:B------:R-:W-:Y:S02]  /*c0220*/  LOP3.LUT R25, R25, 0xffff, RZ, 0xc0, !PT ;  /* 0x0000ffff19197812 */ /* 0x000fe400078ec0ff */
[----:B------:R-:W-:Y:S02]  /*c0230*/  LOP3.LUT R34, R137, 0xffff, RZ, 0xc0, !PT ;  /* 0x0000ffff89227812 */ /* 0x000fe400078ec0ff */
[----:B------:R-:W-:Y:S02]  /*c0240*/  LOP3.LUT R29, R148, 0xffff, RZ, 0xc0, !PT ;  /* 0x0000ffff941d7812 */ /* 0x000fe400078ec0ff */
[----:B------:R-:W-:Y:S02]  /*c0250*/  PRMT R149, R25, 0x3340, R149 ;  /* 0x0000334019957816 */ /* 0x000fe40000000095 */
[----:B------:R-:W-:Y:S02]  /*c0260*/  PRMT R25, R34, 0x3340, R0 ;  /* 0x0000334022197816 */ /* 0x000fe40000000000 */
[----:B------:R-:W-:-:S02]  /*c0270*/  PRMT R28, R30, 0x3340, R29 ;  /* 0x000033401e1c7816 */ /* 0x000fc4000000001d */
[----:B0-----:R-:W-:Y:S02]  /*c0280*/  IADD3 R8, P2, R136, R0, RZ ;  /* 0x0000000088087210 */ /* 0x001fe40007f5e0ff */
[----:B------:R-:W-:-:S03]  /*c0290*/  PRMT R10, R28, 0x5410, R25 ;  /* 0x000054101c0a7816 */ /* 0x000fc60000000019 */
[----:B------:R-:W-:Y:S01]  /*c02a0*/  IMAD.X R9, R24, 0x1, R7, P2 ;  /* 0x0000000118097824 */ /* 0x000fe200010e0607 */
[----:B------:R-:W-:Y:S01]  /*c02b0*/  SHF.R.U32.HI R28, RZ, 0x8, R30 ;  /* 0x00000008ff1c7819 */ /* 0x000fe2000001161e */
[----:B------:R0:W-:Y:S01]  /*c02c0*/  STL [R1+0x4710], R10 ;  /* 0x0047100a01007387 */ /* 0x0001e20000100800 */
[----:B------:R-:W-:-:S03]  /*c02d0*/  SHF.R.U32.HI R25, RZ, 0x8, R29 ;  /* 0x00000008ff197819 */ /* 0x000fc6000001161d */
[----:B------:R-:W4:Y:S01]  /*c02e0*/  LDL.LU R45, [R1+0x4f94] ;  /* 0x004f9400012d7983 */ /* 0x000f220000300800 */
[----:B------:R-:W-:-:S03]  /*c02f0*/  LOP3.LUT R28, R28, 0xffff, RZ, 0xc0, !PT ;  /* 0x0000ffff1c1c7812 */ /* 0x000fc600078ec0ff */
[----:B------:R-:W4:Y:S01]  /*c0300*/  LDL.LU R44, [R1+0x46cc] ;  /* 0x0046cc00012c7983 */ /* 0x000f220000300800 */
[----:B------:R-:W-:-:S03]  /*c0310*/  LOP3.LUT R25, R25, 0xffff, RZ, 0xc0, !PT ;  /* 0x0000ffff19197812 */ /* 0x000fc600078ec0ff */
[----:B------:R-:W4:Y:S04]  /*c0320*/  LDL.LU R139, [R1+0x4b1c] ;  /* 0x004b1c00018b7983 */ /* 0x000f280000300800 */
[----:B------:R1:W-:Y:S01]  /*c0330*/  STL.64 [R1+0x698], R8 ;  /* 0x0006980801007387 */ /* 0x0003e20000100a00 */
[----:B0-----:R-:W-:Y:S02]  /*c0340*/  PRMT R10, R28, 0x3340, R25 ;  /* 0x000033401c0a7816 */ /* 0x001fe40000000019 */
[----:B-1----:R-:W-:-:S03]  /*c0350*/  IADD3 R8, P2, R136, R6, RZ ;  /* 0x0000000688087210 */ /* 0x002fc60007f5e0ff */
[----:B------:R-:W-:Y:S02]  /*c0360*/  STL [R1+0x22c], R10 ;  /* 0x00022c0a01007387 */ /* 0x000fe40000100800 */
[----:B------:R-:W-:-:S05]  /*c0370*/  IMAD.X R9, R24, 0x1, R5, P2 ;  /* 0x0000000118097824 */ /* 0x000fca00010e0605 */
[----:B------:R0:W-:Y:S02]  /*c0380*/  STL.64 [R1+0x690], R8 ;  /* 0x0006900801007387 */ /* 0x0001e40000100a00 */
[----:B0-----:R-:W-:-:S05]  /*c0390*/  IADD3 R8, P2, R136, R4, RZ ;  /* 0x0000000488087210 */ /* 0x001fca0007f5e0ff */
[----:B------:R-:W-:Y:S01]  /*c03a0*/  IMAD.X R9, R24, 0x1, R3, P2 ;  /* 0x0000000118097824 */ /* 0x000fe200010e0603 */
[----:B------:R-:W-:-:S04]  /*c03b0*/  SHF.R.U32.HI R24, RZ, 0x8, R34 ;  /* 0x00000008ff187819 */ /* 0x000fc80000011622 */
[----:B------:R-:W-:Y:S01]  /*c03c0*/  LOP3.LUT R24, R24, 0xffff, RZ, 0xc0, !PT ;  /* 0x0000ffff18187812 */ /* 0x000fe200078ec0ff */
[----:B------:R0:W-:Y:S04]  /*c03d0*/  STL.64 [R1+0x688], R8 ;  /* 0x0006880801007387 */ /* 0x0001e80000100a00 */
[----:B------:R-:W4:Y:S01]  /*c03e0*/  LDL.LU R138, [R1+0x4f98] ;  /* 0x004f9800018a7983 */ /* 0x000f220000300800 */
[----:B------:R-:W-:-:S03]  /*c03f0*/  PRMT R147, R24, 0x3340, R147 ;  /* 0x0000334018937816 */ /* 0x000fc60000000093 */
[----:B------:R-:W4:Y:S01]  /*c0400*/  LDL.LU R137, [R1+0x46c8] ;  /* 0x0046c80001897983 */ /* 0x000f220000300800 */
[----:B------:R-:W-:-:S03]  /*c0410*/  LOP3.LUT R82, R17, 0xffff, RZ, 0xc0, !PT ;  /* 0x0000ffff11527812 */ /* 0x000fc600078ec0ff */
[----:B------:R-:W4:Y:S01]  /*c0420*/  LDL.LU R136, [R1+0x4b24] ;  /* 0x004b240001887983 */ /* 0x000f220000300800 */
[----:B--2---:R-:W-:-:S03]  /*c0430*/  LOP3.LUT R25, R144, 0xffff, RZ, 0xc0, !PT ;  /* 0x0000ffff90197812 */ /* 0x004fc600078ec0ff */
[----:B------:R-:W2:Y:S01]  /*c0440*/  LDL.LU R144, [R1+0x4f1c] ;  /* 0x004f1c0001907983 */ /* 0x000ea20000300800 */
[----:B---3--:R-:W-:-:S03]  /*c0450*/  LOP3.LUT R24, R18, 0xffff, RZ, 0xc0, !PT ;  /* 0x0000ffff12187812 */ /* 0x008fc600078ec0ff */
[----:B------:R-:W3:Y:S04]  /*c0460*/  LDL.LU R18, [R1+0x4998] ;  /* 0x0049980001127983 */ /* 0x000ee80000300800 */
[----:B------:R-:W3:Y:S01]  /*c0470*/  LDL.LU R17, [R1+0x5554] ;  /* 0x0055540001117983 */ /* 0x000ee20000300800 */
[--C-:B------:R-:W-:Y:S02]  /*c0480*/  PRMT R91, R25, 0x3340, R24.reuse ;  /* 0x00003340195b7816 */ /* 0x100fe40000000018 */
[----:B------:R-:W-:Y:S01]  /*c0490*/  SHF.R.U32.HI R28, RZ, 0x8, R25 ;  /* 0x00000008ff1c7819 */ /* 0x000fe20000011619 */
[----:B------:R-:W3:Y:S01]  /*c04a0*/  LDL.LU R43, [R1+0xd20] ;  /* 0x000d2000012b7983 */ /* 0x000ee20000300800 */
[----:B------:R-:W-:Y:S02]  /*c04b0*/  SHF.R.U32.HI R24, RZ, 0x8, R24 ;  /* 0x00000008ff187819 */ /* 0x000fe40000011618 */
[----:B------:R-:W-:-:S02]  /*c04c0*/  LOP3.LUT R25, R28, 0xffff, RZ, 0xc0, !PT ;  /* 0x0000ffff1c197812 */ /* 0x000fc400078ec0ff */
[----:B------:R-:W-:-:S04]  /*c04d0*/  LOP3.LUT R24, R24, 0xffff, RZ, 0xc0, !PT ;  /* 0x0000ffff18187812 */ /* 0x000fc800078ec0ff */
[----:B0-----:R-:W-:Y:S02]  /*c04e0*/  PRMT R8, R25, 0x3340, R24 ;  /* 0x0000334019087816 */ /* 0x001fe40000000018 */
[----:B------:R-:W-:-:S04]  /*c04f0*/  SHF.R.U32.HI R24, RZ, 0x8, R82 ;  /* 0x00000008ff187819 */ /* 0x000fc80000011652 */
[----:B------:R-:W-:Y:S02]  /*c0500*/  LOP3.LUT R24, R24, 0xffff, RZ, 0xc0, !PT ;  /* 0x0000ffff18187812 */ /* 0x000fe400078ec0ff */
[----:B----4-:R-:W-:Y:S02]  /*c0510*/  LOP3.LUT R30, R45, 0xffff, RZ, 0xc0, !PT ;  /* 0x0000ffff2d1e7812 */ /* 0x010fe400078ec0ff */
[----:B------:R-:W-:Y:S02]  /*c0520*/  LOP3.LUT R28, R44, 0xffff, RZ, 0xc0, !PT ;  /* 0x0000ffff2c1c7812 */ /* 0x000fe400078ec0ff */
[----:B------:R-:W-:Y:S02]  /*c0530*/  LOP3.LUT R29, R139, 0xffff, RZ, 0xc0, !PT ;  /* 0x0000ffff8b1d7812 */ /* 0x000fe400078ec0ff */
[----:B------:R-:W-:Y:S02]  /*c0540*/  PRMT R146, R24, 0x3340, R146 ;  /* 0x0000334018927816 */ /* 0x000fe40000000092 */
[----:B------:R-:W-:-:S02]  /*c0550*/  PRMT R24, R28, 0x3340, R0 ;  /* 0x000033401c187816 */ /* 0x000fc40000000000 */
[--C-:B------:R-:W-:Y:S01]  /*c0560*/  PRMT R25, R30, 0x3340, R29.reuse ;  /* 0x000033401e197816 */ /* 0x100fe2000000001d */
[----:B------:R0:W-:Y:S01]  /*c0570*/  STL [R1+0x228], R8 ;  /* 0x0002280801007387 */ /* 0x0001e20000100800 */
[----:B------:R-:W-:Y:S02]  /*c0580*/  SHF.R.U32.HI R30, RZ, 0x8, R30 ;  /* 0x00000008ff1e7819 */ /* 0x000fe4000001161e */
[----:B0-----:R-:W-:Y:S02]  /*c0590*/  PRMT R8, R25, 0x5410, R24 ;  /* 0x0000541019087816 */ /* 0x001fe40000000018 */
[----:B------:R-:W-:Y:S02]  /*c05a0*/  SHF.R.U32.HI R25, RZ, 0x8, R29 ;  /* 0x00000008ff197819 */ /* 0x000fe4000001161d */
[----:B------:R-:W-:Y:S02]  /*c05b0*/  SHF.R.U32.HI R24, RZ, 0x8, R28 ;  /* 0x00000008ff187819 */ /* 0x000fe4000001161c */
[----:B------:R-:W-:-:S02]  /*c05c0*/  LOP3.LUT R28, R30, 0xffff, RZ, 0xc0, !PT ;  /* 0x0000ffff1e1c7812 */ /* 0x000fc400078ec0ff */
[----:B------:R-:W-:Y:S01]  /*c05d0*/  LOP3.LUT R25, R25, 0xffff, RZ, 0xc0, !PT ;  /* 0x0000ffff19197812 */ /* 0x000fe200078ec0ff */
[----:B------:R0:W-:Y:S01]  /*c05e0*/  STL [R1+0x4708], R8 ;  /* 0x0047080801007387 */ /* 0x0001e20000100800 */
[----:B------:R-:W-:Y:S02]  /*c05f0*/  SHF.R.U32.HI R148, RZ, 0x8, R37 ;  /* 0x00000008ff947819 */ /* 0x000fe40000011625 */
[----:B0-----:R-:W-:-:S05]  /*c0600*/  PRMT R8, R28, 0x3340, R25 ;  /* 0x000033401c087816 */ /* 0x001fca0000000019 */
[----:B------:R0:W-:Y:S01]  /*c0610*/  STL [R1+0x220], R8 ;  /* 0x0002200801007387 */ /* 0x0001e20000100800 */
[----:B------:R-:W-:Y:S02]  /*c0620*/  LOP3.LUT R34, R138, 0xffff, RZ, 0xc0, !PT ;  /* 0x0000ffff8a227812 */ /* 0x000fe400078ec0ff */
[----:B------:R-:W-:Y:S02]  /*c0630*/  LOP3.LUT R24, R24, 0xffff, RZ, 0xc0, !PT ;  /* 0x0000ffff18187812 */ /* 0x000fe400078ec0ff */
[----:B------:R-:W-:Y:S02]  /*c0640*/  LOP3.LUT R40, R137, 0xffff, RZ, 0xc0, !PT ;  /* 0x0000ffff89287812 */ /* 0x000fe400078ec0ff */
[----:B------:R-:W-:Y:S02]  /*c0650*/  LOP3.LUT R29, R136, 0xffff, RZ, 0xc0, !PT ;  /* 0x0000ffff881d7812 */ /* 0x000fe400078ec0ff */
[----:B------:R-:W-:Y:S02]  /*c0660*/  PRMT R145, R24, 0x3340, R145 ;  /* 0x0000334018917816 */ /* 0x000fe40000000091 */
[----:B------:R-:W-:-:S02]  /*c0670*/  PRMT R24, R40, 0x3340, R0 ;  /* 0x0000334028187816 */ /* 0x000fc40000000000 */
[----:B------:R-:W-:-:S04]  /*c0680*/  PRMT R25, R34, 0x3340, R29 ;  /* 0x0000334022197816 */ /* 0x000fc8000000001d */
[----:B0-----:R-:W-:Y:S02]  /*c0690*/  PRMT R8, R25, 0x5410, R24 ;  /* 0x0000541019087816 */ /* 0x001fe40000000018 */
[----:B--2---:R-:W-:Y:S02]  /*c06a0*/  LOP3.LUT R30, R144, 0xffff, RZ, 0xc0, !PT ;  /* 0x0000ffff901e7812 */ /* 0x004fe400078ec0ff */
[----:B---3--:R-:W-:Y:S02]  /*c06b0*/  LOP3.LUT R37, R17, 0xffff, RZ, 0xc0, !PT ;  /* 0x0000ffff11257812 */ /* 0x008fe400078ec0ff */
[----:B------:R-:W2:Y:S04]  /*c06c0*/  LDL.LU R17, [R1+0x5550] ;  /* 0x0055500001117983 */ /* 0x000ea80000300800 */
[----:B------:R-:W3:Y:S04]  /*c06d0*/  LDL.LU R139, [R1+0x4cbc] ;  /* 0x004cbc00018b7983 */ /* 0x000ee80000300800 */
[----:B------:R-:W4:Y:S01]  /*c06e0*/  LDL.LU R138, [R1+0x49b0] ;  /* 0x0049b000018a7983 */ /* 0x000f220000300800 */
[----:B------:R-:W-:-:S02]  /*c06f0*/  LOP3.LUT R28, R18, 0xffff, RZ, 0xc0, !PT ;  /* 0x0000ffff121c7812 */ /* 0x000fc400078ec0ff */
[----:B------:R-:W-:Y:S02]  /*c0700*/  PRMT R24, R37, 0x3340, R0 ;  /* 0x0000334025187816 */ /* 0x000fe40000000000 */
[----:B------:R-:W-:-:S04]  /*c0710*/  PRMT R25, R30, 0x3340, R28 ;  /* 0x000033401e197816 */ /* 0x000fc8000000001c */
[----:B------:R-:W-:Y:S01]  /*c0720*/  PRMT R10, R25, 0x5410, R24 ;  /* 0x00005410190a7816 */ /* 0x000fe20000000018 */
[----:B------:R0:W-:Y:S04]  /*c0730*/  STL [R1+0x4704], R8 ;  /* 0x0047040801007387 */ /* 0x0001e80000100800 */
[----:B------:R-:W-:Y:S04]  /*c0740*/  STL [R1+0x4700], R10 ;  /* 0x0047000a01007387 */ /* 0x000fe80000100800 */
[----:B------:R-:W2:Y:S04]  /*c0750*/  LDL.LU R137, [R1+0x4fb4] ;  /* 0x004fb40001897983 */ /* 0x000ea80000300800 */
[----:B------:R-:W2:Y:S04]  /*c0760*/  LDL.LU R136, [R1+0x46f8] ;  /* 0x0046f80001887983 */ /* 0x000ea80000300800 */
[----:B------:R-:W2:Y:S01]  /*c0770*/  LDL.LU R18, [R1+0x4b5c] ;  /* 0x004b5c0001127983 */ /* 0x000ea20000300800 */
[----:B------:R-:W-:-:S02]  /*c0780*/  SHF.R.S32.HI R24, RZ, 0x1f, R43 ;  /* 0x0000001fff187819 */ /* 0x000fc4000001142b */
[----:B0-----:R-:W-:Y:S02]  /*c0790*/  IADD3 R8, P2, R43, R2, RZ ;  /* 0x000000022b087210 */ /* 0x001fe40007f5e0ff */
[----:B------:R-:W-:Y:S02]  /*c07a0*/  SHF.R.U32.HI R34, RZ, 0x8, R34 ;  /* 0x00000008ff227819 */ /* 0x000fe40000011622 */
[----:B------:R-:W-:Y:S01]  /*c07b0*/  SHF.R.U32.HI R25, RZ, 0x8, R29 ;  /* 0x00000008ff197819 */ /* 0x000fe2000001161d */
[----:B------:R-:W-:Y:S01]  /*c07c0*/  IMAD.X R9, R24, 0x1, R13, P2 ;  /* 0x0000000118097824 */ /* 0x000fe200010e060d */
[----:B------:R-:W-:Y:S02]  /*c07d0*/  SHF.R.U32.HI R30, RZ, 0x8, R30 ;  /* 0x00000008ff1e7819 */ /* 0x000fe4000001161e */
[----:B------:R-:W-:Y:S02]  /*c07e0*/  SHF.R.U32.HI R29, RZ, 0x8, R28 ;  /* 0x00000008ff1d7819 */ /* 0x000fe4000001161c */
[----:B------:R0:W-:Y:S01]  /*c07f0*/  STL.64 [R1+0x680], R8 ;  /* 0x0006800801007387 */ /* 0x0001e20000100a00 */
[----:B------:R-:W-:-:S02]  /*c0800*/  LOP3.LUT R28, R34, 0xffff, RZ, 0xc0, !PT ;  /* 0x0000ffff221c7812 */ /* 0x000fc400078ec0ff */
[----:B------:R-:W-:Y:S02]  /*c0810*/  LOP3.LUT R25, R25, 0xffff, RZ, 0xc0, !PT ;  /* 0x0000ffff19197812 */ /* 0x000fe400078ec0ff */
[----:B------:R-:W-:Y:S02]  /*c0820*/  LOP3.LUT R30, R30, 0xffff, RZ, 0xc0, !PT ;  /* 0x0000ffff1e1e7812 */ /* 0x000fe400078ec0ff */
[----:B------:R-:W-:Y:S02]  /*c0830*/  LOP3.LUT R29, R29, 0xffff, RZ, 0xc0, !PT ;  /* 0x0000ffff1d1d7812 */ /* 0x000fe400078ec0ff */
[----:B------:R-:W-:Y:S02]  /*c0840*/  PRMT R11, R28, 0x3340, R25 ;  /* 0x000033401c0b7816 */ /* 0x000fe40000000019 */
[----:B0-----:R-:W-:Y:S02]  /*c0850*/  IADD3 R8, P2, R43, R0, RZ ;  /* 0x000000002b087210 */ /* 0x001fe40007f5e0ff */
[----:B------:R-:W-:-:S02]  /*c0860*/  PRMT R10, R30, 0x3340, R29 ;  /* 0x000033401e0a7816 */ /* 0x000fc4000000001d */
[----:B------:R-:W-:Y:S01]  /*c0870*/  SHF.R.U32.HI R25, RZ, 0x8, R40 ;  /* 0x00000008ff197819 */ /* 0x000fe20000011628 */
[----:B------:R-:W-:Y:S01]  /*c0880*/  IMAD.X R9, R24, 0x1, R7, P2 ;  /* 0x0000000118097824 */ /* 0x000fe200010e0607 */
[----:B------:R-:W-:Y:S01]  /*c0890*/  STL [R1+0x21c], R11 ;  /* 0x00021c0b01007387 */ /* 0x000fe20000100800 */
[----:B------:R-:W-:Y:S02]  /*c08a0*/  LOP3.LUT R161, R16, 0xffff, RZ, 0xc0, !PT ;  /* 0x0000ffff10a17812 */ /* 0x000fe400078ec0ff */
[----:B------:R-:W-:Y:S01]  /*c08b0*/  LOP3.LUT R25, R25, 0xffff, RZ, 0xc0, !PT ;  /* 0x0000ffff19197812 */ /* 0x000fe200078ec0ff */
[----:B------:R-:W-:Y:S04]  /*c08c0*/  STL [R1+0x218], R10 ;  /* 0x0002180a01007387 */ /* 0x000fe80000100800 */
[----:B------:R0:W-:Y:S01]  /*c08d0*/  STL.64 [R1+0x678], R8 ;  /* 0x0006780801007387 */ /* 0x0001e20000100a00 */
[----:B------:R-:W-:-:S03]  /*c08e0*/  PRMT R143, R25, 0x3340, R143 ;  /* 0x00003340198f7816 */ /* 0x000fc6000000008f */
[----:B------:R-:W2:Y:S01]  /*c08f0*/  LDL.LU R16, [R1+0x554c] ;  /* 0x00554c0001107983 */ /* 0x000ea20000300800 */
[----:B------:R-:W-:Y:S02]  /*c0900*/  PRMT R25, R161, 0x3340, R0 ;  /* 0x00003340a1197816 */ /* 0x000fe40000000000 */
[----:B0-----:R-:W-:-:S05]  /*c0910*/  IADD3 R8, P2, R43, R6, RZ ;  /* 0x000000062b087210 */ /* 0x001fca0007f5e0ff */
[----:B------:R-:W-:Y:S01]  /*c0920*/  IMAD.X R9, R24, 0x1, R5, P2 ;  /* 0x0000000118097824 */ /* 0x000fe200010e0605 */
[----:B---3--:R-:W-:Y:S02]  /*c0930*/  LOP3.LUT R30, R139, 0xffff, RZ, 0xc0, !PT ;  /* 0x0000ffff8b1e7812 */ /* 0x008fe400078ec0ff */
[----:B------:R-:W3:Y:S01]  /*c0940*/  LDL.LU R139, [R1+0x4f40] ;  /* 0x004f4000018b7983 */ /* 0x000ee20000300800 */
[----:B----4-:R-:W-:-:S03]  /*c0950*/  LOP3.LUT R29, R138, 0xffff, RZ, 0xc0, !PT ;  /* 0x0000ffff8a1d7812 */ /* 0x010fc600078ec0ff */
[----:B------:R-:W4:Y:S01]  /*c0960*/  LDL.LU R138, [R1+0x49d0] ;  /* 0x0049d000018a7983 */ /* 0x000f220000300800 */
[----:B------:R-:W-:-:S03]  /*c0970*/  PRMT R28, R30, 0x3340, R29 ;  /* 0x000033401e1c7816 */ /* 0x000fc6000000001d */
[----:B------:R-:W4:Y:S01]  /*c0980*/  LDL.LU R44, [R1+0xd24] ;  /* 0x000d2400012c7983 */ /* 0x000f220000300800 */
        /* <DEDUP_REMOVED lines=10> */
[----:B--2---:R-:W-:Y:S02]  /*c0a30*/  LOP3.LUT R30, R137, 0xffff, RZ, 0xc0, !PT ;  /* 0x0000ffff891e7812 */ /* 0x004fe400078ec0ff */
[----:B------:R-:W-:Y:S02]  /*c0a40*/  LOP3.LUT R28, R136, 0xffff, RZ, 0xc0, !PT ;  /* 0x0000ffff881c7812 */ /* 0x000fe400078ec0ff */
[----:B------:R-:W-:-:S02]  /*c0a50*/  LOP3.LUT R29, R18, 0xffff, RZ, 0xc0, !PT ;  /* 0x0000ffff121d7812 */ /* 0x000fc400078ec0ff */
[----:B0-----:R-:W-:-:S05]  /*c0a60*/  PRMT R8, R25, 0x3340, R24 ;  /* 0x0000334019087816 */ /* 0x001fca0000000018 */
[----:B------:R0:W-:Y:S04]  /*c0a70*/  STL [R1+0x30c], R8 ;  /* 0x00030c0801007387 */ /* 0x0001e80000100800 */
[----:B------:R-:W2:Y:S04]  /*c0a80*/  LDL.LU R137, [R1+0x4fc4] ;  /* 0x004fc40001897983 */ /* 0x000ea80000300800 */
[----:B------:R-:W2:Y:S04]  /*c0a90*/  LDL.LU R136, [R1+0x46d8] ;  /* 0x0046d80001887983 */ /* 0x000ea80000300800 */
[----:B------:R-:W2:Y:S01]  /*c0aa0*/  LDL.LU R18, [R1+0x4b74] ;  /* 0x004b740001127983 */ /* 0x000ea20000300800 */
[----:B------:R-:W-:-:S02]  /*c0ab0*/  PRMT R24, R28, 0x3340, R0 ;  /* 0x000033401c187816 */ /* 0x000fc40000000000 */
[--C-:B------:R-:W-:Y:S02]  /*c0ac0*/  PRMT R25, R30, 0x3340, R29.reuse ;  /* 0x000033401e197816 */ /* 0x100fe4000000001d */
[----:B------:R-:W-:Y:S02]  /*c0ad0*/  SHF.R.U32.HI R28, RZ, 0x8, R28 ;  /* 0x00000008ff1c7819 */ /* 0x000fe4000001161c */
[----:B0-----:R-:W-:Y:S02]  /*c0ae0*/  PRMT R8, R25, 0x5410, R24 ;  /* 0x0000541019087816 */ /* 0x001fe40000000018 */
[----:B------:R-:W-:Y:S02]  /*c0af0*/  SHF.R.U32.HI R25, RZ, 0x8, R30 ;  /* 0x00000008ff197819 */ /* 0x000fe4000001161e */
[----:B------:R-:W-:Y:S02]  /*c0b00*/  SHF.R.U32.HI R24, RZ, 0x8, R29 ;  /* 0x00000008ff187819 */ /* 0x000fe4000001161d */
[----:B------:R-:W-:-:S02]  /*c0b10*/  LOP3.LUT R28, R28, 0xffff, RZ, 0xc0, !PT ;  /* 0x0000ffff1c1c7812 */ /* 0x000fc400078ec0ff */
[----:B------:R-:W-:Y:S02]  /*c0b20*/  LOP3.LUT R25, R25, 0xffff, RZ, 0xc0, !PT ;  /* 0x0000ffff19197812 */ /* 0x000fe400078ec0ff */
[----:B------:R-:W-:Y:S02]  /*c0b30*/  LOP3.LUT R24, R24, 0xffff, RZ, 0xc0, !PT ;  /* 0x0000ffff18187812 */ /* 0x000fe400078ec0ff */
[----:B------:R-:W-:Y:S02]  /*c0b40*/  PRMT R141, R28, 0x3340, R141 ;  /* 0x000033401c8d7816 */ /* 0x000fe4000000008d */
[----:B------:R-:W-:Y:S01]  /*c0b50*/  LOP3.LUT R28, R16, 0xffff, RZ, 0xc0, !PT ;  /* 0x0000ffff101c7812 */ /* 0x000fe200078ec0ff */
[----:B------:R0:W-:Y:S02]  /*c0b60*/  STL [R1+0x46f4], R8 ;  /* 0x0046f40801007387 */ /* 0x0001e40000100800 */
[----:B0-----:R-:W-:Y:S02]  /*c0b70*/  PRMT R8, R25, 0x3340, R24 ;  /* 0x0000334019087816 */ /* 0x001fe40000000018 */
[----:B------:R-:W-:-:S03]  /*c0b80*/  PRMT R24, R28, 0x3340, R0 ;  /* 0x000033401c187816 */ /* 0x000fc60000000000 */
[----:B------:R0:W-:Y:S04]  /*c0b90*/  STL [R1+0x210], R8 ;  /* 0x0002100801007387 */ /* 0x0001e80000100800 */
[----:B------:R-:W2:Y:S01]  /*c0ba0*/  LDL.LU R16, [R1+0x5548] ;  /* 0x0055480001107983 */ /* 0x000ea20000300800 */
[----:B---3--:R-:W-:Y:S02]  /*c0bb0*/  LOP3.LUT R30, R139, 0xffff, RZ, 0xc0, !PT ;  /* 0x0000ffff8b1e7812 */ /* 0x008fe400078ec0ff */
[----:B----4-:R-:W-:-:S04]  /*c0bc0*/  LOP3.LUT R29, R138, 0xffff, RZ, 0xc0, !PT ;  /* 0x0000ffff8a1d7812 */ /* 0x010fc800078ec0ff */
[----:B------:R-:W-:-:S04]  /*c0bd0*/  PRMT R25, R30, 0x3340, R29 ;  /* 0x000033401e197816 */ /* 0x000fc8000000001d */
[----:B------:R-:W-:-:S05]  /*c0be0*/  PRMT R10, R25, 0x5410, R24 ;  /* 0x00005410190a7816 */ /* 0x000fca0000000018 */
[----:B------:R-:W-:Y:S04]  /*c0bf0*/  STL [R1+0x46f0], R10 ;  /* 0x0046f00a01007387 */ /* 0x000fe80000100800 */
[----:B------:R-:W3:Y:S04]  /*c0c00*/  LDL.LU R46, [R1+0x4f48] ;  /* 0x004f4800012e7983 */ /* 0x000ee80000300800 */
[----:B------:R-:W4:Y:S01]  /*c0c10*/  LDL.LU R45, [R1+0x49ec] ;  /* 0x0049ec00012d7983 */ /* 0x000f220000300800 */
[----:B------:R-:W-:Y:S02]  /*c0c20*/  SHF.R.S32.HI R24, RZ, 0x1f, R44 ;  /* 0x0000001fff187819 */ /* 0x000fe4000001142c */
[----:B0-----:R-:W-:-:S02]  /*c0c30*/  IADD3 R8, P2, R44, R2, RZ ;  /* 0x000000022c087210 */ /* 0x001fc40007f5e0ff */
[----:B------:R-:W-:Y:S02]  /*c0c40*/  SHF.R.U32.HI R25, RZ, 0x8, R29 ;  /* 0x00000008ff197819 */ /* 0x000fe4000001161d */
[----:B------:R-:W-:Y:S02]  /*c0c50*/  SHF.R.U32.HI R29, RZ, 0x8, R28 ;  /* 0x00000008ff1d7819 */ /* 0x000fe4000001161c */
[----:B------:R-:W-:Y:S01]  /*c0c60*/  SHF.R.U32.HI R30, RZ, 0x8, R30 ;  /* 0x00000008ff1e7819 */ /* 0x000fe2000001161e */
[----:B------:R-:W-:Y:S01]  /*c0c70*/  IMAD.X R9, R24, 0x1, R13, P2 ;  /* 0x0000000118097824 */ /* 0x000fe200010e060d */
[----:B------:R-:W-:Y:S02]  /*c0c80*/  LOP3.LUT R29, R29, 0xffff, RZ, 0xc0, !PT ;  /* 0x0000ffff1d1d7812 */ /* 0x000fe400078ec0ff */
[----:B------:R-:W-:Y:S02]  /*c0c90*/  LOP3.LUT R28, R30, 0xffff, RZ, 0xc0, !PT ;  /* 0x0000ffff1e1c7812 */ /* 0x000fe400078ec0ff */
[----:B------:R-:W-:Y:S01]  /*c0ca0*/  LOP3.LUT R25, R25, 0xffff, RZ, 0xc0, !PT ;  /* 0x0000ffff19197812 */ /* 0x000fe200078ec0ff */
[----:B------:R0:W-:Y:S01]  /*c0cb0*/  STL.64 [R1+0x660], R8 ;  /* 0x0006600801007387 */ /* 0x0001e20000100a00 */
[----:B------:R-:W-:-:S02]  /*c0cc0*/  PRMT R127, R29, 0x3340, R127 ;  /* 0x000033401d7f7816 */ /* 0x000fc4000000007f */
[----:B0-----:R-:W-:Y:S02]  /*c0cd0*/  PRMT R8, R28, 0x3340, R25 ;  /* 0x000033401c087816 */ /* 0x001fe40000000019 */
[----:B--2---:R-:W-:Y:S02]  /*c0ce0*/  LOP3.LUT R34, R137, 0xffff, RZ, 0xc0, !PT ;  /* 0x0000ffff89227812 */ /* 0x004fe400078ec0ff */
[----:B------:R-:W-:Y:S02]  /*c0cf0*/  LOP3.LUT R29, R136, 0xffff, RZ, 0xc0, !PT ;  /* 0x0000ffff881d7812 */ /* 0x000fe400078ec0ff */
[----:B------:R-:W-:Y:S02]  /*c0d00*/  LOP3.LUT R30, R18, 0xffff, RZ, 0xc0, !PT ;  /* 0x0000ffff121e7812 */ /* 0x000fe400078ec0ff */
[----:B------:R-:W-:Y:S02]  /*c0d10*/  PRMT R25, R29, 0x3340, R0 ;  /* 0x000033401d197816 */ /* 0x000fe40000000000 */
[----:B------:R-:W-:Y:S01]  /*c0d20*/  PRMT R28, R34, 0x3340, R30 ;  /* 0x00003340221c7816 */ /* 0x000fe2000000001e */
[----:B------:R0:W-:Y:S03]  /*c0d30*/  STL [R1+0x20c], R8 ;  /* 0x00020c0801007387 */ /* 0x0001e60000100800 */
[----:B------:R-:W-:-:S02]  /*c0d40*/  PRMT R10, R28, 0x5410, R25 ;  /* 0x000054101c0a7816 */ /* 0x000fc40000000019 */
[----:B0-----:R-:W-:-:S03]  /*c0d50*/  IADD3 R8, P2, R44, R0, RZ ;  /* 0x000000002c087210 */ /* 0x001fc60007f5e0ff */
[----:B------:R-:W-:Y:S02]  /*c0d60*/  STL [R1+0x46ec], R10 ;  /* 0x0046ec0a01007387 */ /* 0x000fe40000100800 */
[----:B------:R-:W-:Y:S02]  /*c0d70*/  IMAD.X R9, R24, 0x1, R7, P2 ;  /* 0x0000000118097824 */ /* 0x000fe400010e0607 */
[----:B------:R-:W2:Y:S04]  /*c0d80*/  LDL.LU R43, [R1+0x4fd8] ;  /* 0x004fd800012b7983 */ /* 0x000ea80000300800 */
[----:B------:R-:W2:Y:S04]  /*c0d90*/  LDL.LU R139, [R1+0x4820] ;  /* 0x00482000018b7983 */ /* 0x000ea80000300800 */
[----:B------:R-:W2:Y:S04]  /*c0da0*/  LDL.LU R138, [R1+0x4b90] ;  /* 0x004b9000018a7983 */ /* 0x000ea80000300800 */
[----:B------:R0:W-:Y:S04]  /*c0db0*/  STL.64 [R1+0x658], R8 ;  /* 0x0006580801007387 */ /* 0x0001e80000100a00 */
[----:B------:R-:W2:Y:S04]  /*c0dc0*/  LDL.LU R137, [R1+0x4fdc] ;  /* 0x004fdc0001897983 */ /* 0x000ea80000300800 */
[----:B------:R-:W2:Y:S04]  /*c0dd0*/  LDL.LU R136, [R1+0x481c] ;  /* 0x00481c0001887983 */ /* 0x000ea80000300800 */
[----:B------:R-:W2:Y:S01]  /*c0de0*/  LDL.LU R18, [R1+0x4b9c] ;  /* 0x004b9c0001127983 */ /* 0x000ea20000300800 */
[----:B------:R-:W-:-:S02]  /*c0df0*/  SHF.R.U32.HI R28, RZ, 0x8, R34 ;  /* 0x00000008ff1c7819 */ /* 0x000fc40000011622 */
[----:B------:R-:W-:Y:S02]  /*c0e00*/  SHF.R.U32.HI R25, RZ, 0x8, R30 ;  /* 0x00000008ff197819 */ /* 0x000fe4000001161e */
[----:B------:R-:W-:Y:S02]  /*c0e10*/  SHF.R.U32.HI R29, RZ, 0x8, R29 ;  /* 0x00000008ff1d7819 */ /* 0x000fe4000001161d */
[----:B------:R-:W-:Y:S02]  /*c0e20*/  LOP3.LUT R28, R28, 0xffff, RZ, 0xc0, !PT ;  /* 0x0000ffff1c1c7812 */ /* 0x000fe400078ec0ff */
[----:B------:R-:W-:Y:S02]  /*c0e30*/  LOP3.LUT R25, R25, 0xffff, RZ, 0xc0, !PT ;  /* 0x0000ffff19197812 */ /* 0x000fe400078ec0ff */
[----:B------:R-:W-:Y:S02]  /*c0e40*/  LOP3.LUT R29, R29, 0xffff, RZ, 0xc0, !PT ;  /* 0x0000ffff1d1d7812 */ /* 0x000fe400078ec0ff */
[----:B------:R-:W-:-:S02]  /*c0e50*/  SHF.R.U32.HI R214, RZ, 0x8, R174 ;  /* 0x00000008ffd67819 */ /* 0x000fc400000116ae */
[----:B0-----:R-:W-:Y:S02]  /*c0e60*/  PRMT R8, R28, 0x3340, R25 ;  /* 0x000033401c087816 */ /* 0x001fe40000000019 */
[----:B------:R-:W-:Y:S02]  /*c0e70*/  PRMT R109, R29, 0x3340, R109 ;  /* 0x000033401d6d7816 */ /* 0x000fe4000000006d */
[----:B------:R-:W-:Y:S01]  /*c0e80*/  LOP3.LUT R174, R17, 0xffff, RZ, 0xc0, !PT ;  /* 0x0000ffff11ae7812 */ /* 0x000fe200078ec0ff */
[----:B------:R0:W-:Y:S03]  /*c0e90*/  STL [R1+0x208], R8 ;  /* 0x0002080801007387 */ /* 0x0001e60000100800 */
[----:B------:R-:W-:Y:S01]  /*c0ea0*/  PRMT R25, R174, 0x3340, R0 ;  /* 0x00003340ae197816 */ /* 0x000fe20000000000 */
[----:B------:R-:W2:Y:S01]  /*c0eb0*/  LDL.LU R17, [R1+0x5544] ;  /* 0x0055440001117983 */ /* 0x000ea20000300800 */
[----:B0-----:R-:W-:-:S05]  /*c0ec0*/  IADD3 R8, P2, R44, R6, RZ ;  /* 0x000000062c087210 */ /* 0x001fca0007f5e0ff */
[----:B------:R-:W-:Y:S01]  /*c0ed0*/  IMAD.X R9, R24, 0x1, R5, P2 ;  /* 0x0000000118097824 */ /* 0x000fe200010e0605 */
[----:B---3--:R-:W-:Y:S02]  /*c0ee0*/  LOP3.LUT R30, R46, 0xffff, RZ, 0xc0, !PT ;  /* 0x0000ffff2e1e7812 */ /* 0x008fe400078ec0ff */
[----:B----4-:R-:W-:-:S04]  /*c0ef0*/  LOP3.LUT R29, R45, 0xffff, RZ, 0xc0, !PT ;  /* 0x0000ffff2d1d7812 */ /* 0x010fc800078ec0ff */
[----:B------:R-:W-:-:S04]  /*c0f00*/  PRMT R28, R30, 0x3340, R29 ;  /* 0x000033401e1c7816 */ /* 0x000fc8000000001d */
[----:B------:R-:W-:-:S05]  /*c0f10*/  PRMT R10, R28, 0x5410, R25 ;  /* 0x000054101c0a7816 */ /* 0x000fca0000000019 */
[----:B------:R-:W-:Y:S04]  /*c0f20*/  STL [R1+0x46e8], R10 ;  /* 0x0046e80a01007387 */ /* 0x000fe80000100800 */
[----:B------:R-:W3:Y:S04]  /*c0f30*/  LDL.LU R45, [R1+0xd28] ;  /* 0x000d2800012d7983 */ /* 0x000ee80000300800 */
        /* <DEDUP_REMOVED lines=8> */
[----:B------:R0:W-:Y:S04]  /*c0fc0*/  STL.64 [R1+0x648], R8 ;  /* 0x0006480801007387 */ /* 0x0001e80000100a00 */
[----:B------:R-:W-:Y:S01]  /*c0fd0*/  STL [R1+0x5418], R222 ;  /* 0x005418de01007387 */ /* 0x000fe20000100800 */
[----:B--2---:R-:W-:-:S03]  /*c0fe0*/  LOP3.LUT R34, R43, 0xffff, RZ, 0xc0, !PT ;  /* 0x0000ffff2b227812 */ /* 0x004fc600078ec0ff */
[----:B------:R-:W2:Y:S01]  /*c0ff0*/  LDL.LU R43, [R1+0x4f60] ;  /* 0x004f6000012b7983 */ /* 0x000ea20000300800 */
[----:B------:R-:W-:-:S03]  /*c1000*/  LOP3.LUT R30, R137, 0xffff, RZ, 0xc0, !PT ;  /* 0x0000ffff891e7812 */ /* 0x000fc600078ec0ff */
[----:B------:R-:W4:Y:S01]  /*c1010*/  LDL.LU R137, [R1+0x4a34] ;  /* 0x004a340001897983 */ /* 0x000f220000300800 */
[----:B------:R-:W-:Y:S02]  /*c1020*/  LOP3.LUT R40, R139, 0xffff, RZ, 0xc0, !PT ;  /* 0x0000ffff8b287812 */ /* 0x000fe400078ec0ff */
[----:B------:R-:W-:Y:S02]  /*c1030*/  LOP3.LUT R29, R138, 0xffff, RZ, 0xc0, !PT ;  /* 0x0000ffff8a1d7812 */ /* 0x000fe400078ec0ff */
[----:B------:R-:W-:Y:S02]  /*c1040*/  PRMT R24, R40, 0x3340, R0 ;  /* 0x0000334028187816 */ /* 0x000fe40000000000 */
[----:B------:R-:W-:Y:S02]  /*c1050*/  PRMT R25, R34, 0x3340, R29 ;  /* 0x0000334022197816 */ /* 0x000fe4000000001d */
[----:B------:R-:W-:Y:S02]  /*c1060*/  SHF.R.U32.HI R144, RZ, 0x8, R37 ;  /* 0x00000008ff907819 */ /* 0x000fe40000011625 */
[----:B------:R-:W-:-:S02]  /*c1070*/  LOP3.LUT R37, R136, 0xffff, RZ, 0xc0, !PT ;  /* 0x0000ffff88257812 */ /* 0x000fc400078ec0ff */
[----:B------:R-:W-:Y:S02]  /*c1080*/  LOP3.LUT R28, R18, 0xffff, RZ, 0xc0, !PT ;  /* 0x0000ffff121c7812 */ /* 0x000fe400078ec0ff */
[----:B0-----:R-:W-:Y:S02]  /*c1090*/  PRMT R8, R25, 0x5410, R24 ;  /* 0x0000541019087816 */ /* 0x001fe40000000018 */
[----:B------:R-:W-:Y:S02]  /*c10a0*/  PRMT R24, R37, 0x3340, R0 ;  /* 0x0000334025187816 */ /* 0x000fe40000000000 */
[----:B------:R-:W-:Y:S01]  /*c10b0*/  PRMT R25, R30, 0x3340, R28 ;  /* 0x000033401e197816 */ /* 0x000fe2000000001c */
[----:B------:R0:W-:Y:S03]  /*c10c0*/  STL [R1+0x46e4], R8 ;  /* 0x0046e40801007387 */ /* 0x0001e60000100800 */
[----:B0-----:R-:W-:-:S02]  /*c10d0*/  PRMT R8, R25, 0x5410, R24 ;  /* 0x0000541019087816 */ /* 0x001fc40000000018 */
[----:B------:R-:W-:Y:S02]  /*c10e0*/  SHF.R.U32.HI R25, RZ, 0x8, R30 ;  /* 0x00000008ff197819 */ /* 0x000fe4000001161e */
[----:B------:R-:W-:Y:S01]  /*c10f0*/  SHF.R.U32.HI R24, RZ, 0x8, R28 ;  /* 0x00000008ff187819 */ /* 0x000fe2000001161c */
[----:B------:R0:W-:Y:S01]  /*c1100*/  STL [R1+0x46e0], R8 ;  /* 0x0046e00801007387 */ /* 0x0001e20000100800 */
[----:B------:R-:W-:Y:S02]  /*c1110*/  LOP3.LUT R25, R25, 0xffff, RZ, 0xc0, !PT ;  /* 0x0000ffff19197812 */ /* 0x000fe400078ec0ff */
[----:B------:R-:W-:Y:S01]  /*c1120*/  LOP3.LUT R24, R24, 0xffff, RZ, 0xc0, !PT ;  /* 0x0000ffff18187812 */ /* 0x000fe200078ec0ff */
[----:B------:R-:W4:Y:S03]  /*c1130*/  LDL.LU R136, [R1+0x4ff4] ;  /* 0x004ff40001887983 */ /* 0x000f260000300800 */
[----:B------:R-:W-:-:S02]  /*c1140*/  PRMT R9, R25, 0x3340, R24 ;  /* 0x0000334019097816 */ /* 0x000fc40000000018 */
[----:B------:R-:W-:-:S03]  /*c1150*/  SHF.R.U32.HI R34, RZ, 0x8, R34 ;  /* 0x00000008ff227819 */ /* 0x000fc60000011622 */
[----:B------:R-:W-:Y:S01]  /*c1160*/  STL [R1+0x204], R9 ;  /* 0x0002040901007387 */ /* 0x000fe20000100800 */
[----:B------:R-:W-:-:S03]  /*c1170*/  SHF.R.U32.HI R28, RZ, 0x8, R29 ;  /* 0x00000008ff1c7819 */ /* 0x000fc6000001161d */
[----:B------:R-:W4:Y:S04]  /*c1180*/  LDL.LU R44, [R1+0x4840] ;  /* 0x00484000012c7983 */ /* 0x000f280000300800 */
[----:B------:R-:W4:Y:S01]  /*c1190*/  LDL.LU R139, [R1+0x4bcc] ;  /* 0x004bcc00018b7983 */ /* 0x000f220000300800 */
[----:B------:R-:W-:Y:S02]  /*c11a0*/  LOP3.LUT R29, R34, 0xffff, RZ, 0xc0, !PT ;  /* 0x0000ffff221d7812 */ /* 0x000fe400078ec0ff */
[----:B------:R-:W-:-:S04]  /*c11b0*/  LOP3.LUT R28, R28, 0xffff, RZ, 0xc0, !PT ;  /* 0x0000ffff1c1c7812 */ /* 0x000fc800078ec0ff */
[----:B0-----:R-:W-:-:S05]  /*c11c0*/  PRMT R8, R29, 0x3340, R28 ;  /* 0x000033401d087816 */ /* 0x001fca000000001c */
[----:B------:R0:W-:Y:S04]  /*c11d0*/  STL [R1+0x200], R8 ;  /* 0x0002000801007387 */ /* 0x0001e80000100800 */
[----:B------:R-:W4:Y:S04]  /*c11e0*/  LDL.LU R138, [R1+0x4f70] ;  /* 0x004f7000018a7983 */ /* 0x000f280000300800 */
[----:B------:R-:W4:Y:S01]  /*c11f0*/  LDL.LU R18, [R1+0x4a4c] ;  /* 0x004a4c0001127983 */ /* 0x000f220000300800 */
[----:B------:R-:W-:Y:S02]  /*c1200*/  SHF.R.U32.HI R25, RZ, 0x8, R40 ;  /* 0x00000008ff197819 */ /* 0x000fe40000011628 */
[----:B------:R-:W-:-:S02]  /*c1210*/  SHF.R.U32.HI R28, RZ, 0x8, R37 ;  /* 0x00000008ff1c7819 */ /* 0x000fc40000011625 */
[----:B------:R-:W-:Y:S02]  /*c1220*/  LOP3.LUT R25, R25, 0xffff, RZ, 0xc0, !PT ;  /* 0x0000ffff19197812 */ /* 0x000fe400078ec0ff */
[----:B------:R-:W-:Y:S02]  /*c1230*/  LOP3.LUT R28, R28, 0xffff, RZ, 0xc0, !PT ;  /* 0x0000ffff1c1c7812 */ /* 0x000fe400078ec0ff */
[----:B------:R-:W-:Y:S02]  /*c1240*/  LOP3.LUT R29, R16, 0xffff, RZ, 0xc0, !PT ;  /* 0x0000ffff101d7812 */ /* 0x000fe400078ec0ff */
[----:B------:R-:W-:Y:S02]  /*c1250*/  PRMT R108, R25, 0x3340, R108 ;  /* 0x00003340196c7816 */ /* 0x000fe4000000006c */
[----:B------:R-:W-:Y:S02]  /*c1260*/  PRMT R107, R28, 0x3340, R107 ;  /* 0x000033401c6b7816 */ /* 0x000fe4000000006b */
[----:B------:R-:W-:-:S02]  /*c1270*/  PRMT R25, R29, 0x3340, R0 ;  /* 0x000033401d197816 */ /* 0x000fc40000000000 */
[----:B---3--:R-:W-:Y:S02]  /*c1280*/  SHF.R.S32.HI R24, RZ, 0x1f, R45 ;  /* 0x0000001fff187819 */ /* 0x008fe4000001142d */
[----:B0-----:R-:W-:-:S05]  /*c1290*/  IADD3 R8, P2, R45, R2, RZ ;  /* 0x000000022d087210 */ /* 0x001fca0007f5e0ff */
[----:B------:R-:W-:-:S05]  /*c12a0*/  IMAD.X R9, R24, 0x1, R13, P2 ;  /* 0x0000000118097824 */ /* 0x000fca00010e060d */
[----:B------:R0:W-:Y:S04]  /*c12b0*/  STL.64 [R1+0x640], R8 ;  /* 0x0006400801007387 */ /* 0x0001e80000100a00 */
[----:B------:R-:W3:Y:S01]  /*c12c0*/  LDL.LU R16, [R1+0x5540] ;  /* 0x0055400001107983 */ /* 0x000ee20000300800 */
[----:B0-----:R-:W-:-:S05]  /*c12d0*/  IADD3 R8, P2, R45, R0, RZ ;  /* 0x000000002d087210 */ /* 0x001fca0007f5e0ff */
[----:B------:R-:W-:Y:S01]  /*c12e0*/  IMAD.X R9, R24, 0x1, R7, P2 ;  /* 0x0000000118097824 */ /* 0x000fe200010e0607 */
        /* <DEDUP_REMOVED lines=8> */
[----:B------:R-:W-:Y:S04]  /*c1370*/  STL [R1+0x46dc], R10 ;  /* 0x0046dc0a01007387 */ /* 0x000fe80000100800 */
[----:B------:R0:W-:Y:S02]  /*c1380*/  STL.64 [R1+0x638], R8 ;  /* 0x0006380801007387 */ /* 0x0001e40000100a00 */
[----:B0-----:R-:W-:-:S05]  /*c1390*/  PRMT R8, R28, 0x3340, R25 ;  /* 0x000033401c087816 */ /* 0x001fca0000000019 */
[----:B------:R0:W-:Y:S04]  /*c13a0*/  STL [R1+0x1fc], R8 ;  /* 0x0001fc0801007387 */ /* 0x0001e80000100800 */
[----:B------:R-:W2:Y:S04]  /*c13b0*/  LDL.LU R43, [R1+0x4f7c] ;  /* 0x004f7c00012b7983 */ /* 0x000ea80000300800 */
[----:B------:R-:W4:Y:S01]  /*c13c0*/  LDL.LU R137, [R1+0x74] ;  /* 0x0000740001897983 */ /* 0x000f220000300800 */
[----:B------:R-:W-:Y:S02]  /*c13d0*/  SHF.R.U32.HI R29, RZ, 0x8, R29 ;  /* 0x00000008ff1d7819 */ /* 0x000fe4000001161d */
[----:B------:R-:W-:-:S02]  /*c13e0*/  LOP3.LUT R30, R136, 0xffff, RZ, 0xc0, !PT ;  /* 0x0000ffff881e7812 */ /* 0x000fc400078ec0ff */
[----:B------:R-:W3:Y:S01]  /*c13f0*/  LDL.LU R136, [R1+0x4a7c] ;  /* 0x004a7c0001887983 */ /* 0x000ee20000300800 */
[----:B------:R-:W-:Y:S02]  /*c1400*/  LOP3.LUT R29, R29, 0xffff, RZ, 0xc0, !PT ;  /* 0x0000ffff1d1d7812 */ /* 0x000fe400078ec0ff */
[----:B------:R-:W-:Y:S02]  /*c1410*/  LOP3.LUT R34, R44, 0xffff, RZ, 0xc0, !PT ;  /* 0x0000ffff2c227812 */ /* 0x000fe400078ec0ff */
[----:B------:R-:W-:Y:S02]  /*c1420*/  PRMT R106, R29, 0x3340, R106 ;  /* 0x000033401d6a7816 */ /* 0x000fe4000000006a */
[----:B------:R-:W-:Y:S02]  /*c1430*/  LOP3.LUT R29, R139, 0xffff, RZ, 0xc0, !PT ;  /* 0x0000ffff8b1d7812 */ /* 0x000fe400078ec0ff */
[----:B------:R-:W-:Y:S02]  /*c1440*/  PRMT R25, R34, 0x3340, R0 ;  /* 0x0000334022197816 */ /* 0x000fe40000000000 */
[----:B------:R-:W-:-:S04]  /*c1450*/  PRMT R28, R30, 0x3340, R29 ;  /* 0x000033401e1c7816 */ /* 0x000fc8000000001d */
[----:B0-----:R-:W-:-:S05]  /*c1460*/  PRMT R8, R28, 0x5410, R25 ;  /* 0x000054101c087816 */ /* 0x001fca0000000019 */
[----:B------:R0:W-:Y:S01]  /*c1470*/  STL [R1+0x46d8], R8 ;  /* 0x0046d80801007387 */ /* 0x0001e20000100800 */
[----:B------:R-:W-:-:S03]  /*c1480*/  LOP3.LUT R81, R138, 0xffff, RZ, 0xc0, !PT ;  /* 0x0000ffff8a517812 */ /* 0x000fc600078ec0ff */
[----:B------:R-:W3:Y:S01]  /*c1490*/  LDL.LU R139, [R1+0x5000] ;  /* 0x00500000018b7983 */ /* 0x000ee20000300800 */
[----:B------:R-:W-:-:S03]  /*c14a0*/  LOP3.LUT R80, R18, 0xffff, RZ, 0xc0, !PT ;  /* 0x0000ffff12507812 */ /* 0x000fc600078ec0ff */
[----:B------:R-:W3:Y:S04]  /*c14b0*/  LDL.LU R138, [R1+0x4854] ;  /* 0x00485400018a7983 */ /* 0x000ee80000300800 */
[----:B------:R-:W3:Y:S01]  /*c14c0*/  LDL.LU R18, [R1+0x4bf0] ;  /* 0x004bf00001127983 */ /* 0x000ee20000300800 */
[----:B------:R-:W-:Y:S02]  /*c14d0*/  SHF.R.U32.HI R28, RZ, 0x8, R81 ;  /* 0x00000008ff1c7819 */ /* 0x000fe40000011651 */
[----:B------:R-:W-:Y:S01]  /*c14e0*/  SHF.R.U32.HI R25, RZ, 0x8, R80 ;  /* 0x00000008ff197819 */ /* 0x000fe20000011650 */
[----:B------:R-:W3:Y:S01]  /*c14f0*/  LDL.LU R44, [R1+0xd2c] ;  /* 0x000d2c00012c7983 */ /* 0x000ee20000300800 */
[----:B------:R-:W-:Y:S02]  /*c1500*/  SHF.R.U32.HI R30, RZ, 0x8, R30 ;  /* 0x00000008ff1e7819 */ /* 0x000fe4000001161e */
[----:B------:R-:W-:-:S02]  /*c1510*/  SHF.R.U32.HI R29, RZ, 0x8, R29 ;  /* 0x00000008ff1d7819 */ /* 0x000fc4000001161d */
[----:B------:R-:W-:Y:S02]  /*c1520*/  LOP3.LUT R28, R28, 0xffff, RZ, 0xc0, !PT ;  /* 0x0000ffff1c1c7812 */ /* 0x000fe400078ec0ff */
[----:B------:R-:W-:Y:S02]  /*c1530*/  LOP3.LUT R25, R25, 0xffff, RZ, 0xc0, !PT ;  /* 0x0000ffff19197812 */ /* 0x000fe400078ec0ff */
[----:B------:R-:W-:Y:S02]  /*c1540*/  LOP3.LUT R30, R30, 0xffff, RZ, 0xc0, !PT ;  /* 0x0000ffff1e1e7812 */ /* 0x000fe400078ec0ff */
[----:B------:R-:W-:Y:S02]  /*c1550*/  LOP3.LUT R29, R29, 0xffff, RZ, 0xc0, !PT ;  /* 0x0000ffff1d1d7812 */ /* 0x000fe400078ec0ff */
[----:B0-----:R-:W-:Y:S02]  /*c1560*/  IADD3 R8, P2, R45, R6, RZ ;  /* 0x000000062d087210 */ /* 0x001fe40007f5e0ff */
[----:B------:R-:W-:-:S02]  /*c1570*/  PRMT R11, R28, 0x3340, R25 ;  /* 0x000033401c0b7816 */ /* 0x000fc40000000019 */
[----:B------:R-:W-:Y:S01]  /*c1580*/  PRMT R10, R30, 0x3340, R29 ;  /* 0x000033401e0a7816 */ /* 0x000fe2000000001d */
[----:B------:R-:W-:Y:S02]  /*c1590*/  IMAD.X R9, R24, 0x1, R5, P2 ;  /* 0x0000000118097824 */ /* 0x000fe400010e0605 */
[----:B------:R-:W-:Y:S04]  /*c15a0*/  STL [R1+0x2a0], R11 ;  /* 0x0002a00b01007387 */ /* 0x000fe80000100800 */
[----:B------:R-:W-:Y:S04]  /*c15b0*/  STL [R1+0x1f8], R10 ;  /* 0x0001f80a01007387 */ /* 0x000fe80000100800 */
[----:B------:R0:W-:Y:S02]  /*c15c0*/  STL.64 [R1+0x630], R8 ;  /* 0x0006300801007387 */ /* 0x0001e40000100a00 */
[----:B0-----:R-:W-:-:S05]  /*c15d0*/  IADD3 R8, P2, R45, R4, RZ ;  /* 0x000000042d087210 */ /* 0x001fca0007f5e0ff */
[----:B------:R-:W-:-:S05]  /*c15e0*/  IMAD.X R9, R24, 0x1, R3, P2 ;  /* 0x0000000118097824 */ /* 0x000fca00010e0603 */
[----:B------:R0:W-:Y:S01]  /*c15f0*/  STL.64 [R1+0x628], R8 ;  /* 0x0006280801007387 */ /* 0x0001e20000100a00 */
[----:B----4-:R-:W-:-:S03]  /*c1600*/  LOP3.LUT R28, R137, 0xffff, RZ, 0xc0, !PT ;  /* 0x0000ffff891c7812 */ /* 0x010fc600078ec0ff */
[----:B------:R-:W4:Y:S01]  /*c1610*/  LDL.LU R137, [R1+0x4f88] ;  /* 0x004f880001897983 */ /* 0x000f220000300800 */
[----:B------:R-:W-:Y:S02]  /*c1620*/  SHF.R.U32.HI R24, RZ, 0x8, R34 ;  /* 0x00000008ff187819 */ /* 0x000fe40000011622 */
[----:B--2---:R-:W-:Y:S02]  /*c1630*/  LOP3.LUT R30, R43, 0xffff, RZ, 0xc0, !PT ;  /* 0x0000ffff2b1e7812 */ /* 0x004fe400078ec0ff */
[----:B------:R-:W-:Y:S02]  /*c1640*/  LOP3.LUT R24, R24, 0xffff, RZ, 0xc0, !PT ;  /* 0x0000ffff18187812 */ /* 0x000fe400078ec0ff */
[----:B---3--:R-:W-:Y:S02]  /*c1650*/  LOP3.LUT R29, R136, 0xffff, RZ, 0xc0, !PT ;  /* 0x0000ffff881d7812 */ /* 0x008fe400078ec0ff */
[----:B------:R-:W-:Y:S01]  /*c1660*/  PRMT R105, R24, 0x3340, R105 ;  /* 0x0000334018697816 */ /* 0x000fe20000000069 */
[----:B------:R-:W2:Y:S01]  /*c1670*/  LDL.LU R136, [R1+0x4aa4] ;  /* 0x004aa40001887983 */ /* 0x000ea20000300800 */
[----:B------:R-:W-:-:S02]  /*c1680*/  PRMT R24, R28, 0x3340, R0 ;  /* 0x000033401c187816 */ /* 0x000fc40000000000 */
[----:B------:R-:W-:-:S04]  /*c1690*/  PRMT R25, R30, 0x3340, R29 ;  /* 0x000033401e197816 */ /* 0x000fc8000000001d */
[----:B0-----:R-:W-:Y:S02]  /*c16a0*/  PRMT R8, R25, 0x5410, R24 ;  /* 0x0000541019087816 */ /* 0x001fe40000000018 */
[----:B------:R-:W-:Y:S02]  /*c16b0*/  SHF.R.U32.HI R25, RZ, 0x8, R30 ;  /* 0x00000008ff197819 */ /* 0x000fe4000001161e */
[----:B------:R-:W-:Y:S02]  /*c16c0*/  SHF.R.U32.HI R24, RZ, 0x8, R29 ;  /* 0x00000008ff187819 */ /* 0x000fe4000001161d */
[----:B------:R-:W-:Y:S02]  /*c16d0*/  LOP3.LUT R25, R25, 0xffff, RZ, 0xc0, !PT ;  /* 0x0000ffff19197812 */ /* 0x000fe400078ec0ff */
[----:B------:R-:W-:Y:S02]  /*c16e0*/  LOP3.LUT R24, R24, 0xffff, RZ, 0xc0, !PT ;  /* 0x0000ffff18187812 */ /* 0x000fe400078ec0ff */
[----:B------:R-:W-:Y:S01]  /*c16f0*/  SHF.R.U32.HI R28, RZ, 0x8, R28 ;  /* 0x00000008ff1c7819 */ /* 0x000fe2000001161c */
[----:B------:R0:W-:Y:S03]  /*c1700*/  STL [R1+0x46d4], R8 ;  /* 0x0046d40801007387 */ /* 0x0001e60000100800 */
[----:B------:R-:W-:-:S02]  /*c1710*/  LOP3.LUT R28, R28, 0xffff, RZ, 0xc0, !PT ;  /* 0x0000ffff1c1c7812 */ /* 0x000fc400078ec0ff */
[----:B------:R-:W-:Y:S02]  /*c1720*/  LOP3.LUT R30, R139, 0xffff, RZ, 0xc0, !PT ;  /* 0x0000ffff8b1e7812 */ /* 0x000fe400078ec0ff */
[----:B0-----:R-:W-:Y:S02]  /*c1730*/  PRMT R8, R25, 0x3340, R24 ;  /* 0x0000334019087816 */ /* 0x001fe40000000018 */
[----:B------:R-:W-:Y:S02]  /*c1740*/  PRMT R104, R28, 0x3340, R104 ;  /* 0x000033401c687816 */ /* 0x000fe40000000068 */
[----:B------:R-:W-:Y:S01]  /*c1750*/  LOP3.LUT R28, R138, 0xffff, RZ, 0xc0, !PT ;  /* 0x0000ffff8a1c7812 */ /* 0x000fe200078ec0ff */
[----:B------:R0:W-:Y:S01]  /*c1760*/  STL [R1+0x1f4], R8 ;  /* 0x0001f40801007387 */ /* 0x0001e20000100800 */
[----:B------:R-:W-:-:S03]  /*c1770*/  LOP3.LUT R29, R18, 0xffff, RZ, 0xc0, !PT ;  /* 0x0000ffff121d7812 */ /* 0x000fc600078ec0ff */
[----:B------:R-:W3:Y:S04]  /*c1780*/  LDL.LU R139, [R1+0x5010] ;  /* 0x00501000018b7983 */ /* 0x000ee80000300800 */
[----:B------:R-:W3:Y:S04]  /*c1790*/  LDL.LU R138, [R1+0x48b0] ;  /* 0x0048b000018a7983 */ /* 0x000ee80000300800 */
[----:B------:R-:W3:Y:S01]  /*c17a0*/  LDL.LU R18, [R1+0x4c2c] ;  /* 0x004c2c0001127983 */ /* 0x000ee20000300800 */
[----:B------:R-:W-:Y:S02]  /*c17b0*/  PRMT R24, R28, 0x3340, R0 ;  /* 0x000033401c187816 */ /* 0x000fe40000000000 */
[----:B------:R-:W-:-:S02]  /*c17c0*/  PRMT R25, R30, 0x3340, R29 ;  /* 0x000033401e197816 */ /* 0x000fc4000000001d */
[----:B0-----:R-:W-:Y:S02]  /*c17d0*/  IADD3 R8, P2, R44, R2, RZ ;  /* 0x000000022c087210 */ /* 0x001fe40007f5e0ff */
[----:B------:R-:W-:Y:S02]  /*c17e0*/  PRMT R10, R25, 0x5410, R24 ;  /* 0x00005410190a7816 */ /* 0x000fe40000000018 */
[----:B------:R-:W-:Y:S02]  /*c17f0*/  SHF.R.S32.HI R24, RZ, 0x1f, R44 ;  /* 0x0000001fff187819 */ /* 0x000fe4000001142c */
[----:B------:R-:W-:Y:S02]  /*c1800*/  SHF.R.U32.HI R30, RZ, 0x8, R30 ;  /* 0x00000008ff1e7819 */ /* 0x000fe4000001161e */
[----:B------:R-:W-:Y:S01]  /*c1810*/  SHF.R.U32.HI R25, RZ, 0x8, R29 ;  /* 0x00000008ff197819 */ /* 0x000fe2000001161d */
[----:B------:R-:W-:Y:S01]  /*c1820*/  IMAD.X R9, R24, 0x1, R13, P2 ;  /* 0x0000000118097824 */ /* 0x000fe200010e060d */
[----:B------:R-:W-:-:S02]  /*c1830*/  SHF.R.U32.HI R29, RZ, 0x8, R28 ;  /* 0x00000008ff1d7819 */ /* 0x000fc4000001161c */
[----:B------:R-:W-:Y:S02]  /*c1840*/  LOP3.LUT R28, R30, 0xffff, RZ, 0xc0, !PT ;  /* 0x0000ffff1e1c7812 */ /* 0x000fe400078ec0ff */
[----:B------:R-:W-:Y:S01]  /*c1850*/  LOP3.LUT R25, R25, 0xffff, RZ, 0xc0, !PT ;  /* 0x0000ffff19197812 */ /* 0x000fe200078ec0ff */
[----:B------:R-:W-:Y:S04]  /*c1860*/  STL [R1+0x46d0], R10 ;  /* 0x0046d00a01007387 */ /* 0x000fe80000100800 */
[----:B------:R0:W-:Y:S01]  /*c1870*/  STL.64 [R1+0x620], R8 ;  /* 0x0006200801007387 */ /* 0x0001e20000100a00 */
[----:B------:R-:W-:Y:S02]  /*c1880*/  LOP3.LUT R79, R17, 0xffff, RZ, 0xc0, !PT ;  /* 0x0000ffff114f7812 */ /* 0x000fe400078ec0ff */
[----:B0-----:R-:W-:-:S05]  /*c1890*/  PRMT R8, R28, 0x3340, R25 ;  /* 0x000033401c087816 */ /* 0x001fca0000000019 */
[----:B------:R0:W-:Y:S04]  /*c18a0*/  STL [R1+0x1f0], R8 ;  /* 0x0001f00801007387 */ /* 0x0001e80000100800 */
[----:B------:R-:W3:Y:S04]  /*c18b0*/  LDL.LU R17, [R1+0x553c] ;  /* 0x00553c0001117983 */ /* 0x000ee80000300800 */
[----:B------:R-:W3:Y:S01]  /*c18c0*/  LDL.LU R43, [R1+0x4fa0] ;  /* 0x004fa000012b7983 */ /* 0x000ee20000300800 */
[----:B----4-:R-:W-:-:S03]  /*c18d0*/  LOP3.LUT R28, R137, 0xffff, RZ, 0xc0, !PT ;  /* 0x0000ffff891c7812 */ /* 0x010fc600078ec0ff */
[----:B------:R-:W4:Y:S01]  /*c18e0*/  LDL.LU R137, [R1+0x7c] ;  /* 0x00007c0001897983 */ /* 0x000f220000300800 */
[----:B------:R-:W-:Y:S02]  /*c18f0*/  LOP3.LUT R29, R29, 0xffff, RZ, 0xc0, !PT ;  /* 0x0000ffff1d1d7812 */ /* 0x000fe400078ec0ff */
[----:B------:R-:W-:Y:S02]  /*c1900*/  SHF.R.U32.HI R30, RZ, 0x8, R79 ;  /* 0x00000008ff1e7819 */ /* 0x000fe4000001164f */
[----:B------:R-:W-:Y:S02]  /*c1910*/  PRMT R103, R29, 0x3340, R103 ;  /* 0x000033401d677816 */ /* 0x000fe40000000067 */
[----:B--2---:R-:W-:Y:S02]  /*c1920*/  LOP3.LUT R25, R136, 0xffff, RZ, 0xc0, !PT ;  /* 0x0000ffff88197812 */ /* 0x004fe400078ec0ff */
[----:B------:R-:W2:Y:S01]  /*c1930*/  LDL.LU R136, [R1+0x4adc] ;  /* 0x004adc0001887983 */ /* 0x000ea20000300800 */
[----:B------:R-:W-:-:S02]  /*c1940*/  SHF.R.U32.HI R29, RZ, 0x8, R28 ;  /* 0x00000008ff1d7819 */ /* 0x000fc4000001161c */
[--C-:B------:R-:W-:Y:S02]  /*c1950*/  PRMT R90, R28, 0x3340, R25.reuse ;  /* 0x000033401c5a7816 */ /* 0x100fe40000000019 */
[----:B------:R-:W-:Y:S02]  /*c1960*/  SHF.R.U32.HI R25, RZ, 0x8, R25 ;  /* 0x00000008ff197819 */ /* 0x000fe40000011619 */
[----:B------:R-:W-:Y:S02]  /*c1970*/  LOP3.LUT R28, R29, 0xffff, RZ, 0xc0, !PT ;  /* 0x0000ffff1d1c7812 */ /* 0x000fe400078ec0ff */
[----:B------:R-:W-:Y:S02]  /*c1980*/  LOP3.LUT R29, R30, 0xffff, RZ, 0xc0, !PT ;  /* 0x0000ffff1e1d7812 */ /* 0x000fe400078ec0ff */
[----:B------:R-:W-:Y:S02]  /*c1990*/  LOP3.LUT R25, R25, 0xffff, RZ, 0xc0, !PT ;  /* 0x0000ffff19197812 */ /* 0x000fe400078ec0ff */
[----:B------:R-:W-:-:S02]  /*c19a0*/  PRMT R102, R29, 0x3340, R102 ;  /* 0x000033401d667816 */ /* 0x000fc40000000066 */
        /* <DEDUP_REMOVED lines=21> */
[----:B----4-:R-:W-:-:S03]  /*c1b00*/  LOP3.LUT R34, R137, 0xffff, RZ, 0xc0, !PT ;  /* 0x0000ffff89227812 */ /* 0x010fc600078ec0ff */
[----:B------:R-:W4:Y:S01]  /*c1b10*/  LDL.LU R137, [R1+0x4fb0] ;  /* 0x004fb00001897983 */ /* 0x000f220000300800 */
[----:B------:R-:W-:-:S04]  /*c1b20*/  SHF.R.U32.HI R29, RZ, 0x8, R29 ;  /* 0x00000008ff1d7819 */ /* 0x000fc8000001161d */
[----:B------:R-:W-:Y:S02]  /*c1b30*/  LOP3.LUT R29, R29, 0xffff, RZ, 0xc0, !PT ;  /* 0x0000ffff1d1d7812 */ /* 0x000fe400078ec0ff */
[----:B------:R-:W-:Y:S02]  /*c1b40*/  LOP3.LUT R30, R43, 0xffff, RZ, 0xc0, !PT ;  /* 0x0000ffff2b1e7812 */ /* 0x000fe400078ec0ff */
[----:B------:R-:W-:Y:S02]  /*c1b50*/  PRMT R101, R29, 0x3340, R101 ;  /* 0x000033401d657816 */ /* 0x000fe40000000065 */
[----:B--2---:R-:W-:Y:S02]  /*c1b60*/  LOP3.LUT R29, R136, 0xffff, RZ, 0xc0, !PT ;  /* 0x0000ffff881d7812 */ /* 0x004fe400078ec0ff */
[----:B------:R-:W-:Y:S01]  /*c1b70*/  PRMT R25, R34, 0x3340, R0 ;  /* 0x0000334022197816 */ /* 0x000fe20000000000 */
[----:B------:R-:W2:Y:S01]  /*c1b80*/  LDL.LU R136, [R1+0x4b04] ;  /* 0x004b040001887983 */ /* 0x000ea20000300800 */
[----:B------:R-:W-:-:S02]  /*c1b90*/  PRMT R28, R30, 0x3340, R29 ;  /* 0x000033401e1c7816 */ /* 0x000fc4000000001d */
[----:B0-----:R-:W-:Y:S01]  /*c1ba0*/  IADD3 R8, P2, R44, R6, RZ ;  /* 0x000000062c087210 */ /* 0x001fe20007f5e0ff */
[----:B------:R-:W2:Y:S01]  /*c1bb0*/  LDL.LU R43, [R1+0xd30] ;  /* 0x000d3000012b7983 */ /* 0x000ea20000300800 */
        /* <DEDUP_REMOVED lines=11> */
[----:B---3--:R-:W-:Y:S02]  /*c1c70*/  LOP3.LUT R29, R139, 0xffff, RZ, 0xc0, !PT ;  /* 0x0000ffff8b1d7812 */ /* 0x008fe400078ec0ff */
[----:B------:R-:W-:Y:S02]  /*c1c80*/  LOP3.LUT R30, R138, 0xffff, RZ, 0xc0, !PT ;  /* 0x0000ffff8a1e7812 */ /* 0x000fe400078ec0ff */
[----:B0-----:R-:W-:-:S02]  /*c1c90*/  PRMT R8, R25, 0x3340, R24 ;  /* 0x0000334019087816 */ /* 0x001fc40000000018 */
[----:B------:R-:W-:Y:S02]  /*c1ca0*/  LOP3.LUT R28, R18, 0xffff, RZ, 0xc0, !PT ;  /* 0x0000ffff121c7812 */ /* 0x000fe400078ec0ff */
[----:B------:R-:W-:Y:S02]  /*c1cb0*/  PRMT R24, R30, 0x3340, R0 ;  /* 0x000033401e187816 */ /* 0x000fe40000000000 */
[----:B------:R-:W-:Y:S01]  /*c1cc0*/  PRMT R25, R29, 0x3340, R28 ;  /* 0x000033401d197816 */ /* 0x000fe2000000001c */
[----:B------:R0:W-:Y:S04]  /*c1cd0*/  STL [R1+0x1e0], R8 ;  /* 0x0001e00801007387 */ /* 0x0001e80000100800 */
[----:B------:R-:W3:Y:S04]  /*c1ce0*/  LDL.LU R44, [R1+0x5024] ;  /* 0x00502400012c7983 */ /* 0x000ee80000300800 */
[----:B------:R-:W3:Y:S01]  /*c1cf0*/  LDL.LU R139, [R1+0x48d4] ;  /* 0x0048d400018b7983 */ /* 0x000ee20000300800 */
[----:B0-----:R-:W-:-:S05]  /*c1d00*/  PRMT R8, R25, 0x5410, R24 ;  /* 0x0000541019087816 */ /* 0x001fca0000000018 */
[----:B------:R0:W-:Y:S04]  /*c1d10*/  STL [R1+0x46c4], R8 ;  /* 0x0046c40801007387 */ /* 0x0001e80000100800 */
[----:B------:R-:W3:Y:S01]  /*c1d20*/  LDL.LU R18, [R1+0x4ca0] ;  /* 0x004ca00001127983 */ /* 0x000ee20000300800 */
[----:B------:R-:W-:Y:S02]  /*c1d30*/  SHF.R.U32.HI R29, RZ, 0x8, R29 ;  /* 0x00000008ff1d7819 */ /* 0x000fe4000001161d */
[----:B------:R-:W-:Y:S02]  /*c1d40*/  SHF.R.U32.HI R25, RZ, 0x8, R28 ;  /* 0x00000008ff197819 */ /* 0x000fe4000001161c */
[----:B------:R-:W-:Y:S02]  /*c1d50*/  LOP3.LUT R28, R29, 0xffff, RZ, 0xc0, !PT ;  /* 0x0000ffff1d1c7812 */ /* 0x000fe400078ec0ff */
[----:B------:R-:W-:-:S04]  /*c1d60*/  LOP3.LUT R25, R25, 0xffff, RZ, 0xc0, !PT ;  /* 0x0000ffff19197812 */ /* 0x000fc800078ec0ff */
[----:B0-----:R-:W-:Y:S02]  /*c1d70*/  PRMT R8, R28, 0x3340, R25 ;  /* 0x000033401c087816 */ /* 0x001fe40000000019 */
[----:B------:R-:W-:-:S03]  /*c1d80*/  LOP3.LUT R126, R16, 0xffff, RZ, 0xc0, !PT ;  /* 0x0000ffff107e7812 */ /* 0x000fc600078ec0ff */
[----:B------:R0:W-:Y:S04]  /*c1d90*/  STL [R1+0x1dc], R8 ;  /* 0x0001dc0801007387 */ /* 0x0001e80000100800 */
[----:B------:R-:W3:Y:S04]  /*c1da0*/  LDL.LU R16, [R1+0x5538] ;  /* 0x0055380001107983 */ /* 0x000ee80000300800 */
[----:B------:R-:W3:Y:S01]  /*c1db0*/  LDL.LU R138, [R1+0x502c] ;  /* 0x00502c00018a7983 */ /* 0x000ee20000300800 */
[----:B----4-:R-:W-:-:S03]  /*c1dc0*/  LOP3.LUT R29, R137, 0xffff, RZ, 0xc0, !PT ;  /* 0x0000ffff891d7812 */ /* 0x010fc600078ec0ff */
[----:B------:R-:W4:Y:S01]  /*c1dd0*/  LDL.LU R137, [R1+0x48e8] ;  /* 0x0048e80001897983 */ /* 0x000f220000300800 */
[----:B------:R-:W-:-:S04]  /*c1de0*/  SHF.R.U32.HI R24, RZ, 0x8, R34 ;  /* 0x00000008ff187819 */ /* 0x000fc80000011622 */
[----:B------:R-:W-:-:S04]  /*c1df0*/  LOP3.LUT R24, R24, 0xffff, RZ, 0xc0, !PT ;  /* 0x0000ffff18187812 */ /* 0x000fc800078ec0ff */
[----:B------:R-:W-:Y:S02]  /*c1e00*/  PRMT R100, R24, 0x3340, R100 ;  /* 0x0000334018647816 */ /* 0x000fe40000000064 */
[----:B--2---:R-:W-:Y:S02]  /*c1e10*/  LOP3.LUT R28, R136, 0xffff, RZ, 0xc0, !PT ;  /* 0x0000ffff881c7812 */ /* 0x004fe400078ec0ff */
[----:B------:R-:W-:Y:S02]  /*c1e20*/  PRMT R24, R126, 0x3340, R0 ;  /* 0x000033407e187816 */ /* 0x000fe40000000000 */
[----:B------:R-:W-:-:S04]  /*c1e30*/  PRMT R25, R29, 0x3340, R28 ;  /* 0x000033401d197816 */ /* 0x000fc8000000001c */
[----:B0-----:R-:W-:-:S05]  /*c1e40*/  PRMT R8, R25, 0x5410, R24 ;  /* 0x0000541019087816 */ /* 0x001fca0000000018 */
[----:B------:R0:W-:Y:S04]  /*c1e50*/  STL [R1+0x46c0], R8 ;  /* 0x0046c00801007387 */ /* 0x0001e80000100800 */
[----:B------:R-:W2:Y:S01]  /*c1e60*/  LDL.LU R136, [R1+0x4cb8] ;  /* 0x004cb80001887983 */ /* 0x000ea20000300800 */
[----:B------:R-:W-:Y:S02]  /*c1e70*/  SHF.R.S32.HI R24, RZ, 0x1f, R43 ;  /* 0x0000001fff187819 */ /* 0x000fe4000001142b */
[----:B------:R-:W-:Y:S02]  /*c1e80*/  SHF.R.U32.HI R29, RZ, 0x8, R29 ;  /* 0x00000008ff1d7819 */ /* 0x000fe4000001161d */
[----:B0-----:R-:W-:Y:S02]  /*c1e90*/  IADD3 R8, P2, R43, R2, RZ ;  /* 0x000000022b087210 */ /* 0x001fe40007f5e0ff */
[----:B------:R-:W-:-:S03]  /*c1ea0*/  SHF.R.U32.HI R28, RZ, 0x8, R28 ;  /* 0x00000008ff1c7819 */ /* 0x000fc6000001161c */
[----:B------:R-:W-:Y:S01]  /*c1eb0*/  IMAD.X R9, R24, 0x1, R13, P2 ;  /* 0x0000000118097824 */ /* 0x000fe200010e060d */
[----:B------:R-:W-:Y:S02]  /*c1ec0*/  SHF.R.U32.HI R25, RZ, 0x8, R30 ;  /* 0x00000008ff197819 */ /* 0x000fe4000001161e */
[----:B------:R-:W-:Y:S02]  /*c1ed0*/  LOP3.LUT R29, R29, 0xffff, RZ, 0xc0, !PT ;  /* 0x0000ffff1d1d7812 */ /* 0x000fe400078ec0ff */
[----:B------:R-:W-:Y:S01]  /*c1ee0*/  LOP3.LUT R28, R28, 0xffff, RZ, 0xc0, !PT ;  /* 0x0000ffff1c1c7812 */ /* 0x000fe200078ec0ff */
[----:B------:R0:W-:Y:S01]  /*c1ef0*/  STL.64 [R1+0x600], R8 ;  /* 0x0006000801007387 */ /* 0x0001e20000100a00 */
[----:B------:R-:W-:-:S04]  /*c1f00*/  LOP3.LUT R25, R25, 0xffff, RZ, 0xc0, !PT ;  /* 0x0000ffff19197812 */ /* 0x000fc800078ec0ff */
[----:B------:R-:W-:Y:S02]  /*c1f10*/  PRMT R99, R25, 0x3340, R99 ;  /* 0x0000334019637816 */ /* 0x000fe40000000063 */
[----:B0-----:R-:W-:-:S05]  /*c1f20*/  PRMT R8, R29, 0x3340, R28 ;  /* 0x000033401d087816 */ /* 0x001fca000000001c */
[----:B------:R0:W-:Y:S01]  /*c1f30*/  STL [R1+0x28c], R8 ;  /* 0x00028c0801007387 */ /* 0x0001e20000100800 */
[----:B---3--:R-:W-:Y:S02]  /*c1f40*/  LOP3.LUT R34, R44, 0xffff, RZ, 0xc0, !PT ;  /* 0x0000ffff2c227812 */ /* 0x008fe400078ec0ff */
[----:B------:R-:W-:Y:S02]  /*c1f50*/  LOP3.LUT R29, R139, 0xffff, RZ, 0xc0, !PT ;  /* 0x0000ffff8b1d7812 */ /* 0x000fe400078ec0ff */
[----:B0-----:R-:W-:Y:S01]  /*c1f60*/  IADD3 R8, P2, R43, R0, RZ ;  /* 0x000000002b087210 */ /* 0x001fe20007f5e0ff */
[----:B------:R-:W3:Y:S01]  /*c1f70*/  LDL.LU R139, [R1+0x4fc8] ;  /* 0x004fc800018b7983 */ /* 0x000ee20000300800 */
[----:B------:R-:W-:Y:S02]  /*c1f80*/  PRMT R25, R29, 0x3340, R0 ;  /* 0x000033401d197816 */ /* 0x000fe40000000000 */
[----:B------:R-:W-:Y:S02]  /*c1f90*/  LOP3.LUT R30, R18, 0xffff, RZ, 0xc0, !PT ;  /* 0x0000ffff121e7812 */ /* 0x000fe400078ec0ff */
[----:B------:R-:W3:Y:S02]  /*c1fa0*/  LDL.LU R18, [R1+0x4b48] ;  /* 0x004b480001127983 */ /* 0x000ee40000300800 */
[----:B------:R-:W-:Y:S01]  /*c1fb0*/  PRMT R28, R34, 0x3340, R30 ;  /* 0x00003340221c7816 */ /* 0x000fe2000000001e */
[----:B------:R-:W-:-:S03]  /*c1fc0*/  IMAD.X R9, R24, 0x1, R7, P2 ;  /* 0x0000000118097824 */ /* 0x000fc600010e0607 */
        /* <DEDUP_REMOVED lines=8> */
[----:B0-----:R-:W-:-:S05]  /*c2050*/  PRMT R8, R28, 0x3340, R25 ;  /* 0x000033401c087816 */ /* 0x001fca0000000019 */
[----:B------:R0:W-:Y:S04]  /*c2060*/  STL [R1+0x1cc], R8 ;  /* 0x0001cc0801007387 */ /* 0x0001e80000100800 */
[----:B------:R-:W3:Y:S01]  /*c2070*/  LDL.LU R138, [R1+0x4fd0] ;  /* 0x004fd000018a7983 */ /* 0x000ee20000300800 */
[----:B----4-:R-:W-:-:S03]  /*c2080*/  LOP3.LUT R34, R137, 0xffff, RZ, 0xc0, !PT ;  /* 0x0000ffff89227812 */ /* 0x010fc600078ec0ff */
[----:B------:R-:W4:Y:S01]  /*c2090*/  LDL.LU R137, [R1+0x4b54] ;  /* 0x004b540001897983 */ /* 0x000f220000300800 */
[----:B------:R-:W-:-:S04]  /*c20a0*/  SHF.R.U32.HI R29, RZ, 0x8, R29 ;  /* 0x00000008ff1d7819 */ /* 0x000fc8000001161d */
[----:B------:R-:W-:-:S04]  /*c20b0*/  LOP3.LUT R29, R29, 0xffff, RZ, 0xc0, !PT ;  /* 0x0000ffff1d1d7812 */ /* 0x000fc800078ec0ff */
[----:B------:R-:W-:Y:S02]  /*c20c0*/  PRMT R98, R29, 0x3340, R98 ;  /* 0x000033401d627816 */ /* 0x000fe40000000062 */
[----:B------:R-:W-:Y:S02]  /*c20d0*/  PRMT R25, R34, 0x3340, R0 ;  /* 0x0000334022197816 */ /* 0x000fe40000000000 */
[----:B0-----:R-:W-:-:S05]  /*c20e0*/  IADD3 R8, P2, R43, R6, RZ ;  /* 0x000000062b087210 */ /* 0x001fca0007f5e0ff */
[----:B------:R-:W-:Y:S01]  /*c20f0*/  IMAD.X R9, R24, 0x1, R5, P2 ;  /* 0x0000000118097824 */ /* 0x000fe200010e0605 */
[----:B--2---:R-:W-:Y:S02]  /*c2100*/  LOP3.LUT R29, R136, 0xffff, RZ, 0xc0, !PT ;  /* 0x0000ffff881d7812 */ /* 0x004fe400078ec0ff */
[----:B------:R-:W2:Y:S02]  /*c2110*/  LDL.LU R136, [R1+0xd34] ;  /* 0x000d340001887983 */ /* 0x000ea40000300800 */
        /* <DEDUP_REMOVED lines=12> */
[----:B---3--:R-:W-:Y:S02]  /*c21e0*/  LOP3.LUT R30, R139, 0xffff, RZ, 0xc0, !PT ;  /* 0x0000ffff8b1e7812 */ /* 0x008fe400078ec0ff */
[----:B0-----:R-:W-:-:S02]  /*c21f0*/  PRMT R8, R25, 0x3340, R24 ;  /* 0x0000334019087816 */ /* 0x001fc40000000018 */
[----:B------:R-:W-:Y:S02]  /*c2200*/  PRMT R24, R28, 0x3340, R0 ;  /* 0x000033401c187816 */ /* 0x000fe40000000000 */
[----:B------:R-:W-:Y:S01]  /*c2210*/  LOP3.LUT R29, R18, 0xffff, RZ, 0xc0, !PT ;  /* 0x0000ffff121d7812 */ /* 0x000fe200078ec0ff */
[----:B------:R0:W-:Y:S03]  /*c2220*/  STL [R1+0x1c8], R8 ;  /* 0x0001c80801007387 */ /* 0x0001e60000100800 */
[----:B------:R-:W-:Y:S01]  /*c2230*/  PRMT R25, R30, 0x3340, R29 ;  /* 0x000033401e197816 */ /* 0x000fe2000000001d */
[----:B------:R-:W3:Y:S04]  /*c2240*/  LDL.LU R16, [R1+0x5534] ;  /* 0x0055340001107983 */ /* 0x000ee80000300800 */
[----:B------:R-:W3:Y:S01]  /*c2250*/  LDL.LU R44, [R1+0x5034] ;  /* 0x00503400012c7983 */ /* 0x000ee20000300800 */
[----:B0-----:R-:W-:-:S02]  /*c2260*/  PRMT R8, R25, 0x5410, R24 ;  /* 0x0000541019087816 */ /* 0x001fc40000000018 */
[----:B------:R-:W-:Y:S01]  /*c2270*/  SHF.R.U32.HI R25, RZ, 0x8, R30 ;  /* 0x00000008ff197819 */ /* 0x000fe2000001161e */
[----:B------:R-:W3:Y:S01]  /*c2280*/  LDL.LU R139, [R1+0x4928] ;  /* 0x00492800018b7983 */ /* 0x000ee20000300800 */
[----:B------:R-:W-:Y:S02]  /*c2290*/  SHF.R.U32.HI R24, RZ, 0x8, R29 ;  /* 0x00000008ff187819 */ /* 0x000fe4000001161d */
[----:B------:R-:W-:Y:S01]  /*c22a0*/  LOP3.LUT R25, R25, 0xffff, RZ, 0xc0, !PT ;  /* 0x0000ffff19197812 */ /* 0x000fe200078ec0ff */
[----:B------:R0:W-:Y:S01]  /*c22b0*/  STL [R1+0x46b4], R8 ;  /* 0x0046b40801007387 */ /* 0x0001e20000100800 */
[----:B------:R-:W-:Y:S02]  /*c22c0*/  LOP3.LUT R24, R24, 0xffff, RZ, 0xc0, !PT ;  /* 0x0000ffff18187812 */ /* 0x000fe400078ec0ff */
[----:B------:R-:W-:Y:S01]  /*c22d0*/  LOP3.LUT R128, R17, 0xffff, RZ, 0xc0, !PT ;  /* 0x0000ffff11807812 */ /* 0x000fe200078ec0ff */
[----:B------:R-:W3:Y:S01]  /*c22e0*/  LDL.LU R18, [R1+0x4d00] ;  /* 0x004d000001127983 */ /* 0x000ee20000300800 */
[----:B0-----:R-:W-:-:S02]  /*c22f0*/  PRMT R8, R25, 0x3340, R24 ;  /* 0x0000334019087816 */ /* 0x001fc40000000018 */
[----:B------:R-:W-:-:S03]  /*c2300*/  PRMT R24, R128, 0x3340, R0 ;  /* 0x0000334080187816 */ /* 0x000fc60000000000 */
[----:B------:R0:W-:Y:S04]  /*c2310*/  STL [R1+0x1c4], R8 ;  /* 0x0001c40801007387 */ /* 0x0001e80000100800 */
[----:B------:R-:W3:Y:S01]  /*c2320*/  LDL.LU R17, [R1+0x5530] ;  /* 0x0055300001117983 */ /* 0x000ee20000300800 */
[----:B------:R-:W-:-:S03]  /*c2330*/  LOP3.LUT R30, R138, 0xffff, RZ, 0xc0, !PT ;  /* 0x0000ffff8a1e7812 */ /* 0x000fc600078ec0ff */
[----:B------:R-:W3:Y:S04]  /*c2340*/  LDL.LU R43, [R1+0x5038] ;  /* 0x00503800012b7983 */ /* 0x000ee80000300800 */
[----:B------:R-:W3:Y:S01]  /*c2350*/  LDL.LU R138, [R1+0x493c] ;  /* 0x00493c00018a7983 */ /* 0x000ee20000300800 */
[----:B----4-:R-:W-:-:S04]  /*c2360*/  LOP3.LUT R29, R137, 0xffff, RZ, 0xc0, !PT ;  /* 0x0000ffff891d7812 */ /* 0x010fc800078ec0ff */
[----:B------:R-:W-:-:S04]  /*c2370*/  PRMT R25, R30, 0x3340, R29 ;  /* 0x000033401e197816 */ /* 0x000fc8000000001d */
[----:B0-----:R-:W-:-:S05]  /*c2380*/  PRMT R8, R25, 0x5410, R24 ;  /* 0x0000541019087816 */ /* 0x001fca0000000018 */
[----:B------:R0:W-:Y:S04]  /*c2390*/  STL [R1+0x46b0], R8 ;  /* 0x0046b00801007387 */ /* 0x0001e80000100800 */
[----:B------:R-:W4:Y:S01]  /*c23a0*/  LDL.LU R137, [R1+0x4d10] ;  /* 0x004d100001897983 */ /* 0x000f220000300800 */
[----:B------:R-:W-:-:S04]  /*c23b0*/  SHF.R.U32.HI R28, RZ, 0x8, R28 ;  /* 0x00000008ff1c7819 */ /* 0x000fc8000001161c */
[----:B------:R-:W-:-:S04]  /*c23c0*/  LOP3.LUT R28, R28, 0xffff, RZ, 0xc0, !PT ;  /* 0x0000ffff1c1c7812 */ /* 0x000fc800078ec0ff */
[----:B------:R-:W-:Y:S02]  /*c23d0*/  PRMT R97, R28, 0x3340, R97 ;  /* 0x000033401c617816 */ /* 0x000fe40000000061 */
[----:B--2---:R-:W-:Y:S02]  /*c23e0*/  SHF.R.S32.HI R28, RZ, 0x1f, R136 ;  /* 0x0000001fff1c7819 */ /* 0x004fe40000011488 */
[----:B0-----:R-:W-:Y:S02]  /*c23f0*/  IADD3 R8, P2, R136, R2, RZ ;  /* 0x0000000288087210 */ /* 0x001fe40007f5e0ff */
[----:B------:R-:W-:Y:S02]  /*c2400*/  SHF.R.U32.HI R30, RZ, 0x8, R30 ;  /* 0x00000008ff1e7819 */ /* 0x000fe4000001161e */
[----:B------:R-:W-:Y:S01]  /*c2410*/  SHF.R.U32.HI R25, RZ, 0x8, R29 ;  /* 0x00000008ff197819 */ /* 0x000fe2000001161d */
[----:B------:R-:W-:Y:S01]  /*c2420*/  IMAD.X R9, R28, 0x1, R13, P2 ;  /* 0x000000011c097824 */ /* 0x000fe200010e060d */
[----:B------:R-:W-:-:S02]  /*c2430*/  LOP3.LUT R29, R30, 0xffff, RZ, 0xc0, !PT ;  /* 0x0000ffff1e1d7812 */ /* 0x000fc400078ec0ff */
[----:B------:R-:W-:Y:S02]  /*c2440*/  LOP3.LUT R25, R25, 0xffff, RZ, 0xc0, !PT ;  /* 0x0000ffff19197812 */ /* 0x000fe400078ec0ff */
[----:B------:R-:W-:Y:S01]  /*c2450*/  SHF.R.U32.HI R24, RZ, 0x8, R34 ;  /* 0x00000008ff187819 */ /* 0x000fe20000011622 */
[----:B------:R0:W-:Y:S02]  /*c2460*/  STL.64 [R1+0x5e0], R8 ;  /* 0x0005e00801007387 */ /* 0x0001e40000100a00 */
[----:B0-----:R-:W-:-:S05]  /*c2470*/  PRMT R8, R29, 0x3340, R25 ;  /* 0x000033401d087816 */ /* 0x001fca0000000019 */
[----:B------:R0:W-:Y:S02]  /*c2480*/  STL [R1+0x278], R8 ;  /* 0x0002780801007387 */ /* 0x0001e40000100800 */
[----:B0-----:R-:W-:-:S05]  /*c2490*/  IADD3 R8, P2, R136, R0, RZ ;  /* 0x0000000088087210 */ /* 0x001fca0007f5e0ff */
[----:B------:R-:W-:Y:S01]  /*c24a0*/  IMAD.X R9, R28, 0x1, R7, P2 ;  /* 0x000000011c097824 */ /* 0x000fe200010e0607 */
[----:B---3--:R-:W-:Y:S02]  /*c24b0*/  LOP3.LUT R37, R44, 0xffff, RZ, 0xc0, !PT ;  /* 0x0000ffff2c257812 */ /* 0x008fe400078ec0ff */
[----:B------:R-:W-:-:S04]  /*c24c0*/  LOP3.LUT R30, R139, 0xffff, RZ, 0xc0, !PT ;  /* 0x0000ffff8b1e7812 */ /* 0x000fc800078ec0ff */
[----:B------:R-:W-:Y:S02]  /*c24d0*/  PRMT R25, R30, 0x3340, R0 ;  /* 0x000033401e197816 */ /* 0x000fe40000000000 */
[----:B------:R-:W-:-:S04]  /*c24e0*/  LOP3.LUT R34, R18, 0xffff, RZ, 0xc0, !PT ;  /* 0x0000ffff12227812 */ /* 0x000fc800078ec0ff */
[----:B------:R-:W-:Y:S02]  /*c24f0*/  PRMT R29, R37, 0x3340, R34 ;  /* 0x00003340251d7816 */ /* 0x000fe40000000022 */
[----:B------:R-:W-:Y:S02]  /*c2500*/  SHF.R.U32.HI R30, RZ, 0x8, R30 ;  /* 0x00000008ff1e7819 */ /* 0x000fe4000001161e */
[----:B------:R-:W-:Y:S02]  /*c2510*/  PRMT R10, R29, 0x5410, R25 ;  /* 0x000054101d0a7816 */ /* 0x000fe40000000019 */
[----:B------:R-:W-:Y:S02]  /*c2520*/  SHF.R.U32.HI R29, RZ, 0x8, R37 ;  /* 0x00000008ff1d7819 */ /* 0x000fe40000011625 */
[----:B------:R-:W-:Y:S01]  /*c2530*/  SHF.R.U32.HI R25, RZ, 0x8, R34 ;  /* 0x00000008ff197819 */ /* 0x000fe20000011622 */
[----:B------:R-:W-:Y:S01]  /*c2540*/  STL [R1+0x46ac], R10 ;  /* 0x0046ac0a01007387 */ /* 0x000fe20000100800 */
[----:B------:R-:W-:-:S02]  /*c2550*/  LOP3.LUT R29, R29, 0xffff, RZ, 0xc0, !PT ;  /* 0x0000ffff1d1d7812 */ /* 0x000fc400078ec0ff */
[----:B------:R-:W-:Y:S01]  /*c2560*/  LOP3.LUT R25, R25, 0xffff, RZ, 0xc0, !PT ;  /* 0x0000ffff19197812 */ /* 0x000fe200078ec0ff */
[----:B------:R-:W2:Y:S01]  /*c2570*/  LDL.LU R139, [R1+0x4fe8] ;  /* 0x004fe800018b7983 */ /* 0x000ea20000300800 */
[----:B------:R-:W-:Y:S02]  /*c2580*/  LOP3.LUT R30, R30, 0xffff, RZ, 0xc0, !PT ;  /* 0x0000ffff1e1e7812 */ /* 0x000fe400078ec0ff */
[----:B------:R-:W-:Y:S01]  /*c2590*/  LOP3.LUT R37, R43, 0xffff, RZ, 0xc0, !PT ;  /* 0x0000ffff2b257812 */ /* 0x000fe200078ec0ff */
[----:B------:R-:W3:Y:S01]  /*c25a0*/  LDL.LU R18, [R1+0x4b8c] ;  /* 0x004b8c0001127983 */ /* 0x000ee20000300800 */
[----:B------:R-:W-:-:S03]  /*c25b0*/  LOP3.LUT R40, R138, 0xffff, RZ, 0xc0, !PT ;  /* 0x0000ffff8a287812 */ /* 0x000fc600078ec0ff */
[----:B------:R0:W-:Y:S02]  /*c25c0*/  STL.64 [R1+0x5d8], R8 ;  /* 0x0005d80801007387 */ /* 0x0001e40000100a00 */
[----:B0-----:R-:W-:Y:S02]  /*c25d0*/  PRMT R8, R29, 0x3340, R25 ;  /* 0x000033401d087816 */ /* 0x001fe40000000019 */
[--C-:B------:R-:W-:Y:S02]  /*c25e0*/  PRMT R25, R30, 0x3340, R0.reuse ;  /* 0x000033401e197816 */ /* 0x100fe40000000000 */
[----:B------:R-:W-:Y:S01]  /*c25f0*/  PRMT R29, R40, 0x3340, R0 ;  /* 0x00003340281d7816 */ /* 0x000fe20000000000 */
[----:B------:R0:W-:Y:S04]  /*c2600*/  STL [R1+0x1c0], R8 ;  /* 0x0001c00801007387 */ /* 0x0001e80000100800 */
[----:B------:R-:W3:Y:S04]  /*c2610*/  LDL.LU R46, [R1+0x4ff0] ;  /* 0x004ff000012e7983 */ /* 0x000ee80000300800 */
[----:B------:R-:W3:Y:S01]  /*c2620*/  LDL.LU R45, [R1+0x4b94] ;  /* 0x004b9400012d7983 */ /* 0x000ee20000300800 */
[----:B----4-:R-:W-:-:S04]  /*c2630*/  LOP3.LUT R34, R137, 0xffff, RZ, 0xc0, !PT ;  /* 0x0000ffff89227812 */ /* 0x010fc800078ec0ff */
[----:B------:R-:W-:-:S04]  /*c2640*/  PRMT R30, R37, 0x3340, R34 ;  /* 0x00003340251e7816 */ /* 0x000fc80000000022 */
[----:B0-----:R-:W-:-:S05]  /*c2650*/  PRMT R8, R30, 0x5410, R29 ;  /* 0x000054101e087816 */ /* 0x001fca000000001d */
[----:B------:R0:W-:Y:S02]  /*c2660*/  STL [R1+0x46a8], R8 ;  /* 0x0046a80801007387 */ /* 0x0001e40000100800 */
[----:B0-----:R-:W-:-:S05]  /*c2670*/  IADD3 R8, P2, R136, R6, RZ ;  /* 0x0000000688087210 */ /* 0x001fca0007f5e0ff */
[----:B------:R-:W-:-:S05]  /*c2680*/  IMAD.X R9, R28, 0x1, R5, P2 ;  /* 0x000000011c097824 */ /* 0x000fca00010e0605 */
        /* <DEDUP_REMOVED lines=12> */
[----:B------:R-:W4:Y:S04]  /*c2750*/  LDL.LU R138, [R1+0x4d48] ;  /* 0x004d4800018a7983 */ /* 0x000f280000300800 */
[----:B------:R-:W4:Y:S04]  /*c2760*/  LDL.LU R137, [R1+0x5048] ;  /* 0x0050480001897983 */ /* 0x000f280000300800 */
[----:B------:R-:W4:Y:S01]  /*c2770*/  LDL.LU R136, [R1+0x4978] ;  /* 0x0049780001887983 */ /* 0x000f220000300800 */
[----:B------:R-:W-:-:S03]  /*c2780*/  LOP3.LUT R37, R16, 0xffff, RZ, 0xc0, !PT ;  /* 0x0000ffff10257812 */ /* 0x000fc600078ec0ff */
[----:B------:R-:W4:Y:S01]  /*c2790*/  LDL.LU R16, [R1+0x552c] ;  /* 0x00552c0001107983 */ /* 0x000f220000300800 */
[----:B------:R-:W-:Y:S02]  /*c27a0*/  PRMT R28, R37, 0x3340, R0 ;  /* 0x00003340251c7816 */ /* 0x000fe40000000000 */
[----:B--2---:R-:W-:Y:S02]  /*c27b0*/  LOP3.LUT R34, R139, 0xffff, RZ, 0xc0, !PT ;  /* 0x0000ffff8b227812 */ /* 0x004fe400078ec0ff */
[----:B---3--:R-:W-:Y:S02]  /*c27c0*/  LOP3.LUT R30, R18, 0xffff, RZ, 0xc0, !PT ;  /* 0x0000ffff121e7812 */ /* 0x008fe400078ec0ff */
[----:B------:R-:W2:Y:S02]  /*c27d0*/  LDL.LU R18, [R1+0x4d4c] ;  /* 0x004d4c0001127983 */ /* 0x000ea40000300800 */
[----:B------:R-:W-:Y:S02]  /*c27e0*/  PRMT R29, R34, 0x3340, R30 ;  /* 0x00003340221d7816 */ /* 0x000fe4000000001e */
[----:B------:R-:W3:Y:S01]  /*c27f0*/  LDL.LU R139, [R1+0xd38] ;  /* 0x000d3800018b7983 */ /* 0x000ee20000300800 */
[----:B------:R-:W-:-:S02]  /*c2800*/  SHF.R.U32.HI R34, RZ, 0x8, R34 ;  /* 0x00000008ff227819 */ /* 0x000fc40000011622 */
[----:B0-----:R-:W-:Y:S02]  /*c2810*/  PRMT R8, R29, 0x5410, R28 ;  /* 0x000054101d087816 */ /* 0x001fe4000000001c */
[----:B------:R-:W-:Y:S02]  /*c2820*/  SHF.R.U32.HI R29, RZ, 0x8, R30 ;  /* 0x00000008ff1d7819 */ /* 0x000fe4000001161e */
[----:B------:R-:W-:Y:S02]  /*c2830*/  LOP3.LUT R30, R34, 0xffff, RZ, 0xc0, !PT ;  /* 0x0000ffff221e7812 */ /* 0x000fe400078ec0ff */
[----:B------:R-:W-:Y:S01]  /*c2840*/  LOP3.LUT R29, R29, 0xffff, RZ, 0xc0, !PT ;  /* 0x0000ffff1d1d7812 */ /* 0x000fe200078ec0ff */
[----:B------:R0:W-:Y:S01]  /*c2850*/  STL [R1+0x46a4], R8 ;  /* 0x0046a40801007387 */ /* 0x0001e20000100800 */
[----:B------:R-:W-:Y:S02]  /*c2860*/  LOP3.LUT R78, R46, 0xffff, RZ, 0xc0, !PT ;  /* 0x0000ffff2e4e7812 */ /* 0x000fe400078ec0ff */
[----:B------:R-:W-:-:S02]  /*c2870*/  LOP3.LUT R77, R45, 0xffff, RZ, 0xc0, !PT ;  /* 0x0000ffff2d4d7812 */ /* 0x000fc400078ec0ff */
        /* <DEDUP_REMOVED lines=8> */
[----:B----4-:R-:W-:Y:S02]  /*c2900*/  LOP3.LUT R45, R44, 0xffff, RZ, 0xc0, !PT ;  /* 0x0000ffff2c2d7812 */ /* 0x010fe400078ec0ff */
[----:B------:R-:W-:Y:S02]  /*c2910*/  LOP3.LUT R44, R136, 0xffff, RZ, 0xc0, !PT ;  /* 0x0000ffff882c7812 */ /* 0x000fe400078ec0ff */
[----:B------:R-:W4:Y:S01]  /*c2920*/  LDL.LU R136, [R1+0x5004] ;  /* 0x0050040001887983 */ /* 0x000f220000300800 */
[----:B------:R-:W-:-:S03]  /*c2930*/  SHF.R.U32.HI R28, RZ, 0x8, R40 ;  /* 0x00000008ff1c7819 */ /* 0x000fc60000011628 */
[----:B------:R-:W4:Y:S01]  /*c2940*/  LDL.LU R46, [R1+0x4bd4] ;  /* 0x004bd400012e7983 */ /* 0x000f220000300800 */
[----:B------:R-:W-:-:S04]  /*c2950*/  LOP3.LUT R28, R28, 0xffff, RZ, 0xc0, !PT ;  /* 0x0000ffff1c1c7812 */ /* 0x000fc800078ec0ff */
[----:B------:R-:W-:Y:S02]  /*c2960*/  PRMT R26, R28, 0x3340, R26 ;  /* 0x000033401c1a7816 */ /* 0x000fe4000000001a */
[----:B------:R-:W-:Y:S02]  /*c2970*/  SHF.R.U32.HI R28, RZ, 0x8, R37 ;  /* 0x00000008ff1c7819 */ /* 0x000fe40000011625 */
[----:B------:R-:W-:Y:S02]  /*c2980*/  LOP3.LUT R43, R43, 0xffff, RZ, 0xc0, !PT ;  /* 0x0000ffff2b2b7812 */ /* 0x000fe400078ec0ff */
[----:B------:R-:W-:Y:S02]  /*c2990*/  LOP3.LUT R28, R28, 0xffff, RZ, 0xc0, !PT ;  /* 0x0000ffff1c1c7812 */ /* 0x000fe400078ec0ff */
[----:B------:R-:W-:Y:S02]  /*c29a0*/  LOP3.LUT R37, R138, 0xffff, RZ, 0xc0, !PT ;  /* 0x0000ffff8a257812 */ /* 0x000fe400078ec0ff */
[----:B------:R-:W-:-:S02]  /*c29b0*/  PRMT R27, R28, 0x3340, R27 ;  /* 0x000033401c1b7816 */ /* 0x000fc4000000001b */
[----:B------:R-:W-:Y:S02]  /*c29c0*/  PRMT R28, R45, 0x3340, R0 ;  /* 0x000033402d1c7816 */ /* 0x000fe40000000000 */
[----:B------:R-:W-:Y:S02]  /*c29d0*/  PRMT R29, R43, 0x3340, R37 ;  /* 0x000033402b1d7816 */ /* 0x000fe40000000025 */
[----:B------:R-:W-:Y:S02]  /*c29e0*/  LOP3.LUT R40, R137, 0xffff, RZ, 0xc0, !PT ;  /* 0x0000ffff89287812 */ /* 0x000fe400078ec0ff */
[----:B0-----:R-:W-:Y:S02]  /*c29f0*/  PRMT R8, R29, 0x5410, R28 ;  /* 0x000054101d087816 */ /* 0x001fe4000000001c */
[----:B--2---:R-:W-:Y:S02]  /*c2a00*/  LOP3.LUT R34, R18, 0xffff, RZ, 0xc0, !PT ;  /* 0x0000ffff12227812 */ /* 0x004fe400078ec0ff */
[----:B------:R-:W-:-:S02]  /*c2a10*/  PRMT R28, R44, 0x3340, R0 ;  /* 0x000033402c1c7816 */ /* 0x000fc40000000000 */
[----:B------:R-:W-:Y:S01]  /*c2a20*/  PRMT R29, R40, 0x3340, R34 ;  /* 0x00003340281d7816 */ /* 0x000fe20000000022 */
[----:B------:R0:W-:Y:S01]  /*c2a30*/  STL [R1+0x46a0], R8 ;  /* 0x0046a00801007387 */ /* 0x0001e20000100800 */
[----:B---3--:R-:W-:Y:S02]  /*c2a40*/  SHF.R.S32.HI R30, RZ, 0x1f, R139 ;  /* 0x0000001fff1e7819 */ /* 0x008fe4000001148b */
[----:B------:R-:W-:Y:S02]  /*c2a50*/  PRMT R10, R29, 0x5410, R28 ;  /* 0x000054101d0a7816 */ /* 0x000fe4000000001c */
[----:B0-----:R-:W-:-:S03]  /*c2a60*/  IADD3 R8, P2, R139, R2, RZ ;  /* 0x000000028b087210 */ /* 0x001fc60007f5e0ff */
[----:B------:R0:W-:Y:S01]  /*c2a70*/  STL [R1+0x469c], R10 ;  /* 0x00469c0a01007387 */ /* 0x0001e20000100800 */
[----:B------:R-:W-:Y:S02]  /*c2a80*/  SHF.R.U32.HI R29, RZ, 0x8, R40 ;  /* 0x00000008ff1d7819 */ /* 0x000fe40000011628 */
[----:B------:R-:W-:Y:S01]  /*c2a90*/  SHF.R.U32.HI R28, RZ, 0x8, R34 ;  /* 0x00000008ff1c7819 */ /* 0x000fe20000011622 */
[----:B------:R-:W-:Y:S01]  /*c2aa0*/  IMAD.X R9, R30, 0x1, R13, P2 ;  /* 0x000000011e097824 */ /* 0x000fe200010e060d */
[----:B------:R-:W2:Y:S01]  /*c2ab0*/  LDL.LU R138, [R1+0x5008] ;  /* 0x00500800018a7983 */ /* 0x000ea20000300800 */
[----:B------:R-:W-:Y:S02]  /*c2ac0*/  SHF.R.U32.HI R43, RZ, 0x8, R43 ;  /* 0x00000008ff2b7819 */ /* 0x000fe4000001162b */
[----:B------:R-:W-:Y:S01]  /*c2ad0*/  SHF.R.U32.HI R34, RZ, 0x8, R37 ;  /* 0x00000008ff227819 */ /* 0x000fe20000011625 */
[----:B------:R-:W3:Y:S01]  /*c2ae0*/  LDL.LU R18, [R1+0x4bdc] ;  /* 0x004bdc0001127983 */ /* 0x000ee20000300800 */
[----:B------:R-:W-:-:S02]  /*c2af0*/  LOP3.LUT R29, R29, 0xffff, RZ, 0xc0, !PT ;  /* 0x0000ffff1d1d7812 */ /* 0x000fc400078ec0ff */
[----:B------:R-:W-:Y:S01]  /*c2b00*/  LOP3.LUT R28, R28, 0xffff, RZ, 0xc0, !PT ;  /* 0x0000ffff1c1c7812 */ /* 0x000fe200078ec0ff */
[----:B------:R1:W-:Y:S01]  /*c2b10*/  STL.64 [R1+0x5c0], R8 ;  /* 0x0005c00801007387 */ /* 0x0003e20000100a00 */
[----:B------:R-:W-:Y:S02]  /*c2b20*/  LOP3.LUT R37, R43, 0xffff, RZ, 0xc0, !PT ;  /* 0x0000ffff2b257812 */ /* 0x000fe400078ec0ff */
[----:B------:R-:W-:Y:S02]  /*c2b30*/  LOP3.LUT R34, R34, 0xffff, RZ, 0xc0, !PT ;  /* 0x0000ffff22227812 */ /* 0x000fe400078ec0ff */
[----:B------:R-:W-:Y:S02]  /*c2b40*/  PRMT R11, R29, 0x3340, R28 ;  /* 0x000033401d0b7816 */ /* 0x000fe4000000001c */
[----:B0-----:R-:W-:Y:S02]  /*c2b50*/  PRMT R10, R37, 0x3340, R34 ;  /* 0x00003340250a7816 */ /* 0x001fe40000000022 */
[----:B-1----:R-:W-:Y:S01]  /*c2b60*/  IADD3 R8, P2, R139, R0, RZ ;  /* 0x000000008b087210 */ /* 0x002fe20007f5e0ff */
[----:B------:R-:W-:Y:S04]  /*c2b70*/  STL [R1+0x1a0], R11 ;  /* 0x0001a00b01007387 */ /* 0x000fe80000100800 */
[----:B------:R-:W-:Y:S01]  /*c2b80*/  IMAD.X R9, R30, 0x1, R7, P2 ;  /* 0x000000011e097824 */ /* 0x000fe200010e0607 */
[----:B------:R-:W-:Y:S01]  /*c2b90*/  STL [R1+0x19c], R10 ;  /* 0x00019c0a01007387 */ /* 0x000fe20000100800 */
[----:B------:R-:W-:-:S03]  /*c2ba0*/  LOP3.LUT R43, R16, 0xffff, RZ, 0xc0, !PT ;  /* 0x0000ffff102b7812 */ /* 0x000fc600078ec0ff */
[----:B------:R0:W-:Y:S04]  /*c2bb0*/  STL.64 [R1+0x5b8], R8 ;  /* 0x0005b80801007387 */ /* 0x0001e80000100a00 */
[----:B------:R-:W3:Y:S04]  /*c2bc0*/  LDL.LU R16, [R1+0x5528] ;  /* 0x0055280001107983 */ /* 0x000ee80000300800 */
[----:B------:R-:W3:Y:S04]  /*c2bd0*/  LDL.LU R47, [R1+0x5054] ;  /* 0x00505400012f7983 */ /* 0x000ee80000300800 */
[----:B------:R-:W3:Y:S01]  /*c2be0*/  LDL.LU R137, [R1+0x4a64] ;  /* 0x004a640001897983 */ /* 0x000ee20000300800 */
[----:B----4-:R-:W-:-:S03]  /*c2bf0*/  LOP3.LUT R40, R136, 0xffff, RZ, 0xc0, !PT ;  /* 0x0000ffff88287812 */ /* 0x010fc600078ec0ff */
[----:B------:R-:W4:Y:S01]  /*c2c00*/  LDL.LU R136, [R1+0x4d8c] ;  /* 0x004d8c0001887983 */ /* 0x000f220000300800 */
        /* <DEDUP_REMOVED lines=14> */
[----:B------:R0:W-:Y:S03]  /*c2cf0*/  STL.64 [R1+0x5a8], R8 ;  /* 0x0005a80801007387 */ /* 0x0001e60000100a00 */
[----:B0-----:R-:W-:Y:S02]  /*c2d00*/  PRMT R8, R31, 0x3340, R30 ;  /* 0x000033401f087816 */ /* 0x001fe4000000001e */
[----:B--2---:R-:W-:-:S03]  /*c2d10*/  LOP3.LUT R31, R138, 0xffff, RZ, 0xc0, !PT ;  /* 0x0000ffff8a1f7812 */ /* 0x004fc600078ec0ff */
[----:B------:R0:W-:Y:S01]  /*c2d20*/  STL [R1+0x198], R8 ;  /* 0x0001980801007387 */ /* 0x0001e20000100800 */
[----:B---3--:R-:W-:-:S03]  /*c2d30*/  LOP3.LUT R30, R18, 0xffff, RZ, 0xc0, !PT ;  /* 0x0000ffff121e7812 */ /* 0x008fc600078ec0ff */
[----:B------:R-:W2:Y:S04]  /*c2d40*/  LDL.LU R46, [R1+0x5058] ;  /* 0x00505800012e7983 */ /* 0x000ea80000300800 */
[----:B------:R-:W3:Y:S04]  /*c2d50*/  LDL.LU R139, [R1+0x4a78] ;  /* 0x004a7800018b7983 */ /* 0x000ee80000300800 */
[----:B------:R-:W3:Y:S01]  /*c2d60*/  LDL.LU R138, [R1+0x4d90] ;  /* 0x004d9000018a7983 */ /* 0x000ee20000300800 */
[----:B------:R-:W-:Y:S02]  /*c2d70*/  SHF.R.U32.HI R34, RZ, 0x8, R31 ;  /* 0x00000008ff227819 */ /* 0x000fe4000001161f */
[--C-:B------:R-:W-:Y:S01]  /*c2d80*/  PRMT R89, R31, 0x3340, R30.reuse ;  /* 0x000033401f597816 */ /* 0x100fe2000000001e */
[----:B------:R-:W3:Y:S01]  /*c2d90*/  LDL.LU R18, [R1+0xd3c] ;  /* 0x000d3c0001127983 */ /* 0x000ee20000300800 */
[----:B------:R-:W-:-:S02]  /*c2da0*/  SHF.R.U32.HI R31, RZ, 0x8, R30 ;  /* 0x00000008ff1f7819 */ /* 0x000fc4000001161e */
[----:B------:R-:W-:Y:S02]  /*c2db0*/  LOP3.LUT R34, R34, 0xffff, RZ, 0xc0, !PT ;  /* 0x0000ffff22227812 */ /* 0x000fe400078ec0ff */
[----:B------:R-:W-:Y:S02]  /*c2dc0*/  LOP3.LUT R31, R31, 0xffff, RZ, 0xc0, !PT ;  /* 0x0000ffff1f1f7812 */ /* 0x000fe400078ec0ff */
[----:B------:R-:W-:Y:S02]  /*c2dd0*/  SHF.R.U32.HI R43, RZ, 0x8, R43 ;  /* 0x00000008ff2b7819 */ /* 0x000fe4000001162b */
[----:B0-----:R-:W-:Y:S02]  /*c2de0*/  PRMT R8, R34, 0x3340, R31 ;  /* 0x0000334022087816 */ /* 0x001fe4000000001f */
[----:B------:R-:W-:-:S03]  /*c2df0*/  LOP3.LUT R30, R43, 0xffff, RZ, 0xc0, !PT ;  /* 0x0000ffff2b1e7812 */ /* 0x000fc600078ec0ff */
[----:B------:R0:W-:Y:S01]  /*c2e00*/  STL [R1+0x194], R8 ;  /* 0x0001940801007387 */ /* 0x0001e20000100800 */
[----:B------:R-:W-:Y:S02]  /*c2e10*/  LOP3.LUT R76, R17, 0xffff, RZ, 0xc0, !PT ;  /* 0x0000ffff114c7812 */ /* 0x000fe400078ec0ff */
[----:B------:R-:W-:Y:S02]  /*c2e20*/  LOP3.LUT R43, R137, 0xffff, RZ, 0xc0, !PT ;  /* 0x0000ffff892b7812 */ /* 0x000fe400078ec0ff */
[----:B----4-:R-:W-:Y:S02]  /*c2e30*/  LOP3.LUT R37, R136, 0xffff, RZ, 0xc0, !PT ;  /* 0x0000ffff88257812 */ /* 0x010fe400078ec0ff */
[----:B------:R-:W4:Y:S04]  /*c2e40*/  LDL.LU R136, [R1+0x501c] ;  /* 0x00501c0001887983 */ /* 0x000f280000300800 */
[----:B------:R-:W4:Y:S04]  /*c2e50*/  LDL.LU R137, [R1+0xac] ;  /* 0x0000ac0001897983 */ /* 0x000f280000300800 */
[----:B------:R-:W4:Y:S01]  /*c2e60*/  LDL.LU R17, [R1+0x4c24] ;  /* 0x004c240001117983 */ /* 0x000f220000300800 */
[----:B------:R-:W-:-:S02]  /*c2e70*/  LOP3.LUT R40, R47, 0xffff, RZ, 0xc0, !PT ;  /* 0x0000ffff2f287812 */ /* 0x000fc400078ec0ff */
[----:B------:R-:W-:Y:S02]  /*c2e80*/  PRMT R31, R43, 0x3340, R0 ;  /* 0x000033402b1f7816 */ /* 0x000fe40000000000 */
[----:B------:R-:W-:Y:S02]  /*c2e90*/  PRMT R34, R40, 0x3340, R37 ;  /* 0x0000334028227816 */ /* 0x000fe40000000025 */
[----:B------:R-:W-:Y:S02]  /*c2ea0*/  SHF.R.U32.HI R40, RZ, 0x8, R40 ;  /* 0x00000008ff287819 */ /* 0x000fe40000011628 */
[----:B0-----:R-:W-:Y:S02]  /*c2eb0*/  PRMT R8, R34, 0x5410, R31 ;  /* 0x0000541022087816 */ /* 0x001fe4000000001f */
[----:B------:R-:W-:Y:S02]  /*c2ec0*/  SHF.R.U32.HI R34, RZ, 0x8, R37 ;  /* 0x00000008ff227819 */ /* 0x000fe40000011625 */
[----:B------:R-:W-:-:S02]  /*c2ed0*/  LOP3.LUT R37, R40, 0xffff, RZ, 0xc0, !PT ;  /* 0x0000ffff28257812 */ /* 0x000fc400078ec0ff */
[----:B------:R-:W-:Y:S01]  /*c2ee0*/  LOP3.LUT R34, R34, 0xffff, RZ, 0xc0, !PT ;  /* 0x0000ffff22227812 */ /* 0x000fe200078ec0ff */
[----:B------:R0:W-:Y:S01]  /*c2ef0*/  STL [R1+0x4694], R8 ;  /* 0x0046940801007387 */ /* 0x0001e20000100800 */
[----:B------:R-:W-:Y:S02]  /*c2f00*/  SHF.R.U32.HI R28, RZ, 0x8, R45 ;  /* 0x00000008ff1c7819 */ /* 0x000fe4000001162d */
[----:B0-----:R-:W-:-:S05]  /*c2f10*/  PRMT R8, R37, 0x3340, R34 ;  /* 0x0000334025087816 */ /* 0x001fca0000000022 */
[----:B------:R0:W-:Y:S01]  /*c2f20*/  STL [R1+0x178], R8 ;  /* 0x0001780801007387 */ /* 0x0001e20000100800 */
[----:B------:R-:W-:Y:S02]  /*c2f30*/  SHF.R.U32.HI R29, RZ, 0x8, R44 ;  /* 0x00000008ff1d7819 */ /* 0x000fe4000001162c */
[----:B--2---:R-:W-:Y:S02]  /*c2f40*/  LOP3.LUT R40, R46, 0xffff, RZ, 0xc0, !PT ;  /* 0x0000ffff2e287812 */ /* 0x004fe400078ec0ff */
[----:B---3--:R-:W-:Y:S02]  /*c2f50*/  LOP3.LUT R45, R139, 0xffff, RZ, 0xc0, !PT ;  /* 0x0000ffff8b2d7812 */ /* 0x008fe400078ec0ff */
[----:B------:R-:W-:Y:S02]  /*c2f60*/  LOP3.LUT R37, R138, 0xffff, RZ, 0xc0, !PT ;  /* 0x0000ffff8a257812 */ /* 0x000fe400078ec0ff */
        /* <DEDUP_REMOVED lines=11> */
[----:B------:R-:W-:-:S03]  /*c3020*/  SHF.R.U32.HI R32, RZ, 0x8, R43 ;  /* 0x00000008ff207819 */ /* 0x000fc6000001162b */
[----:B------:R0:W-:Y:S04]  /*c3030*/  STL.64 [R1+0x5a0], R8 ;  /* 0x0005a00801007387 */ /* 0x0001e80000100a00 */
[----:B------:R-:W2:Y:S01]  /*c3040*/  LDL.LU R47, [R1+0x5020] ;  /* 0x00502000012f7983 */ /* 0x000ea20000300800 */
[----:B0-----:R-:W-:-:S05]  /*c3050*/  PRMT R8, R40, 0x3340, R37 ;  /* 0x0000334028087816 */ /* 0x001fca0000000025 */
[----:B------:R0:W-:Y:S04]  /*c3060*/  STL [R1+0x174], R8 ;  /* 0x0001740801007387 */ /* 0x0001e80000100800 */
[----:B------:R-:W3:Y:S04]  /*c3070*/  LDL.LU R46, [R1+0x4c40] ;  /* 0x004c4000012e7983 */ /* 0x000ee80000300800 */
[----:B------:R-:W3:Y:S01]  /*c3080*/  LDL.LU R139, [R1+0x5064] ;  /* 0x00506400018b7983 */ /* 0x000ee20000300800 */
[----:B0-----:R-:W-:-:S05]  /*c3090*/  IADD3 R8, P2, R18, R0, RZ ;  /* 0x0000000012087210 */ /* 0x001fca0007f5e0ff */
[----:B------:R-:W-:Y:S01]  /*c30a0*/  IMAD.X R9, R34, 0x1, R7, P2 ;  /* 0x0000000122097824 */ /* 0x000fe200010e0607 */
[----:B------:R-:W-:Y:S02]  /*c30b0*/  LOP3.LUT R130, R16, 0xffff, RZ, 0xc0, !PT ;  /* 0x0000ffff10827812 */ /* 0x000fe400078ec0ff */
[----:B----4-:R-:W-:Y:S02]  /*c30c0*/  LOP3.LUT R44, R136, 0xffff, RZ, 0xc0, !PT ;  /* 0x0000ffff882c7812 */ /* 0x010fe400078ec0ff */
[----:B------:R-:W4:Y:S01]  /*c30d0*/  LDL.LU R136, [R1+0x4acc] ;  /* 0x004acc0001887983 */ /* 0x000f220000300800 */
[----:B------:R-:W-:Y:S02]  /*c30e0*/  LOP3.LUT R40, R137, 0xffff, RZ, 0xc0, !PT ;  /* 0x0000ffff89287812 */ /* 0x000fe400078ec0ff */
[----:B------:R-:W-:Y:S02]  /*c30f0*/  LOP3.LUT R43, R17, 0xffff, RZ, 0xc0, !PT ;  /* 0x0000ffff112b7812 */ /* 0x000fe400078ec0ff */
[----:B------:R-:W-:Y:S01]  /*c3100*/  PRMT R33, R40, 0x3340, R33 ;  /* 0x0000334028217816 */ /* 0x000fe20000000021 */
[----:B------:R-:W4:Y:S01]  /*c3110*/  LDL.LU R17, [R1+0x4db0] ;  /* 0x004db00001117983 */ /* 0x000f220000300800 */
[----:B------:R-:W-:-:S04]  /*c3120*/  PRMT R37, R44, 0x3340, R43 ;  /* 0x000033402c257816 */ /* 0x000fc8000000002b */
[----:B------:R-:W-:Y:S02]  /*c3130*/  PRMT R10, R37, 0x5410, R33 ;  /* 0x00005410250a7816 */ /* 0x000fe40000000021 */
[----:B------:R-:W-:Y:S02]  /*c3140*/  SHF.R.U32.HI R37, RZ, 0x8, R44 ;  /* 0x00000008ff257819 */ /* 0x000fe4000001162c */
[----:B------:R-:W-:Y:S01]  /*c3150*/  SHF.R.U32.HI R33, RZ, 0x8, R43 ;  /* 0x00000008ff217819 */ /* 0x000fe2000001162b */
[----:B------:R0:W-:Y:S01]  /*c3160*/  STL [R1+0x468c], R10 ;  /* 0x00468c0a01007387 */ /* 0x0001e20000100800 */
[----:B------:R-:W-:Y:S02]  /*c3170*/  LOP3.LUT R37, R37, 0xffff, RZ, 0xc0, !PT ;  /* 0x0000ffff25257812 */ /* 0x000fe400078ec0ff */
[----:B------:R-:W-:Y:S01]  /*c3180*/  LOP3.LUT R33, R33, 0xffff, RZ, 0xc0, !PT ;  /* 0x0000ffff21217812 */ /* 0x000fe200078ec0ff */
[----:B------:R1:W-:Y:S03]  /*c3190*/  STL.64 [R1+0x598], R8 ;  /* 0x0005980801007387 */ /* 0x0003e60000100a00 */
[----:B0-----:R-:W-:-:S02]  /*c31a0*/  PRMT R10, R37, 0x3340, R33 ;  /* 0x00003340250a7816 */ /* 0x001fc40000000021 */
[----:B-1----:R-:W-:-:S03]  /*c31b0*/  IADD3 R8, P2, R18, R6, RZ ;  /* 0x0000000612087210 */ /* 0x002fc60007f5e0ff */
[----:B------:R-:W-:Y:S02]  /*c31c0*/  STL [R1+0x170], R10 ;  /* 0x0001700a01007387 */ /* 0x000fe40000100800 */
[----:B------:R-:W-:-:S05]  /*c31d0*/  IMAD.X R9, R34, 0x1, R5, P2 ;  /* 0x0000000122097824 */ /* 0x000fca00010e0605 */
[----:B------:R0:W-:Y:S04]  /*c31e0*/  STL.64 [R1+0x590], R8 ;  /* 0x0005900801007387 */ /* 0x0001e80000100a00 */
[----:B------:R-:W4:Y:S04]  /*c31f0*/  LDL.LU R138, [R1+0x5028] ;  /* 0x00502800018a7983 */ /* 0x000f280000300800 */
[----:B------:R-:W4:Y:S01]  /*c3200*/  LDL.LU R137, [R1+0x4c84] ;  /* 0x004c840001897983 */ /* 0x000f220000300800 */
[----:B0-----:R-:W-:-:S03]  /*c3210*/  IADD3 R8, P2, R18, R4, RZ ;  /* 0x0000000412087210 */ /* 0x001fc60007f5e0ff */
[----:B------:R-:W4:Y:S02]  /*c3220*/  LDL.LU R18, [R1+0xd40] ;  /* 0x000d400001127983 */ /* 0x000f240000300800 */
[----:B------:R-:W-:-:S05]  /*c3230*/  IMAD.X R9, R34, 0x1, R3, P2 ;  /* 0x0000000122097824 */ /* 0x000fca00010e0603 */
[----:B------:R0:W-:Y:S04]  /*c3240*/  STL.64 [R1+0x588], R8 ;  /* 0x0005880801007387 */ /* 0x0001e80000100a00 */
[----:B------:R-:W4:Y:S01]  /*c3250*/  LDL.LU R16, [R1+0x5524] ;  /* 0x0055240001107983 */ /* 0x000f220000300800 */
[----:B------:R-:W-:Y:S02]  /*c3260*/  SHF.R.U32.HI R40, RZ, 0x8, R40 ;  /* 0x00000008ff287819 */ /* 0x000fe40000011628 */
[----:B------:R-:W-:Y:S02]  /*c3270*/  SHF.R.U32.HI R34, RZ, 0x8, R45 ;  /* 0x00000008ff227819 */ /* 0x000fe4000001162d */
[----:B------:R-:W-:Y:S02]  /*c3280*/  LOP3.LUT R40, R40, 0xffff, RZ, 0xc0, !PT ;  /* 0x0000ffff28287812 */ /* 0x000fe400078ec0ff */
[----:B------:R-:W-:-:S02]  /*c3290*/  PRMT R35, R130, 0x3340, R35 ;  /* 0x0000334082237816 */ /* 0x000fc40000000023 */
[----:B------:R-:W-:Y:S02]  /*c32a0*/  PRMT R33, R40, 0x3340, R0 ;  /* 0x0000334028217816 */ /* 0x000fe40000000000 */
[----:B--2---:R-:W-:Y:S02]  /*c32b0*/  LOP3.LUT R45, R47, 0xffff, RZ, 0xc0, !PT ;  /* 0x0000ffff2f2d7812 */ /* 0x004fe400078ec0ff */
[----:B---3--:R-:W-:-:S04]  /*c32c0*/  LOP3.LUT R43, R46, 0xffff, RZ, 0xc0, !PT ;  /* 0x0000ffff2e2b7812 */ /* 0x008fc800078ec0ff */
[----:B------:R-:W-:Y:S02]  /*c32d0*/  PRMT R37, R45, 0x3340, R43 ;  /* 0x000033402d257816 */ /* 0x000fe4000000002b */
[----:B------:R-:W-:Y:S02]  /*c32e0*/  LOP3.LUT R44, R139, 0xffff, RZ, 0xc0, !PT ;  /* 0x0000ffff8b2c7812 */ /* 0x000fe400078ec0ff */
[----:B0-----:R-:W-:Y:S02]  /*c32f0*/  PRMT R8, R37, 0x5410, R35 ;  /* 0x0000541025087816 */ /* 0x001fe40000000023 */
[----:B----4-:R-:W-:Y:S02]  /*c3300*/  LOP3.LUT R46, R136, 0xffff, RZ, 0xc0, !PT ;  /* 0x0000ffff882e7812 */ /* 0x010fe400078ec0ff */
[----:B------:R-:W2:Y:S02]  /*c3310*/  LDL.LU R136, [R1+0x5068] ;  /* 0x0050680001887983 */ /* 0x000ea40000300800 */
[----:B------:R-:W-:-:S02]  /*c3320*/  PRMT R35, R46, 0x3340, R0 ;  /* 0x000033402e237816 */ /* 0x000fc40000000000 */
[----:B------:R-:W-:Y:S01]  /*c3330*/  LOP3.LUT R40, R17, 0xffff, RZ, 0xc0, !PT ;  /* 0x0000ffff11287812 */ /* 0x000fe200078ec0ff */
[----:B------:R0:W-:Y:S03]  /*c3340*/  STL [R1+0x4688], R8 ;  /* 0x0046880801007387 */ /* 0x0001e60000100800 */
[--C-:B------:R-:W-:Y:S01]  /*c3350*/  PRMT R37, R44, 0x3340, R40.reuse ;  /* 0x000033402c257816 */ /* 0x100fe20000000028 */
[----:B------:R-:W3:Y:S01]  /*c3360*/  LDL.LU R17, [R1+0x4dc8] ;  /* 0x004dc80001117983 */ /* 0x000ee20000300800 */
        /* <DEDUP_REMOVED lines=8> */
[----:B------:R-:W-:Y:S01]  /*c33f0*/  LOP3.LUT R40, R40, 0xffff, RZ, 0xc0, !PT ;  /* 0x0000ffff28287812 */ /* 0x000fe200078ec0ff */
[----:B------:R0:W-:Y:S01]  /*c3400*/  STL [R1+0x4684], R8 ;  /* 0x0046840801007387 */ /* 0x0001e20000100800 */
[----:B------:R-:W-:-:S05]  /*c3410*/  PRMT R222, R37, 0x3340, R35 ;  /* 0x0000334025de7816 */ /* 0x000fca0000000023 */
[----:B------:R-:W-:Y:S01]  /*c3420*/  STL [R1+0x541c], R222 ;  /* 0x00541cde01007387 */ /* 0x000fe20000100800 */
[----:B0-----:R-:W-:-:S05]  /*c3430*/  PRMT R8, R43, 0x3340, R40 ;  /* 0x000033402b087816 */ /* 0x001fca0000000028 */
[----:B------:R0:W-:Y:S01]  /*c3440*/  STL [R1+0x158], R8 ;  /* 0x0001580801007387 */ /* 0x0001e20000100800 */
[----:B------:R-:W-:-:S03]  /*c3450*/  LOP3.LUT R45, R16, 0xffff, RZ, 0xc0, !PT ;  /* 0x0000ffff102d7812 */ /* 0x000fc600078ec0ff */
[----:B------:R-:W4:Y:S01]  /*c3460*/  LDL.LU R16, [R1+0x5520] ;  /* 0x0055200001107983 */ /* 0x000f220000300800 */
[----:B------:R-:W-:Y:S02]  /*c3470*/  LOP3.LUT R43, R138, 0xffff, RZ, 0xc0, !PT ;  /* 0x0000ffff8a2b7812 */ /* 0x000fe400078ec0ff */
[----:B------:R-:W-:Y:S02]  /*c3480*/  LOP3.LUT R40, R137, 0xffff, RZ, 0xc0, !PT ;  /* 0x0000ffff89287812 */ /* 0x000fe400078ec0ff */
[----:B------:R-:W-:Y:S02]  /*c3490*/  PRMT R35, R45, 0x3340, R0 ;  /* 0x000033402d237816 */ /* 0x000fe40000000000 */
[----:B------:R-:W-:Y:S02]  /*c34a0*/  PRMT R37, R43, 0x3340, R40 ;  /* 0x000033402b257816 */ /* 0x000fe40000000028 */
[----:B0-----:R-:W-:Y:S02]  /*c34b0*/  IADD3 R8, P2, R18, R2, RZ ;  /* 0x0000000212087210 */ /* 0x001fe40007f5e0ff */
[----:B------:R-:W-:-:S02]  /*c34c0*/  PRMT R10, R37, 0x5410, R35 ;  /* 0x00005410250a7816 */ /* 0x000fc40000000023 */
[----:B------:R-:W-:Y:S02]  /*c34d0*/  SHF.R.S32.HI R37, RZ, 0x1f, R18 ;  /* 0x0000001fff257819 */ /* 0x000fe40000011412 */
[----:B------:R-:W-:Y:S02]  /*c34e0*/  SHF.R.U32.HI R43, RZ, 0x8, R43 ;  /* 0x00000008ff2b7819 */ /* 0x000fe4000001162b */
[----:B------:R-:W-:Y:S01]  /*c34f0*/  SHF.R.U32.HI R40, RZ, 0x8, R40 ;  /* 0x00000008ff287819 */ /* 0x000fe20000011628 */
[----:B------:R-:W-:Y:S01]  /*c3500*/  IMAD.X R9, R37, 0x1, R13, P2 ;  /* 0x0000000125097824 */ /* 0x000fe200010e060d */
[----:B------:R-:W-:Y:S02]  /*c3510*/  LOP3.LUT R43, R43, 0xffff, RZ, 0xc0, !PT ;  /* 0x0000ffff2b2b7812 */ /* 0x000fe400078ec0ff */
[----:B------:R-:W-:Y:S01]  /*c3520*/  LOP3.LUT R40, R40, 0xffff, RZ, 0xc0, !PT ;  /* 0x0000ffff28287812 */ /* 0x000fe200078ec0ff */
[----:B------:R-:W-:Y:S04]  /*c3530*/  STL [R1+0x4680], R10 ;  /* 0x0046800a01007387 */ /* 0x000fe80000100800 */
[----:B------:R0:W-:Y:S04]  /*c3540*/  STL.64 [R1+0x580], R8 ;  /* 0x0005800801007387 */ /* 0x0001e80000100a00 */
[----:B------:R-:W3:Y:S01]  /*c3550*/  LDL.LU R49, [R1+0x5030] ;  /* 0x0050300001317983 */ /* 0x000ee20000300800 */
[----:B0-----:R-:W-:-:S05]  /*c3560*/  PRMT R8, R43, 0x3340, R40 ;  /* 0x000033402b087816 */ /* 0x001fca0000000028 */
[----:B------:R0:W-:Y:S04]  /*c3570*/  STL [R1+0x154], R8 ;  /* 0x0001540801007387 */ /* 0x0001e80000100800 */
[----:B------:R-:W3:Y:S04]  /*c3580*/  LDL.LU R47, [R1+0xb8] ;  /* 0x0000b800012f7983 */ /* 0x000ee80000300800 */
[----:B------:R-:W3:Y:S01]  /*c3590*/  LDL.LU R137, [R1+0x4cc4] ;  /* 0x004cc40001897983 */ /* 0x000ee20000300800 */
[----:B------:R-:W-:Y:S02]  /*c35a0*/  SHF.R.U32.HI R35, RZ, 0x8, R46 ;  /* 0x00000008ff237819 */ /* 0x000fe4000001162e */
[----:B--2---:R-:W-:-:S02]  /*c35b0*/  LOP3.LUT R44, R136, 0xffff, RZ, 0xc0, !PT ;  /* 0x0000ffff882c7812 */ /* 0x004fc400078ec0ff */
[----:B------:R-:W2:Y:S01]  /*c35c0*/  LDL.LU R136, [R1+0x5070] ;  /* 0x0050700001887983 */ /* 0x000ea20000300800 */
[----:B----4-:R-:W-:-:S03]  /*c35d0*/  LOP3.LUT R46, R16, 0xffff, RZ, 0xc0, !PT ;  /* 0x0000ffff102e7812 */ /* 0x010fc600078ec0ff */
[----:B------:R-:W4:Y:S01]  /*c35e0*/  LDL.LU R16, [R1+0x551c] ;  /* 0x00551c0001107983 */ /* 0x000f220000300800 */
[----:B---3--:R-:W-:Y:S02]  /*c35f0*/  LOP3.LUT R43, R17, 0xffff, RZ, 0xc0, !PT ;  /* 0x0000ffff112b7812 */ /* 0x008fe400078ec0ff */
[----:B------:R-:W-:Y:S01]  /*c3600*/  PRMT R36, R46, 0x3340, R36 ;  /* 0x000033402e247816 */ /* 0x000fe20000000024 */
[----:B------:R-:W3:Y:S01]  /*c3610*/  LDL.LU R17, [R1+0x4ddc] ;  /* 0x004ddc0001117983 */ /* 0x000ee20000300800 */
[----:B------:R-:W-:Y:S02]  /*c3620*/  PRMT R40, R44, 0x3340, R43 ;  /* 0x000033402c287816 */ /* 0x000fe4000000002b */
[----:B0-----:R-:W-:Y:S02]  /*c3630*/  IADD3 R8, P2, R18, R0, RZ ;  /* 0x0000000012087210 */ /* 0x001fe40007f5e0ff */
[----:B------:R-:W-:-:S03]  /*c3640*/  PRMT R10, R40, 0x5410, R36 ;  /* 0x00005410280a7816 */ /* 0x000fc60000000024 */
[----:B------:R-:W-:Y:S01]  /*c3650*/  IMAD.X R9, R37, 0x1, R7, P2 ;  /* 0x0000000125097824 */ /* 0x000fe200010e0607 */
        /* <DEDUP_REMOVED lines=11> */
[----:B------:R-:W3:Y:S04]  /*c3710*/  LDL.LU R48, [R1+0x5078] ;  /* 0x0050780001307983 */ /* 0x000ee80000300800 */
[----:B------:R-:W3:Y:S01]  /*c3720*/  LDL.LU R138, [R1+0x4b70] ;  /* 0x004b7000018a7983 */ /* 0x000ee20000300800 */
[----:B0-----:R-:W-:-:S03]  /*c3730*/  IADD3 R8, P2, R18, R4, RZ ;  /* 0x0000000412087210 */ /* 0x001fc60007f5e0ff */
[----:B------:R-:W3:Y:S02]  /*c3740*/  LDL.LU R18, [R1+0x4df8] ;  /* 0x004df80001127983 */ /* 0x000ee40000300800 */
[----:B------:R-:W-:-:S05]  /*c3750*/  IMAD.X R9, R37, 0x1, R3, P2 ;  /* 0x0000000125097824 */ /* 0x000fca00010e0603 */
[----:B------:R0:W-:Y:S04]  /*c3760*/  STL.64 [R1+0x568], R8 ;  /* 0x0005680801007387 */ /* 0x0001e80000100a00 */
[----:B------:R-:W3:Y:S01]  /*c3770*/  LDL.LU R139, [R1+0xd44] ;  /* 0x000d4400018b7983 */ /* 0x000ee20000300800 */
[----:B------:R-:W-:Y:S02]  /*c3780*/  SHF.R.U32.HI R37, RZ, 0x8, R46 ;  /* 0x00000008ff257819 */ /* 0x000fe4000001162e */
[----:B------:R-:W-:Y:S02]  /*c3790*/  LOP3.LUT R46, R49, 0xffff, RZ, 0xc0, !PT ;  /* 0x0000ffff312e7812 */ /* 0x000fe400078ec0ff */
[----:B------:R-:W-:Y:S02]  /*c37a0*/  LOP3.LUT R131, R47, 0xffff, RZ, 0xc0, !PT ;  /* 0x0000ffff2f837812 */ /* 0x000fe400078ec0ff */
[----:B------:R-:W-:-:S02]  /*c37b0*/  LOP3.LUT R44, R137, 0xffff, RZ, 0xc0, !PT ;  /* 0x0000ffff892c7812 */ /* 0x000fc400078ec0ff */
[----:B------:R-:W-:Y:S01]  /*c37c0*/  PRMT R38, R131, 0x3340, R38 ;  /* 0x0000334083267816 */ /* 0x000fe20000000026 */
[----:B------:R-:W3:Y:S01]  /*c37d0*/  LDL.LU R137, [R1+0x503c] ;  /* 0x00503c0001897983 */ /* 0x000ee20000300800 */
[----:B------:R-:W-:Y:S02]  /*c37e0*/  PRMT R40, R46, 0x3340, R44 ;  /* 0x000033402e287816 */ /* 0x000fe4000000002c */
[----:B------:R-:W-:Y:S02]  /*c37f0*/  SHF.R.U32.HI R36, RZ, 0x8, R45 ;  /* 0x00000008ff247819 */ /* 0x000fe4000001162d */
[----:B0-----:R-:W-:Y:S02]  /*c3800*/  PRMT R8, R40, 0x5410, R38 ;  /* 0x0000541028087816 */ /* 0x001fe40000000026 */
[----:B--2---:R-:W-:Y:S02]  /*c3810*/  LOP3.LUT R45, R136, 0xffff, RZ, 0xc0, !PT ;  /* 0x0000ffff882d7812 */ /* 0x004fe400078ec0ff */
[----:B------:R-:W2:Y:S04]  /*c3820*/  LDL.LU R136, [R1+0xbc] ;  /* 0x0000bc0001887983 */ /* 0x000ea80000300800 */
[----:B------:R0:W-:Y:S01]  /*c3830*/  STL [R1+0x466c], R8 ;  /* 0x00466c0801007387 */ /* 0x0001e20000100800 */
[----:B----4-:R-:W-:-:S03]  /*c3840*/  LOP3.LUT R47, R16, 0xffff, RZ, 0xc0, !PT ;  /* 0x0000ffff102f7812 */ /* 0x010fc600078ec0ff */
[----:B------:R-:W4:Y:S01]  /*c3850*/  LDL.LU R16, [R1+0x4cfc] ;  /* 0x004cfc0001107983 */ /* 0x000f220000300800 */
[----:B---3--:R-:W-:Y:S02]  /*c3860*/  LOP3.LUT R43, R17, 0xffff, RZ, 0xc0, !PT ;  /* 0x0000ffff112b7812 */ /* 0x008fe400078ec0ff */
[----:B------:R-:W-:Y:S02]  /*c3870*/  PRMT R38, R47, 0x3340, R0 ;  /* 0x000033402f267816 */ /* 0x000fe40000000000 */
[--C-:B------:R-:W-:Y:S02]  /*c3880*/  PRMT R40, R45, 0x3340, R43.reuse ;  /* 0x000033402d287816 */ /* 0x100fe4000000002b */
        /* <DEDUP_REMOVED lines=9> */
[----:B0-----:R-:W-:Y:S02]  /*c3920*/  PRMT R8, R44, 0x3340, R43 ;  /* 0x000033402c087816 */ /* 0x001fe4000000002b */
[----:B------:R-:W-:Y:S01]  /*c3930*/  PRMT R9, R40, 0x3340, R38 ;  /* 0x0000334028097816 */ /* 0x000fe20000000026 */
[----:B------:R-:W-:Y:S04]  /*c3940*/  STL [R1+0x53ac], R17 ;  /* 0x0053ac1101007387 */ /* 0x000fe80000100800 */
[----:B------:R-:W-:Y:S01]  /*c3950*/  STL [R1+0x1e8], R9 ;  /* 0x0001e80901007387 */ /* 0x000fe20000100800 */
[----:B------:R-:W-:Y:S02]  /*c3960*/  LOP3.LUT R45, R48, 0xffff, RZ, 0xc0, !PT ;  /* 0x0000ffff302d7812 */ /* 0x000fe400078ec0ff */
[----:B------:R-:W-:-:S02]  /*c3970*/  LOP3.LUT R43, R138, 0xffff, RZ, 0xc0, !PT ;  /* 0x0000ffff8a2b7812 */ /* 0x000fc400078ec0ff */
[----:B------:R-:W-:Y:S02]  /*c3980*/  LOP3.LUT R44, R18, 0xffff, RZ, 0xc0, !PT ;  /* 0x0000ffff122c7812 */ /* 0x000fe400078ec0ff */
[----:B------:R-:W-:Y:S02]  /*c3990*/  PRMT R38, R43, 0x3340, R0 ;  /* 0x000033402b267816 */ /* 0x000fe40000000000 */
[----:B------:R-:W-:Y:S01]  /*c39a0*/  PRMT R40, R45, 0x3340, R44 ;  /* 0x000033402d287816 */ /* 0x000fe2000000002c */
[----:B------:R0:W-:Y:S03]  /*c39b0*/  STL [R1+0x148], R8 ;  /* 0x0001480801007387 */ /* 0x0001e60000100800 */
[----:B------:R-:W-:Y:S02]  /*c39c0*/  PRMT R18, R40, 0x5410, R38 ;  /* 0x0000541028127816 */ /* 0x000fe40000000026 */
[----:B------:R-:W-:-:S02]  /*c39d0*/  SHF.R.S32.HI R40, RZ, 0x1f, R139 ;  /* 0x0000001fff287819 */ /* 0x000fc4000001148b */
[----:B0-----:R-:W-:Y:S02]  /*c39e0*/  IADD3 R8, P2, R139, R2, RZ ;  /* 0x000000028b087210 */ /* 0x001fe40007f5e0ff */
[----:B------:R-:W-:Y:S02]  /*c39f0*/  SHF.R.U32.HI R45, RZ, 0x8, R45 ;  /* 0x00000008ff2d7819 */ /* 0x000fe4000001162d */
[----:B------:R-:W-:Y:S01]  /*c3a00*/  SHF.R.U32.HI R38, RZ, 0x8, R44 ;  /* 0x00000008ff267819 */ /* 0x000fe2000001162c */
[----:B------:R-:W-:Y:S01]  /*c3a10*/  IMAD.X R9, R40, 0x1, R13, P2 ;  /* 0x0000000128097824 */ /* 0x000fe200010e060d */
        /* <DEDUP_REMOVED lines=9> */
[----:B------:R-:W-:-:S03]  /*c3ab0*/  PRMT R38, R44, 0x3340, R0 ;  /* 0x000033402c267816 */ /* 0x000fc60000000000 */
[----:B------:R-:W3:Y:S01]  /*c3ac0*/  LDL.LU R51, [R1+0x4d14] ;  /* 0x004d140001337983 */ /* 0x000ee20000300800 */
[----:B------:R-:W-:Y:S02]  /*c3ad0*/  LOP3.LUT R45, R137, 0xffff, RZ, 0xc0, !PT ;  /* 0x0000ffff892d7812 */ /* 0x000fe400078ec0ff */
[----:B--2---:R-:W-:-:S04]  /*c3ae0*/  LOP3.LUT R46, R136, 0xffff, RZ, 0xc0, !PT ;  /* 0x0000ffff882e7812 */ /* 0x004fc800078ec0ff */
[----:B------:R-:W-:Y:S02]  /*c3af0*/  PRMT R39, R46, 0x3340, R39 ;  /* 0x000033402e277816 */ /* 0x000fe40000000027 */
[----:B----4-:R-:W-:-:S04]  /*c3b00*/  LOP3.LUT R44, R16, 0xffff, RZ, 0xc0, !PT ;  /* 0x0000ffff102c7812 */ /* 0x010fc800078ec0ff */
[----:B------:R-:W-:-:S04]  /*c3b10*/  PRMT R43, R45, 0x3340, R44 ;  /* 0x000033402d2b7816 */ /* 0x000fc8000000002c */
[----:B------:R-:W-:-:S05]  /*c3b20*/  PRMT R16, R43, 0x5410, R39 ;  /* 0x000054102b107816 */ /* 0x000fca0000000027 */
[----:B------:R-:W-:Y:S04]  /*c3b30*/  STL [R1+0x53b4], R16 ;  /* 0x0053b41001007387 */ /* 0x000fe80000100800 */
[----:B------:R-:W2:Y:S04]  /*c3b40*/  LDL.LU R138, [R1+0x5084] ;  /* 0x00508400018a7983 */ /* 0x000ea80000300800 */
[----:B------:R-:W4:Y:S04]  /*c3b50*/  LDL.LU R137, [R1+0x4ba8] ;  /* 0x004ba80001897983 */ /* 0x000f280000300800 */
[----:B------:R-:W4:Y:S01]  /*c3b60*/  LDL.LU R136, [R1+0x4e10] ;  /* 0x004e100001887983 */ /* 0x000f220000300800 */
[----:B0-----:R-:W-:-:S02]  /*c3b70*/  IADD3 R8, P2, R139, R0, RZ ;  /* 0x000000008b087210 */ /* 0x001fc40007f5e0ff */
[----:B------:R-:W-:-:S03]  /*c3b80*/  SHF.R.U32.HI R45, RZ, 0x8, R45 ;  /* 0x00000008ff2d7819 */ /* 0x000fc6000001162d */
[----:B------:R-:W-:Y:S01]  /*c3b90*/  IMAD.X R9, R40, 0x1, R7, P2 ;  /* 0x0000000128097824 */ /* 0x000fe200010e0607 */
[----:B------:R-:W-:Y:S02]  /*c3ba0*/  SHF.R.U32.HI R43, RZ, 0x8, R44 ;  /* 0x00000008ff2b7819 */ /* 0x000fe4000001162c */
[----:B------:R-:W-:Y:S02]  /*c3bb0*/  LOP3.LUT R44, R45, 0xffff, RZ, 0xc0, !PT ;  /* 0x0000ffff2d2c7812 */ /* 0x000fe400078ec0ff */
[----:B------:R0:W-:Y:S01]  /*c3bc0*/  STL.64 [R1+0x558], R8 ;  /* 0x0005580801007387 */ /* 0x0001e20000100a00 */
[----:B------:R-:W-:-:S04]  /*c3bd0*/  LOP3.LUT R43, R43, 0xffff, RZ, 0xc0, !PT ;  /* 0x0000ffff2b2b7812 */ /* 0x000fc800078ec0ff */
[----:B------:R-:W-:Y:S02]  /*c3be0*/  PRMT R10, R44, 0x3340, R43 ;  /* 0x000033402c0a7816 */ /* 0x000fe4000000002b */
[----:B0-----:R-:W-:-:S03]  /*c3bf0*/  IADD3 R8, P2, R139, R6, RZ ;  /* 0x000000068b087210 */ /* 0x001fc60007f5e0ff */
        /* <DEDUP_REMOVED lines=8> */
[----:B------:R0:W-:Y:S01]  /*c3c80*/  STL.64 [R1+0x548], R8 ;  /* 0x0005480801007387 */ /* 0x0001e20000100a00 */
[----:B------:R-:W-:Y:S02]  /*c3c90*/  SHF.R.U32.HI R40, RZ, 0x8, R46 ;  /* 0x00000008ff287819 */ /* 0x000fe4000001162e */
[----:B---3--:R-:W-:Y:S02]  /*c3ca0*/  LOP3.LUT R44, R50, 0xffff, RZ, 0xc0, !PT ;  /* 0x0000ffff322c7812 */ /* 0x008fe400078ec0ff */
[----:B------:R-:W3:Y:S01]  /*c3cb0*/  LDL.LU R50, [R1+0xd48] ;  /* 0x000d480001327983 */ /* 0x000ee20000300800 */
[----:B------:R-:W-:Y:S02]  /*c3cc0*/  LOP3.LUT R43, R51, 0xffff, RZ, 0xc0, !PT ;  /* 0x0000ffff332b7812 */ /* 0x000fe400078ec0ff */
[----:B------:R-:W-:Y:S02]  /*c3cd0*/  SHF.R.U32.HI R45, RZ, 0x8, R44 ;  /* 0x00000008ff2d7819 */ /* 0x000fe4000001162c */
[----:B------:R-:W-:-:S02]  /*c3ce0*/  PRMT R88, R44, 0x3340, R43 ;  /* 0x000033402c587816 */ /* 0x000fc4000000002b */
[----:B------:R-:W-:Y:S02]  /*c3cf0*/  SHF.R.U32.HI R43, RZ, 0x8, R43 ;  /* 0x00000008ff2b7819 */ /* 0x000fe4000001162b */
[----:B------:R-:W-:Y:S02]  /*c3d00*/  LOP3.LUT R44, R45, 0xffff, RZ, 0xc0, !PT ;  /* 0x0000ffff2d2c7812 */ /* 0x000fe400078ec0ff */
[----:B------:R-:W-:-:S04]  /*c3d10*/  LOP3.LUT R43, R43, 0xffff, RZ, 0xc0, !PT ;  /* 0x0000ffff2b2b7812 */ /* 0x000fc800078ec0ff */
[----:B------:R-:W-:-:S05]  /*c3d20*/  PRMT R222, R44, 0x3340, R43 ;  /* 0x000033402cde7816 */ /* 0x000fca000000002b */
[----:B------:R-:W-:Y:S01]  /*c3d30*/  STL [R1+0x542c], R222 ;  /* 0x00542cde01007387 */ /* 0x000fe20000100800 */
[----:B--2---:R-:W-:-:S03]  /*c3d40*/  LOP3.LUT R46, R138, 0xffff, RZ, 0xc0, !PT ;  /* 0x0000ffff8a2e7812 */ /* 0x004fc600078ec0ff */
[----:B------:R-:W2:Y:S01]  /*c3d50*/  LDL.LU R138, [R1+0x5088] ;  /* 0x00508800018a7983 */ /* 0x000ea20000300800 */
[----:B----4-:R-:W-:-:S03]  /*c3d60*/  LOP3.LUT R44, R137, 0xffff, RZ, 0xc0, !PT ;  /* 0x0000ffff892c7812 */ /* 0x010fc600078ec0ff */
[----:B------:R-:W4:Y:S01]  /*c3d70*/  LDL.LU R137, [R1+0x4bc4] ;  /* 0x004bc40001897983 */ /* 0x000f220000300800 */
[----:B------:R-:W-:-:S03]  /*c3d80*/  LOP3.LUT R45, R136, 0xffff, RZ, 0xc0, !PT ;  /* 0x0000ffff882d7812 */ /* 0x000fc600078ec0ff */
[----:B------:R-:W4:Y:S01]  /*c3d90*/  LDL.LU R136, [R1+0x4e1c] ;  /* 0x004e1c0001887983 */ /* 0x000f220000300800 */
[----:B------:R-:W-:Y:S02]  /*c3da0*/  PRMT R41, R44, 0x3340, R41 ;  /* 0x000033402c297816 */ /* 0x000fe40000000029 */
[----:B------:R-:W-:Y:S02]  /*c3db0*/  PRMT R43, R46, 0x3340, R45 ;  /* 0x000033402e2b7816 */ /* 0x000fe4000000002d */
[----:B------:R-:W-:Y:S02]  /*c3dc0*/  SHF.R.U32.HI R44, RZ, 0x8, R44 ;  /* 0x00000008ff2c7819 */ /* 0x000fe4000001162c */
[----:B------:R-:W-:Y:S02]  /*c3dd0*/  PRMT R235, R43, 0x5410, R41 ;  /* 0x000054102beb7816 */ /* 0x000fe40000000029 */
[----:B------:R-:W-:Y:S02]  /*c3de0*/  SHF.R.U32.HI R43, RZ, 0x8, R46 ;  /* 0x00000008ff2b7819 */ /* 0x000fe4000001162e */
[----:B------:R-:W-:-:S02]  /*c3df0*/  SHF.R.U32.HI R41, RZ, 0x8, R45 ;  /* 0x00000008ff297819 */ /* 0x000fc4000001162d */
[----:B------:R-:W-:Y:S02]  /*c3e00*/  LOP3.LUT R43, R43, 0xffff, RZ, 0xc0, !PT ;  /* 0x0000ffff2b2b7812 */ /* 0x000fe400078ec0ff */
[----:B------:R-:W-:Y:S02]  /*c3e10*/  LOP3.LUT R41, R41, 0xffff, RZ, 0xc0, !PT ;  /* 0x0000ffff29297812 */ /* 0x000fe400078ec0ff */
[----:B------:R-:W-:Y:S02]  /*c3e20*/  LOP3.LUT R44, R44, 0xffff, RZ, 0xc0, !PT ;  /* 0x0000ffff2c2c7812 */ /* 0x000fe400078ec0ff */
[----:B0-----:R-:W-:Y:S02]  /*c3e30*/  PRMT R8, R43, 0x3340, R41 ;  /* 0x000033402b087816 */ /* 0x001fe40000000029 */
[----:B------:R-:W-:Y:S01]  /*c3e40*/  PRMT R41, R44, 0x3340, R0 ;  /* 0x000033402c297816 */ /* 0x000fe20000000000 */
[----:B------:R-:W-:Y:S01]  /*c3e50*/  STL [R1+0x53b8], R235 ;  /* 0x0053b8eb01007387 */ /* 0x000fe20000100800 */
[----:B------:R-:W-:-:S02]  /*c3e60*/  LOP3.LUT R46, R49, 0xffff, RZ, 0xc0, !PT ;  /* 0x0000ffff312e7812 */ /* 0x000fc400078ec0ff */
[----:B------:R-:W-:Y:S02]  /*c3e70*/  LOP3.LUT R44, R48, 0xffff, RZ, 0xc0, !PT ;  /* 0x0000ffff302c7812 */ /* 0x000fe400078ec0ff */
[----:B------:R-:W-:Y:S02]  /*c3e80*/  LOP3.LUT R45, R139, 0xffff, RZ, 0xc0, !PT ;  /* 0x0000ffff8b2d7812 */ /* 0x000fe400078ec0ff */
[----:B------:R-:W-:Y:S02]  /*c3e90*/  PRMT R42, R44, 0x3340, R42 ;  /* 0x000033402c2a7816 */ /* 0x000fe4000000002a */
[----:B------:R-:W-:-:S04]  /*c3ea0*/  PRMT R43, R46, 0x3340, R45 ;  /* 0x000033402e2b7816 */ /* 0x000fc8000000002d */
[----:B------:R-:W-:Y:S01]  /*c3eb0*/  PRMT R249, R43, 0x5410, R42 ;  /* 0x000054102bf97816 */ /* 0x000fe2000000002a */
[----:B------:R0:W-:Y:S04]  /*c3ec0*/  STL [R1+0x128], R8 ;  /* 0x0001280801007387 */ /* 0x0001e80000100800 */
[----:B------:R-:W-:Y:S04]  /*c3ed0*/  STL [R1+0x53bc], R249 ;  /* 0x0053bcf901007387 */ /* 0x000fe80000100800 */
[----:B------:R-:W4:Y:S04]  /*c3ee0*/  LDL.LU R51, [R1+0x5050] ;  /* 0x0050500001337983 */ /* 0x000f280000300800 */
[----:B------:R-:W4:Y:S04]  /*c3ef0*/  LDL.LU R49, [R1+0xc4] ;  /* 0x0000c40001317983 */ /* 0x000f280000300800 */
[----:B------:R-:W4:Y:S01]  /*c3f00*/  LDL.LU R139, [R1+0x4d58] ;  /* 0x004d5800018b7983 */ /* 0x000f220000300800 */
[----:B------:R-:W-:-:S02]  /*c3f10*/  SHF.R.U32.HI R46, RZ, 0x8, R46 ;  /* 0x00000008ff2e7819 */ /* 0x000fc4000001162e */
[----:B------:R-:W-:Y:S02]  /*c3f20*/  SHF.R.U32.HI R43, RZ, 0x8, R45 ;  /* 0x00000008ff2b7819 */ /* 0x000fe4000001162d */
[----:B---3--:R-:W-:Y:S02]  /*c3f30*/  SHF.R.S32.HI R42, RZ, 0x1f, R50 ;  /* 0x0000001fff2a7819 */ /* 0x008fe40000011432 */
[----:B0-----:R-:W-:Y:S02]  /*c3f40*/  IADD3 R8, P2, R50, R2, RZ ;  /* 0x0000000232087210 */ /* 0x001fe40007f5e0ff */
[----:B------:R-:W-:-:S03]  /*c3f50*/  SHF.R.U32.HI R45, RZ, 0x8, R44 ;  /* 0x00000008ff2d7819 */ /* 0x000fc6000001162c */
[----:B------:R-:W-:Y:S01]  /*c3f60*/  IMAD.X R9, R42, 0x1, R13, P2 ;  /* 0x000000012a097824 */ /* 0x000fe200010e060d */
[----:B------:R-:W-:Y:S02]  /*c3f70*/  SHF.R.U32.HI R39, RZ, 0x8, R47 ;  /* 0x00000008ff277819 */ /* 0x000fe4000001162f */
[----:B------:R-:W-:Y:S02]  /*c3f80*/  LOP3.LUT R44, R46, 0xffff, RZ, 0xc0, !PT ;  /* 0x0000ffff2e2c7812 */ /* 0x000fe400078ec0ff */
[----:B------:R-:W-:Y:S01]  /*c3f90*/  LOP3.LUT R43, R43, 0xffff, RZ, 0xc0, !PT ;  /* 0x0000ffff2b2b7812 */ /* 0x000fe200078ec0ff */
[----:B------:R0:W-:Y:S03]  /*c3fa0*/  STL.64 [R1+0x540], R8 ;  /* 0x0005400801007387 */ /* 0x0001e60000100a00 */
[----:B0-----:R-:W-:-:S05]  /*c3fb0*/  PRMT R8, R44, 0x3340, R43 ;  /* 0x000033402c087816 */ /* 0x001fca000000002b */
[----:B------:R0:W-:Y:S01]  /*c3fc0*/  STL [R1+0x124], R8 ;  /* 0x0001240801007387 */ /* 0x0001e20000100800 */
[----:B--2---:R-:W-:Y:S02]  /*c3fd0*/  LOP3.LUT R48, R138, 0xffff, RZ, 0xc0, !PT ;  /* 0x0000ffff8a307812 */ /* 0x004fe400078ec0ff */
[----:B----4-:R-:W-:Y:S02]  /*c3fe0*/  LOP3.LUT R46, R137, 0xffff, RZ, 0xc0, !PT ;  /* 0x0000ffff892e7812 */ /* 0x010fe400078ec0ff */
[----:B------:R-:W-:Y:S02]  /*c3ff0*/  LOP3.LUT R47, R136, 0xffff, RZ, 0xc0, !PT ;  /* 0x0000ffff882f7812 */ /* 0x000fe400078ec0ff */
[----:B------:R-:W-:Y:S02]  /*c4000*/  PRMT R43, R46, 0x3340, R0 ;  /* 0x000033402e2b7816 */ /* 0x000fe40000000000 */
[----:B------:R-:W-:-:S04]  /*c4010*/  PRMT R44, R48, 0x3340, R47 ;  /* 0x00003340302c7816 */ /* 0x000fc8000000002f */
[----:B------:R-:W-:-:S05]  /*c4020*/  PRMT R221, R44, 0x5410, R43 ;  /* 0x000054102cdd7816 */ /* 0x000fca000000002b */
[----:B------:R-:W-:Y:S04]  /*c4030*/  STL [R1+0x53c0], R221 ;  /* 0x0053c0dd01007387 */ /* 0x000fe80000100800 */
[----:B------:R-:W2:Y:S04]  /*c4040*/  LDL.LU R138, [R1+0x5094] ;  /* 0x00509400018a7983 */ /* 0x000ea80000300800 */
[----:B------:R-:W3:Y:S04]  /*c4050*/  LDL.LU R137, [R1+0x4bec] ;  /* 0x004bec0001897983 */ /* 0x000ee80000300800 */
[----:B------:R-:W4:Y:S01]  /*c4060*/  LDL.LU R136, [R1+0x4e30] ;  /* 0x004e300001887983 */ /* 0x000f220000300800 */
[----:B0-----:R-:W-:-:S02]  /*c4070*/  IADD3 R8, P2, R50, R0, RZ ;  /* 0x0000000032087210 */ /* 0x001fc40007f5e0ff */
[----:B------:R-:W-:Y:S02]  /*c4080*/  SHF.R.U32.HI R44, RZ, 0x8, R48 ;  /* 0x00000008ff2c7819 */ /* 0x000fe40000011630 */
[----:B------:R-:W-:Y:S01]  /*c4090*/  SHF.R.U32.HI R43, RZ, 0x8, R47 ;  /* 0x00000008ff2b7819 */ /* 0x000fe2000001162f */
[----:B------:R-:W-:Y:S01]  /*c40a0*/  IMAD.X R9, R42, 0x1, R7, P2 ;  /* 0x000000012a097824 */ /* 0x000fe200010e0607 */
[----:B------:R-:W-:Y:S02]  /*c40b0*/  LOP3.LUT R44, R44, 0xffff, RZ, 0xc0, !PT ;  /* 0x0000ffff2c2c7812 */ /* 0x000fe400078ec0ff */
[----:B------:R-:W-:Y:S02]  /*c40c0*/  LOP3.LUT R43, R43, 0xffff, RZ, 0xc0, !PT ;  /* 0x0000ffff2b2b7812 */ /* 0x000fe400078ec0ff */
[----:B------:R-:W-:Y:S01]  /*c40d0*/  SHF.R.U32.HI R46, RZ, 0x8, R46 ;  /* 0x00000008ff2e7819 */ /* 0x000fe2000001162e */
[----:B------:R0:W-:Y:S03]  /*c40e0*/  STL.64 [R1+0x538], R8 ;  /* 0x0005380801007387 */ /* 0x0001e60000100a00 */
[----:B------:R-:W-:-:S02]  /*c40f0*/  LOP3.LUT R46, R46, 0xffff, RZ, 0xc0, !PT ;  /* 0x0000ffff2e2e7812 */ /* 0x000fc400078ec0ff */
[----:B0-----:R-:W-:Y:S02]  /*c4100*/  PRMT R8, R44, 0x3340, R43 ;  /* 0x000033402c087816 */ /* 0x001fe4000000002b */
[----:B------:R-:W-:-:S03]  /*c4110*/  PRMT R43, R46, 0x3340, R0 ;  /* 0x000033402e2b7816 */ /* 0x000fc60000000000 */
[----:B------:R0:W-:Y:S04]  /*c4120*/  STL [R1+0x120], R8 ;  /* 0x0001200801007387 */ /* 0x0001e80000100800 */
[----:B------:R-:W4:Y:S01]  /*c4130*/  LDL.LU R53, [R1+0x505c] ;  /* 0x00505c0001357983 */ /* 0x000f220000300800 */
[----:B------:R-:W-:Y:S02]  /*c4140*/  LOP3.LUT R48, R51, 0xffff, RZ, 0xc0, !PT ;  /* 0x0000ffff33307812 */ /* 0x000fe400078ec0ff */
[----:B------:R-:W-:Y:S01]  /*c4150*/  LOP3.LUT R49, R49, 0xffff, RZ, 0xc0, !PT ;  /* 0x0000ffff31317812 */ /* 0x000fe200078ec0ff */
[----:B------:R-:W4:Y:S01]  /*c4160*/  LDL.LU R51, [R1+0xc8] ;  /* 0x0000c80001337983 */ /* 0x000f220000300800 */
[----:B------:R-:W-:-:S03]  /*c4170*/  LOP3.LUT R47, R139, 0xffff, RZ, 0xc0, !PT ;  /* 0x0000ffff8b2f7812 */ /* 0x000fc600078ec0ff */
[----:B------:R-:W4:Y:S01]  /*c4180*/  LDL.LU R52, [R1+0x4d7c] ;  /* 0x004d7c0001347983 */ /* 0x000f220000300800 */
[----:B------:R-:W-:Y:S02]  /*c4190*/  PRMT R44, R49, 0x3340, R0 ;  /* 0x00003340312c7816 */ /* 0x000fe40000000000 */
[----:B------:R-:W-:Y:S01]  /*c41a0*/  PRMT R46, R48, 0x3340, R47 ;  /* 0x00003340302e7816 */ /* 0x000fe2000000002f */
[----:B------:R-:W4:Y:S01]  /*c41b0*/  LDL.LU R139, [R1+0xd4c] ;  /* 0x000d4c00018b7983 */ /* 0x000f220000300800 */
        /* <DEDUP_REMOVED lines=12> */
[----:B0-----:R-:W-:-:S05]  /*c4280*/  PRMT R8, R44, 0x3340, R42 ;  /* 0x000033402c087816 */ /* 0x001fca000000002a */
[----:B------:R0:W-:Y:S01]  /*c4290*/  STL [R1+0x11c], R8 ;  /* 0x00011c0801007387 */ /* 0x0001e20000100800 */
[----:B--2---:R-:W-:-:S03]  /*c42a0*/  LOP3.LUT R47, R138, 0xffff, RZ, 0xc0, !PT ;  /* 0x0000ffff8a2f7812 */ /* 0x004fc600078ec0ff */
[----:B------:R-:W2:Y:S01]  /*c42b0*/  LDL.LU R138, [R1+0x5098] ;  /* 0x00509800018a7983 */ /* 0x000ea20000300800 */
[----:B---3--:R-:W-:-:S03]  /*c42c0*/  LOP3.LUT R50, R137, 0xffff, RZ, 0xc0, !PT ;  /* 0x0000ffff89327812 */ /* 0x008fc600078ec0ff */
[----:B------:R-:W3:Y:S01]  /*c42d0*/  LDL.LU R137, [R1+0x4c1c] ;  /* 0x004c1c0001897983 */ /* 0x000ee20000300800 */
[----:B----4-:R-:W-:-:S03]  /*c42e0*/  LOP3.LUT R46, R136, 0xffff, RZ, 0xc0, !PT ;  /* 0x0000ffff882e7812 */ /* 0x010fc600078ec0ff */
[----:B------:R-:W4:Y:S01]  /*c42f0*/  LDL.LU R136, [R1+0x4e3c] ;  /* 0x004e3c0001887983 */ /* 0x000f220000300800 */
[----:B------:R-:W-:Y:S02]  /*c4300*/  PRMT R42, R50, 0x3340, R0 ;  /* 0x00003340322a7816 */ /* 0x000fe40000000000 */
[----:B------:R-:W-:Y:S02]  /*c4310*/  PRMT R44, R47, 0x3340, R46 ;  /* 0x000033402f2c7816 */ /* 0x000fe4000000002e */
[----:B------:R-:W-:Y:S02]  /*c4320*/  SHF.R.U32.HI R47, RZ, 0x8, R47 ;  /* 0x00000008ff2f7819 */ /* 0x000fe4000001162f */
[----:B------:R-:W-:Y:S02]  /*c4330*/  PRMT R238, R44, 0x5410, R42 ;  /* 0x000054102cee7816 */ /* 0x000fe4000000002a */
[----:B------:R-:W-:Y:S02]  /*c4340*/  SHF.R.U32.HI R42, RZ, 0x8, R46 ;  /* 0x00000008ff2a7819 */ /* 0x000fe4000001162e */
[----:B------:R-:W-:-:S02]  /*c4350*/  LOP3.LUT R46, R47, 0xffff, RZ, 0xc0, !PT ;  /* 0x0000ffff2f2e7812 */ /* 0x000fc400078ec0ff */
[----:B------:R-:W-:-:S04]  /*c4360*/  LOP3.LUT R42, R42, 0xffff, RZ, 0xc0, !PT ;  /* 0x0000ffff2a2a7812 */ /* 0x000fc800078ec0ff */
[----:B0-----:R-:W-:Y:S01]  /*c4370*/  PRMT R8, R46, 0x3340, R42 ;  /* 0x000033402e087816 */ /* 0x001fe2000000002a */
[----:B------:R-:W-:Y:S04]  /*c4380*/  STL [R1+0x53c8], R238 ;  /* 0x0053c8ee01007387 */ /* 0x000fe80000100800 */
[----:B------:R0:W-:Y:S01]  /*c4390*/  STL [R1+0x118], R8 ;  /* 0x0001180801007387 */ /* 0x0001e20000100800 */
[----:B------:R-:W-:Y:S02]  /*c43a0*/  LOP3.LUT R48, R53, 0xffff, RZ, 0xc0, !PT ;  /* 0x0000ffff35307812 */ /* 0x000fe400078ec0ff */
[----:B------:R-:W-:Y:S02]  /*c43b0*/  LOP3.LUT R51, R51, 0xffff, RZ, 0xc0, !PT ;  /* 0x0000ffff33337812 */ /* 0x000fe400078ec0ff */
[----:B------:R-:W-:-:S02]  /*c43c0*/  LOP3.LUT R47, R52, 0xffff, RZ, 0xc0, !PT ;  /* 0x0000ffff342f7812 */ /* 0x000fc400078ec0ff */
[----:B------:R-:W-:Y:S02]  /*c43d0*/  PRMT R42, R51, 0x3340, R0 ;  /* 0x00003340332a7816 */ /* 0x000fe40000000000 */
[----:B------:R-:W-:Y:S02]  /*c43e0*/  PRMT R46, R48, 0x3340, R47 ;  /* 0x00003340302e7816 */ /* 0x000fe4000000002f */
[----:B0-----:R-:W-:Y:S02]  /*c43f0*/  IADD3 R8, P2, R139, R2, RZ ;  /* 0x000000028b087210 */ /* 0x001fe40007f5e0ff */
[----:B------:R-:W-:Y:S02]  /*c4400*/  PRMT R10, R46, 0x5410, R42 ;  /* 0x000054102e0a7816 */ /* 0x000fe4000000002a */
[----:B------:R-:W-:Y:S02]  /*c4410*/  SHF.R.S32.HI R46, RZ, 0x1f, R139 ;  /* 0x0000001fff2e7819 */ /* 0x000fe4000001148b */
[----:B------:R-:W-:-:S02]  /*c4420*/  SHF.R.U32.HI R48, RZ, 0x8, R48 ;  /* 0x00000008ff307819 */ /* 0x000fc40000011630 */
[----:B------:R-:W-:Y:S01]  /*c4430*/  SHF.R.U32.HI R47, RZ, 0x8, R47 ;  /* 0x00000008ff2f7819 */ /* 0x000fe2000001162f */
[----:B------:R-:W-:Y:S01]  /*c4440*/  IMAD.X R9, R46, 0x1, R13, P2 ;  /* 0x000000012e097824 */ /* 0x000fe200010e060d */
[----:B------:R-:W-:Y:S02]  /*c4450*/  LOP3.LUT R48, R48, 0xffff, RZ, 0xc0, !PT ;  /* 0x0000ffff30307812 */ /* 0x000fe400078ec0ff */
[----:B------:R-:W-:Y:S01]  /*c4460*/  LOP3.LUT R47, R47, 0xffff, RZ, 0xc0, !PT ;  /* 0x0000ffff2f2f7812 */ /* 0x000fe200078ec0ff */
[----:B------:R-:W-:Y:S04]  /*c4470*/  STL [R1+0x53cc], R10 ;  /* 0x0053cc0a01007387 */ /* 0x000fe80000100800 */
[----:B------:R0:W-:Y:S01]  /*c4480*/  STL.64 [R1+0x520], R8 ;  /* 0x0005200801007387 */ /* 0x0001e20000100a00 */
[----:B------:R-:W-:-:S02]  /*c4490*/  SHF.R.U32.HI R42, RZ, 0x8, R50 ;  /* 0x00000008ff2a7819 */ /* 0x000fc40000011632 */
[----:B0-----:R-:W-:-:S05]  /*c44a0*/  PRMT R8, R48, 0x3340, R47 ;  /* 0x0000334030087816 */ /* 0x001fca000000002f */
[----:B------:R0:W-:Y:S04]  /*c44b0*/  STL [R1+0x114], R8 ;  /* 0x0001140801007387 */ /* 0x0001e80000100800 */
[----:B------:R-:W4:Y:S04]  /*c44c0*/  LDL.LU R53, [R1+0x5060] ;  /* 0x0050600001357983 */ /* 0x000f280000300800 */
[----:B------:R-:W4:Y:S04]  /*c44d0*/  LDL.LU R58, [R1+0xd0] ;  /* 0x0000d000013a7983 */ /* 0x000f280000300800 */
[----:B------:R-:W4:Y:S01]  /*c44e0*/  LDL.LU R54, [R1+0x4da8] ;  /* 0x004da80001367983 */ /* 0x000f220000300800 */
[----:B------:R-:W-:-:S02]  /*c44f0*/  SHF.R.U32.HI R44, RZ, 0x8, R49 ;  /* 0x00000008ff2c7819 */ /* 0x000fc40000011631 */
[----:B--2---:R-:W-:Y:S02]  /*c4500*/  LOP3.LUT R50, R138, 0xffff, RZ, 0xc0, !PT ;  /* 0x0000ffff8a327812 */ /* 0x004fe400078ec0ff */
[----:B------:R-:W2:Y:S01]  /*c4510*/  LDL.LU R138, [R1+0x50a4] ;  /* 0x0050a400018a7983 */ /* 0x000ea20000300800 */
[----:B---3--:R-:W-:-:S03]  /*c4520*/  LOP3.LUT R52, R137, 0xffff, RZ, 0xc0, !PT ;  /* 0x0000ffff89347812 */ /* 0x008fc600078ec0ff */
[----:B------:R-:W3:Y:S01]  /*c4530*/  LDL.LU R137, [R1+0x4c58] ;  /* 0x004c580001897983 */ /* 0x000ee20000300800 */
[----:B----4-:R-:W-:-:S03]  /*c4540*/  LOP3.LUT R49, R136, 0xffff, RZ, 0xc0, !PT ;  /* 0x0000ffff88317812 */ /* 0x010fc600078ec0ff */
[----:B------:R-:W4:Y:S01]  /*c4550*/  LDL.LU R136, [R1+0x4e48] ;  /* 0x004e480001887983 */ /* 0x000f220000300800 */
[----:B------:R-:W-:Y:S02]  /*c4560*/  PRMT R47, R52, 0x3340, R0 ;  /* 0x00003340342f7816 */ /* 0x000fe40000000000 */
[----:B------:R-:W-:Y:S02]  /*c4570*/  PRMT R48, R50, 0x3340, R49 ;  /* 0x0000334032307816 */ /* 0x000fe40000000031 */
[----:B0-----:R-:W-:Y:S02]  /*c4580*/  IADD3 R8, P2, R139, R0, RZ ;  /* 0x000000008b087210 */ /* 0x001fe40007f5e0ff */
[----:B------:R-:W-:-:S03]  /*c4590*/  PRMT R245, R48, 0x5410, R47 ;  /* 0x0000541030f57816 */ /* 0x000fc6000000002f */
[----:B------:R-:W-:Y:S01]  /*c45a0*/  IMAD.X R9, R46, 0x1, R7, P2 ;  /* 0x000000012e097824 */ /* 0x000fe200010e0607 */
[----:B------:R-:W-:Y:S02]  /*c45b0*/  SHF.R.U32.HI R50, RZ, 0x8, R50 ;  /* 0x00000008ff327819 */ /* 0x000fe40000011632 */
[----:B------:R-:W-:Y:S01]  /*c45c0*/  SHF.R.U32.HI R47, RZ, 0x8, R49 ;  /* 0x00000008ff2f7819 */ /* 0x000fe20000011631 */
[----:B------:R-:W-:Y:S01]  /*c45d0*/  STL [R1+0x53d0], R245 ;  /* 0x0053d0f501007387 */ /* 0x000fe20000100800 */
[----:B------:R-:W-:Y:S02]  /*c45e0*/  LOP3.LUT R49, R50, 0xffff, RZ, 0xc0, !PT ;  /* 0x0000ffff32317812 */ /* 0x000fe400078ec0ff */
[----:B------:R-:W-:Y:S01]  /*c45f0*/  LOP3.LUT R47, R47, 0xffff, RZ, 0xc0, !PT ;  /* 0x0000ffff2f2f7812 */ /* 0x000fe200078ec0ff */
[----:B------:R0:W-:Y:S03]  /*c4600*/  STL.64 [R1+0x518], R8 ;  /* 0x0005180801007387 */ /* 0x0001e60000100a00 */
[----:B------:R-:W-:-:S02]  /*c4610*/  PRMT R10, R49, 0x3340, R47 ;  /* 0x00003340310a7816 */ /* 0x000fc4000000002f */
        /* <DEDUP_REMOVED lines=14> */
[----:B--2---:R-:W-:-:S02]  /*c4700*/  LOP3.LUT R52, R138, 0xffff, RZ, 0xc0, !PT ;  /* 0x0000ffff8a347812 */ /* 0x004fc400078ec0ff */
[----:B------:R-:W2:Y:S01]  /*c4710*/  LDL.LU R138, [R1+0x506c] ;  /* 0x00506c00018a7983 */ /* 0x000ea20000300800 */
[----:B---3--:R-:W-:-:S03]  /*c4720*/  LOP3.LUT R54, R137, 0xffff, RZ, 0xc0, !PT ;  /* 0x0000ffff89367812 */ /* 0x008fc600078ec0ff */
[----:B------:R-:W3:Y:S01]  /*c4730*/  LDL.LU R137, [R1+0xd8] ;  /* 0x0000d80001897983 */ /* 0x000ee20000300800 */
[----:B----4-:R-:W-:-:S03]  /*c4740*/  LOP3.LUT R51, R136, 0xffff, RZ, 0xc0, !PT ;  /* 0x0000ffff88337812 */ /* 0x010fc600078ec0ff */
[----:B------:R-:W4:Y:S01]  /*c4750*/  LDL.LU R136, [R1+0x4db8] ;  /* 0x004db80001887983 */ /* 0x000f220000300800 */
[----:B------:R-:W-:Y:S02]  /*c4760*/  LOP3.LUT R53, R53, 0xffff, RZ, 0xc0, !PT ;  /* 0x0000ffff35357812 */ /* 0x000fe400078ec0ff */
[----:B------:R-:W-:Y:S02]  /*c4770*/  LOP3.LUT R134, R58, 0xffff, RZ, 0xc0, !PT ;  /* 0x0000ffff3a867812 */ /* 0x000fe400078ec0ff */
[----:B------:R-:W-:Y:S02]  /*c4780*/  PRMT R49, R53, 0x3340, R50 ;  /* 0x0000334035317816 */ /* 0x000fe40000000032 */
[----:B------:R-:W-:-:S04]  /*c4790*/  PRMT R47, R134, 0x3340, R0 ;  /* 0x00003340862f7816 */ /* 0x000fc80000000000 */
[----:B------:R-:W-:Y:S02]  /*c47a0*/  PRMT R251, R49, 0x5410, R47 ;  /* 0x0000541031fb7816 */ /* 0x000fe4000000002f */
        /* <DEDUP_REMOVED lines=12> */
[----:B------:R-:W-:Y:S02]  /*c4870*/  PRMT R9, R49, 0x3340, R47 ;  /* 0x0000334031097816 */ /* 0x000fe4000000002f */
[----:B------:R-:W-:Y:S02]  /*c4880*/  LOP3.LUT R51, R57, 0xffff, RZ, 0xc0, !PT ;  /* 0x0000ffff39337812 */ /* 0x000fe400078ec0ff */
[----:B------:R-:W-:Y:S01]  /*c4890*/  LOP3.LUT R55, R55, 0xffff, RZ, 0xc0, !PT ;  /* 0x0000ffff37377812 */ /* 0x000fe200078ec0ff */
[----:B------:R-:W-:Y:S01]  /*c48a0*/  STL [R1+0x53d4], R251 ;  /* 0x0053d4fb01007387 */ /* 0x000fe20000100800 */
[----:B------:R-:W-:Y:S02]  /*c48b0*/  LOP3.LUT R50, R139, 0xffff, RZ, 0xc0, !PT ;  /* 0x0000ffff8b327812 */ /* 0x000fe400078ec0ff */
[----:B------:R-:W-:-:S02]  /*c48c0*/  PRMT R47, R55, 0x3340, R0 ;  /* 0x00003340372f7816 */ /* 0x000fc40000000000 */
[----:B------:R-:W-:Y:S01]  /*c48d0*/  PRMT R49, R51, 0x3340, R50 ;  /* 0x0000334033317816 */ /* 0x000fe20000000032 */
[----:B------:R-:W-:Y:S03]  /*c48e0*/  STL [R1+0x53d8], R226 ;  /* 0x0053d8e201007387 */ /* 0x000fe60000100800 */
[----:B------:R-:W-:Y:S01]  /*c48f0*/  PRMT R12, R49, 0x5410, R47 ;  /* 0x00005410310c7816 */ /* 0x000fe2000000002f */
[----:B------:R-:W-:Y:S01]  /*c4900*/  STL [R1+0x1a4], R9 ;  /* 0x0001a40901007387 */ /* 0x000fe20000100800 */
[----:B------:R-:W-:-:S03]  /*c4910*/  SHF.R.S32.HI R49, RZ, 0x1f, R56 ;  /* 0x0000001fff317819 */ /* 0x000fc60000011438 */
[----:B------:R0:W-:Y:S01]  /*c4920*/  STL [R1+0x104], R8 ;  /* 0x0001040801007387 */ /* 0x0001e20000100800 */
[----:B------:R-:W-:Y:S02]  /*c4930*/  SHF.R.U32.HI R51, RZ, 0x8, R51 ;  /* 0x00000008ff337819 */ /* 0x000fe40000011633 */
[----:B------:R-:W-:Y:S02]  /*c4940*/  SHF.R.U32.HI R50, RZ, 0x8, R50 ;  /* 0x00000008ff327819 */ /* 0x000fe40000011632 */
[----:B0-----:R-:W-:Y:S02]  /*c4950*/  IADD3 R8, P2, R56, R2, RZ ;  /* 0x0000000238087210 */ /* 0x001fe40007f5e0ff */
[----:B------:R-:W-:-:S03]  /*c4960*/  LOP3.LUT R51, R51, 0xffff, RZ, 0xc0, !PT ;  /* 0x0000ffff33337812 */ /* 0x000fc600078ec0ff */
[----:B------:R-:W-:Y:S01]  /*c4970*/  IMAD.X R9, R49, 0x1, R13, P2 ;  /* 0x0000000131097824 */ /* 0x000fe200010e060d */
[----:B------:R-:W-:Y:S01]  /*c4980*/  LOP3.LUT R50, R50, 0xffff, RZ, 0xc0, !PT ;  /* 0x0000ffff32327812 */ /* 0x000fe200078ec0ff */
[----:B------:R-:W-:Y:S04]  /*c4990*/  STL [R1+0x53dc], R12 ;  /* 0x0053dc0c01007387 */ /* 0x000fe80000100800 */
[----:B------:R0:W-:Y:S02]  /*c49a0*/  STL.64 [R1+0x500], R8 ;  /* 0x0005000801007387 */ /* 0x0001e40000100a00 */
[----:B0-----:R-:W-:-:S05]  /*c49b0*/  PRMT R8, R51, 0x3340, R50 ;  /* 0x0000334033087816 */ /* 0x001fca0000000032 */
[----:B------:R0:W-:Y:S01]  /*c49c0*/  STL [R1+0x108], R8 ;  /* 0x0001080801007387 */ /* 0x0001e20000100800 */
[----:B------:R-:W-:Y:S02]  /*c49d0*/  SHF.R.U32.HI R47, RZ, 0x8, R54 ;  /* 0x00000008ff2f7819 */ /* 0x000fe40000011636 */
[----:B---3--:R-:W-:Y:S02]  /*c49e0*/  LOP3.LUT R52, R137, 0xffff, RZ, 0xc0, !PT ;  /* 0x0000ffff89347812 */ /* 0x008fe400078ec0ff */
[----:B------:R-:W3:Y:S01]  /*c49f0*/  LDL.LU R137, [R1+0x5074] ;  /* 0x0050740001897983 */ /* 0x000ee20000300800 */
[----:B--2---:R-:W-:-:S03]  /*c4a00*/  LOP3.LUT R54, R138, 0xffff, RZ, 0xc0, !PT ;  /* 0x0000ffff8a367812 */ /* 0x004fc600078ec0ff */
[----:B------:R-:W2:Y:S01]  /*c4a10*/  LDL.LU R61, [R1+0xdc] ;  /* 0x0000dc00013d7983 */ /* 0x000ea20000300800 */
[----:B----4-:R-:W-:-:S03]  /*c4a20*/  LOP3.LUT R53, R136, 0xffff, RZ, 0xc0, !PT ;  /* 0x0000ffff88357812 */ /* 0x010fc600078ec0ff */
[----:B------:R-:W4:Y:S04]  /*c4a30*/  LDL.LU R57, [R1+0x4dcc] ;  /* 0x004dcc0001397983 */ /* 0x000f280000300800 */
[----:B------:R-:W2:Y:S04]  /*c4a40*/  LDL.LU R139, [R1+0x50b8] ;  /* 0x0050b800018b7983 */ /* 0x000ea80000300800 */
[----:B------:R-:W2:Y:S04]  /*c4a50*/  LDL.LU R138, [R1+0x4cd0] ;  /* 0x004cd000018a7983 */ /* 0x000ea80000300800 */
[----:B------:R-:W2:Y:S01]  /*c4a60*/  LDL.LU R136, [R1+0x4e6c] ;  /* 0x004e6c0001887983 */ /* 0x000ea20000300800 */
[----:B------:R-:W-:-:S02]  /*c4a70*/  PRMT R50, R52, 0x3340, R0 ;  /* 0x0000334034327816 */ /* 0x000fc40000000000 */
        /* <DEDUP_REMOVED lines=15> */
[----:B------:R-:W2:Y:S04]  /*c4b70*/  LDL.LU R60, [R1+0x50bc] ;  /* 0x0050bc00013c7983 */ /* 0x000ea80000300800 */
[----:B------:R-:W2:Y:S01]  /*c4b80*/  LDL.LU R58, [R1+0x4ce4] ;  /* 0x004ce400013a7983 */ /* 0x000ea20000300800 */
[----:B0-----:R-:W-:-:S03]  /*c4b90*/  IADD3 R8, P2, R56, R4, RZ ;  /* 0x0000000438087210 */ /* 0x001fc60007f5e0ff */
[----:B------:R-:W2:Y:S02]  /*c4ba0*/  LDL.LU R59, [R1+0x4e74] ;  /* 0x004e7400013b7983 */ /* 0x000ea40000300800 */
[----:B------:R-:W-:-:S05]  /*c4bb0*/  IMAD.X R9, R49, 0x1, R3, P2 ;  /* 0x0000000131097824 */ /* 0x000fca00010e0603 */
[----:B------:R0:W-:Y:S01]  /*c4bc0*/  STL.64 [R1+0x4e8], R8 ;  /* 0x0004e80801007387 */ /* 0x0001e20000100a00 */
[----:B------:R-:W-:Y:S02]  /*c4bd0*/  SHF.R.U32.HI R49, RZ, 0x8, R55 ;  /* 0x00000008ff317819 */ /* 0x000fe40000011637 */
[----:B---3--:R-:W-:Y:S02]  /*c4be0*/  LOP3.LUT R56, R137, 0xffff, RZ, 0xc0, !PT ;  /* 0x0000ffff89387812 */ /* 0x008fe400078ec0ff */
[----:B------:R-:W3:Y:S01]  /*c4bf0*/  LDL.LU R137, [R1+0xd54] ;  /* 0x000d540001897983 */ /* 0x000ee20000300800 */
[----:B----4-:R-:W-:Y:S02]  /*c4c00*/  LOP3.LUT R53, R57, 0xffff, RZ, 0xc0, !PT ;  /* 0x0000ffff39357812 */ /* 0x010fe400078ec0ff */
[----:B--2---:R-:W-:Y:S02]  /*c4c10*/  LOP3.LUT R55, R139, 0xffff, RZ, 0xc0, !PT ;  /* 0x0000ffff8b377812 */ /* 0x004fe400078ec0ff */
[----:B------:R-:W2:Y:S01]  /*c4c20*/  LDL.LU R139, [R1+0x507c] ;  /* 0x00507c00018b7983 */ /* 0x000ea20000300800 */
[----:B------:R-:W-:-:S03]  /*c4c30*/  LOP3.LUT R57, R138, 0xffff, RZ, 0xc0, !PT ;  /* 0x0000ffff8a397812 */ /* 0x000fc600078ec0ff */
[----:B------:R-:W4:Y:S01]  /*c4c40*/  LDL.LU R138, [R1+0x4a0] ;  /* 0x0004a000018a7983 */ /* 0x000f220000300800 */
[----:B------:R-:W-:-:S03]  /*c4c50*/  LOP3.LUT R54, R136, 0xffff, RZ, 0xc0, !PT ;  /* 0x0000ffff88367812 */ /* 0x000fc600078ec0ff */
[----:B------:R-:W4:Y:S01]  /*c4c60*/  LDL.LU R136, [R1+0x4dec] ;  /* 0x004dec0001887983 */ /* 0x000f220000300800 */
[----:B------:R-:W-:Y:S02]  /*c4c70*/  SHF.R.U32.HI R52, RZ, 0x8, R52 ;  /* 0x00000008ff347819 */ /* 0x000fe40000011634 */
[----:B------:R-:W-:Y:S02]  /*c4c80*/  LOP3.LUT R135, R61, 0xffff, RZ, 0xc0, !PT ;  /* 0x0000ffff3d877812 */ /* 0x000fe400078ec0ff */
[----:B------:R-:W-:Y:S02]  /*c4c90*/  LOP3.LUT R52, R52, 0xffff, RZ, 0xc0, !PT ;  /* 0x0000ffff34347812 */ /* 0x000fe400078ec0ff */
[--C-:B------:R-:W-:Y:S02]  /*c4ca0*/  PRMT R50, R135, 0x3340, R0.reuse ;  /* 0x0000334087327816 */ /* 0x100fe40000000000 */
        /* <DEDUP_REMOVED lines=15> */
[----:B------:R-:W-:Y:S02]  /*c4da0*/  LOP3.LUT R54, R60, 0xffff, RZ, 0xc0, !PT ;  /* 0x0000ffff3c367812 */ /* 0x000fe400078ec0ff */
[----:B------:R-:W-:Y:S02]  /*c4db0*/  PRMT R9, R52, 0x3340, R50 ;  /* 0x0000334034097816 */ /* 0x000fe40000000032 */
[----:B------:R-:W-:Y:S02]  /*c4dc0*/  LOP3.LUT R58, R58, 0xffff, RZ, 0xc0, !PT ;  /* 0x0000ffff3a3a7812 */ /* 0x000fe400078ec0ff */
[----:B------:R-:W-:Y:S01]  /*c4dd0*/  LOP3.LUT R53, R59, 0xffff, RZ, 0xc0, !PT ;  /* 0x0000ffff3b357812 */ /* 0x000fe200078ec0ff */
[----:B------:R-:W-:Y:S01]  /*c4de0*/  STL [R1+0x53e4], R229 ;  /* 0x0053e4e501007387 */ /* 0x000fe20000100800 */
[----:B------:R-:W-:-:S02]  /*c4df0*/  PRMT R50, R58, 0x3340, R0 ;  /* 0x000033403a327816 */ /* 0x000fc40000000000 */
[----:B------:R-:W-:Y:S01]  /*c4e00*/  PRMT R52, R54, 0x3340, R53 ;  /* 0x0000334036347816 */ /* 0x000fe20000000035 */
[----:B------:R-:W-:Y:S03]  /*c4e10*/  STL [R1+0x53e8], R247 ;  /* 0x0053e8f701007387 */ /* 0x000fe60000100800 */
[----:B------:R-:W-:Y:S01]  /*c4e20*/  PRMT R14, R52, 0x5410, R50 ;  /* 0x00005410340e7816 */ /* 0x000fe20000000032 */
[----:B------:R-:W-:Y:S04]  /*c4e30*/  STL [R1+0x17c], R9 ;  /* 0x00017c0901007387 */ /* 0x000fe80000100800 */
[----:B------:R0:W-:Y:S01]  /*c4e40*/  STL [R1+0xf4], R8 ;  /* 0x0000f40801007387 */ /* 0x0001e20000100800 */
[----:B------:R-:W-:-:S02]  /*c4e50*/  SHF.R.U32.HI R54, RZ, 0x8, R54 ;  /* 0x00000008ff367819 */ /* 0x000fc40000011636 */
[----:B------:R-:W-:Y:S02]  /*c4e60*/  SHF.R.U32.HI R53, RZ, 0x8, R53 ;  /* 0x00000008ff357819 */ /* 0x000fe40000011635 */
[----:B------:R-:W-:Y:S02]  /*c4e70*/  LOP3.LUT R54, R54, 0xffff, RZ, 0xc0, !PT ;  /* 0x0000ffff36367812 */ /* 0x000fe400078ec0ff */
[----:B------:R-:W-:Y:S01]  /*c4e80*/  LOP3.LUT R53, R53, 0xffff, RZ, 0xc0, !PT ;  /* 0x0000ffff35357812 */ /* 0x000fe200078ec0ff */
[----:B------:R-:W-:Y:S01]  /*c4e90*/  STL [R1+0x53ec], R14 ;  /* 0x0053ec0e01007387 */ /* 0x000fe20000100800 */
[----:B------:R-:W-:Y:S02]  /*c4ea0*/  SHF.R.U32.HI R50, RZ, 0x8, R57 ;  /* 0x00000008ff327819 */ /* 0x000fe40000011639 */
[----:B---3--:R-:W-:Y:S02]  /*c4eb0*/  SHF.R.S32.HI R52, RZ, 0x1f, R137 ;  /* 0x0000001fff347819 */ /* 0x008fe40000011489 */
[----:B0-----:R-:W-:-:S05]  /*c4ec0*/  IADD3 R8, P2, R137, R2, RZ ;  /* 0x0000000289087210 */ /* 0x001fca0007f5e0ff */
[----:B------:R-:W-:-:S05]  /*c4ed0*/  IMAD.X R9, R52, 0x1, R13, P2 ;  /* 0x0000000134097824 */ /* 0x000fca00010e060d */
[----:B------:R0:W-:Y:S01]  /*c4ee0*/  STL.64 [R1+0x4e0], R8 ;  /* 0x0004e00801007387 */ /* 0x0001e20000100a00 */
[----:B--2---:R-:W-:Y:S02]  /*c4ef0*/  LOP3.LUT R56, R139, 0xffff, RZ, 0xc0, !PT ;  /* 0x0000ffff8b387812 */ /* 0x004fe400078ec0ff */
[----:B0-----:R-:W-:-:S05]  /*c4f00*/  PRMT R8, R54, 0x3340, R53 ;  /* 0x0000334036087816 */ /* 0x001fca0000000035 */
[----:B------:R0:W-:Y:S01]  /*c4f10*/  STL [R1+0xf0], R8 ;  /* 0x0000f00801007387 */ /* 0x0001e20000100800 */
[----:B----4-:R-:W-:-:S03]  /*c4f20*/  LOP3.LUT R55, R136, 0xffff, RZ, 0xc0, !PT ;  /* 0x0000ffff88377812 */ /* 0x010fc600078ec0ff */
[----:B------:R-:W2:Y:S01]  /*c4f30*/  LDL.LU R59, [R1+0x50c4] ;  /* 0x0050c400013b7983 */ /* 0x000ea20000300800 */
[----:B------:R-:W-:-:S03]  /*c4f40*/  LOP3.LUT R57, R138, 0xffff, RZ, 0xc0, !PT ;  /* 0x0000ffff8a397812 */ /* 0x000fc600078ec0ff */
[----:B------:R-:W3:Y:S04]  /*c4f50*/  LDL.LU R61, [R1+0x4d18] ;  /* 0x004d1800013d7983 */ /* 0x000ee80000300800 */
[----:B------:R-:W4:Y:S04]  /*c4f60*/  LDL.LU R64, [R1+0x4e8c] ;  /* 0x004e8c0001407983 */ /* 0x000f280000300800 */
[----:B------:R-:W4:Y:S04]  /*c4f70*/  LDL.LU R62, [R1+0x5080] ;  /* 0x00508000013e7983 */ /* 0x000f280000300800 */
[----:B------:R-:W4:Y:S01]  /*c4f80*/  LDL.LU R136, [R1+0x4a4] ;  /* 0x0004a40001887983 */ /* 0x000f220000300800 */
[----:B------:R-:W-:-:S03]  /*c4f90*/  PRMT R53, R57, 0x3340, R0 ;  /* 0x0000334039357816 */ /* 0x000fc60000000000 */
[----:B------:R-:W4:Y:S01]  /*c4fa0*/  LDL.LU R60, [R1+0x4e00] ;  /* 0x004e0000013c7983 */ /* 0x000f220000300800 */
        /* <DEDUP_REMOVED lines=24> */
[----:B--2---:R-:W-:Y:S02]  /*c5130*/  LOP3.LUT R59, R59, 0xffff, RZ, 0xc0, !PT ;  /* 0x0000ffff3b3b7812 */ /* 0x004fe400078ec0ff */
[----:B---3--:R-:W-:-:S02]  /*c5140*/  LOP3.LUT R61, R61, 0xffff, RZ, 0xc0, !PT ;  /* 0x0000ffff3d3d7812 */ /* 0x008fc400078ec0ff */
[----:B----4-:R-:W-:Y:S02]  /*c5150*/  LOP3.LUT R57, R64, 0xffff, RZ, 0xc0, !PT ;  /* 0x0000ffff40397812 */ /* 0x010fe400078ec0ff */
[----:B------:R-:W2:Y:S01]  /*c5160*/  LDL.LU R64, [R1+0x508c] ;  /* 0x00508c0001407983 */ /* 0x000ea20000300800 */
[----:B------:R-:W-:Y:S02]  /*c5170*/  LOP3.LUT R58, R62, 0xffff, RZ, 0xc0, !PT ;  /* 0x0000ffff3e3a7812 */ /* 0x000fe400078ec0ff */
[----:B------:R-:W-:Y:S02]  /*c5180*/  LOP3.LUT R56, R60, 0xffff, RZ, 0xc0, !PT ;  /* 0x0000ffff3c387812 */ /* 0x000fe400078ec0ff */
[----:B------:R-:W3:Y:S04]  /*c5190*/  LDL.LU R60, [R1+0x4a8] ;  /* 0x0004a800013c7983 */ /* 0x000ee80000300800 */
[----:B------:R-:W4:Y:S01]  /*c51a0*/  LDL.LU R62, [R1+0x4e14] ;  /* 0x004e1400013e7983 */ /* 0x000f220000300800 */
[----:B------:R-:W-:-:S02]  /*c51b0*/  PRMT R52, R61, 0x3340, R0 ;  /* 0x000033403d347816 */ /* 0x000fc40000000000 */
[----:B------:R-:W-:Y:S02]  /*c51c0*/  PRMT R55, R59, 0x3340, R57 ;  /* 0x000033403b377816 */ /* 0x000fe40000000039 */
[----:B------:R-:W-:Y:S02]  /*c51d0*/  LOP3.LUT R136, R136, 0xffff, RZ, 0xc0, !PT ;  /* 0x0000ffff88887812 */ /* 0x000fe400078ec0ff */
[----:B------:R-:W-:Y:S02]  /*c51e0*/  PRMT R21, R55, 0x5410, R52 ;  /* 0x0000541037157816 */ /* 0x000fe40000000034 */
[----:B------:R-:W-:Y:S02]  /*c51f0*/  PRMT R52, R136, 0x3340, R0 ;  /* 0x0000334088347816 */ /* 0x000fe40000000000 */
[----:B------:R-:W-:Y:S02]  /*c5200*/  PRMT R55, R58, 0x3340, R56 ;  /* 0x000033403a377816 */ /* 0x000fe40000000038 */
[----:B------:R-:W-:-:S02]  /*c5210*/  SHF.R.U32.HI R59, RZ, 0x8, R59 ;  /* 0x00000008ff3b7819 */ /* 0x000fc4000001163b */
[----:B------:R-:W-:Y:S02]  /*c5220*/  PRMT R243, R55, 0x5410, R52 ;  /* 0x0000541037f37816 */ /* 0x000fe40000000034 */
[----:B------:R-:W-:Y:S02]  /*c5230*/  SHF.R.U32.HI R52, RZ, 0x8, R56 ;  /* 0x00000008ff347819 */ /* 0x000fe40000011638 */
[----:B------:R-:W-:Y:S02]  /*c5240*/  SHF.R.U32.HI R56, RZ, 0x8, R57 ;  /* 0x00000008ff387819 */ /* 0x000fe40000011639 */
[----:B------:R-:W-:Y:S02]  /*c5250*/  SHF.R.U32.HI R55, RZ, 0x8, R58 ;  /* 0x00000008ff377819 */ /* 0x000fe4000001163a */
[----:B------:R-:W-:Y:S02]  /*c5260*/  LOP3.LUT R57, R59, 0xffff, RZ, 0xc0, !PT ;  /* 0x0000ffff3b397812 */ /* 0x000fe400078ec0ff */
[----:B------:R-:W-:-:S02]  /*c5270*/  LOP3.LUT R56, R56, 0xffff, RZ, 0xc0, !PT ;  /* 0x0000ffff38387812 */ /* 0x000fc400078ec0ff */
[----:B------:R-:W-:Y:S02]  /*c5280*/  LOP3.LUT R55, R55, 0xffff, RZ, 0xc0, !PT ;  /* 0x0000ffff37377812 */ /* 0x000fe400078ec0ff */
[----:B------:R-:W-:Y:S02]  /*c5290*/  LOP3.LUT R52, R52, 0xffff, RZ, 0xc0, !PT ;  /* 0x0000ffff34347812 */ /* 0x000fe400078ec0ff */
[----:B0-----:R-:W-:Y:S02]  /*c52a0*/  PRMT R8, R57, 0x3340, R56 ;  /* 0x0000334039087816 */ /* 0x001fe40000000038 */
[----:B------:R-:W-:Y:S02]  /*c52b0*/  PRMT R9, R55, 0x3340, R52 ;  /* 0x0000334037097816 */ /* 0x000fe40000000034 */
[----:B------:R-:W-:Y:S02]  /*c52c0*/  LOP3.LUT R58, R139, 0xffff, RZ, 0xc0, !PT ;  /* 0x0000ffff8b3a7812 */ /* 0x000fe400078ec0ff */
[----:B------:R-:W-:Y:S01]  /*c52d0*/  LOP3.LUT R56, R138, 0xffff, RZ, 0xc0, !PT ;  /* 0x0000ffff8a387812 */ /* 0x000fe200078ec0ff */
[----:B------:R-:W-:Y:S01]  /*c52e0*/  STL [R1+0x53f4], R21 ;  /* 0x0053f41501007387 */ /* 0x000fe20000100800 */
[----:B------:R-:W-:-:S02]  /*c52f0*/  LOP3.LUT R57, R137, 0xffff, RZ, 0xc0, !PT ;  /* 0x0000ffff89397812 */ /* 0x000fc400078ec0ff */
[----:B------:R-:W-:Y:S02]  /*c5300*/  PRMT R52, R56, 0x3340, R0 ;  /* 0x0000334038347816 */ /* 0x000fe40000000000 */
        /* <DEDUP_REMOVED lines=9> */
[----:B------:R-:W-:-:S03]  /*c53a0*/  SHF.R.U32.HI R57, RZ, 0x8, R56 ;  /* 0x00000008ff397819 */ /* 0x000fc60000011638 */
[----:B------:R-:W-:Y:S01]  /*c53b0*/  IMAD.X R9, R55, 0x1, R13, P2 ;  /* 0x0000000137097824 */ /* 0x000fe200010e060d */
[----:B------:R-:W-:Y:S02]  /*c53c0*/  LOP3.LUT R56, R58, 0xffff, RZ, 0xc0, !PT ;  /* 0x0000ffff3a387812 */ /* 0x000fe400078ec0ff */
[----:B------:R-:W-:Y:S01]  /*c53d0*/  LOP3.LUT R52, R52, 0xffff, RZ, 0xc0, !PT ;  /* 0x0000ffff34347812 */ /* 0x000fe200078ec0ff */
[----:B------:R-:W-:Y:S04]  /*c53e0*/  STL [R1+0x53fc], R223 ;  /* 0x0053fcdf01007387 */ /* 0x000fe80000100800 */
[----:B------:R0:W-:Y:S04]  /*c53f0*/  STL.64 [R1+0x4c0], R8 ;  /* 0x0004c00801007387 */ /* 0x0001e80000100a00 */
[----:B------:R-:W4:Y:S04]  /*c5400*/  LDL.LU R139, [R1+0x5090] ;  /* 0x00509000018b7983 */ /* 0x000f280000300800 */
[----:B------:R-:W4:Y:S01]  /*c5410*/  LDL.LU R138, [R1+0x4640] ;  /* 0x00464000018a7983 */ /* 0x000f220000300800 */
[----:B0-----:R-:W-:-:S05]  /*c5420*/  PRMT R8, R56, 0x3340, R52 ;  /* 0x0000334038087816 */ /* 0x001fca0000000034 */
[----:B------:R0:W-:Y:S04]  /*c5430*/  STL [R1+0xe4], R8 ;  /* 0x0000e40801007387 */ /* 0x0001e80000100800 */
[----:B------:R-:W4:Y:S01]  /*c5440*/  LDL.LU R137, [R1+0x4e20] ;  /* 0x004e200001897983 */ /* 0x000f220000300800 */
[----:B------:R-:W-:-:S04]  /*c5450*/  LOP3.LUT R57, R57, 0xffff, RZ, 0xc0, !PT ;  /* 0x0000ffff39397812 */ /* 0x000fc800078ec0ff */
[----:B------:R-:W-:Y:S02]  /*c5460*/  PRMT R52, R57, 0x3340, R0 ;  /* 0x0000334039347816 */ /* 0x000fe40000000000 */
[----:B0-----:R-:W-:-:S05]  /*c5470*/  IADD3 R8, P2, R63, R0, RZ ;  /* 0x000000003f087210 */ /* 0x001fca0007f5e0ff */
[----:B------:R-:W-:Y:S01]  /*c5480*/  IMAD.X R9, R55, 0x1, R7, P2 ;  /* 0x0000000137097824 */ /* 0x000fe200010e0607 */
[----:B------:R-:W-:Y:S02]  /*c5490*/  SHF.R.U32.HI R61, RZ, 0x8, R61 ;  /* 0x00000008ff3d7819 */ /* 0x000fe4000001163d */
[----:B--2---:R-:W-:Y:S02]  /*c54a0*/  LOP3.LUT R59, R64, 0xffff, RZ, 0xc0, !PT ;  /* 0x0000ffff403b7812 */ /* 0x004fe400078ec0ff */
        /* <DEDUP_REMOVED lines=11> */
[----:B------:R0:W-:Y:S04]  /*c5560*/  STL.64 [R1+0x4b8], R8 ;  /* 0x0004b80801007387 */ /* 0x0001e80000100a00 */
[----:B------:R-:W3:Y:S04]  /*c5570*/  LDL.LU R62, [R1+0x50dc] ;  /* 0x0050dc00013e7983 */ /* 0x000ee80000300800 */
[----:B------:R-:W4:Y:S01]  /*c5580*/  LDL.LU R67, [R1+0x4d74] ;  /* 0x004d740001437983 */ /* 0x000f220000300800 */
[----:B0-----:R-:W-:-:S05]  /*c5590*/  PRMT R8, R57, 0x3340, R56 ;  /* 0x0000334039087816 */ /* 0x001fca0000000038 */
[----:B------:R0:W-:Y:S04]  /*c55a0*/  STL [R1+0xe0], R8 ;  /* 0x0000e00801007387 */ /* 0x0001e80000100800 */
[----:B------:R-:W2:Y:S01]  /*c55b0*/  LDL.LU R66, [R1+0x4eb8] ;  /* 0x004eb80001427983 */ /* 0x000ea20000300800 */
[----:B0-----:R-:W-:-:S05]  /*c55c0*/  IADD3 R8, P2, R63, R6, RZ ;  /* 0x000000063f087210 */ /* 0x001fca0007f5e0ff */
[----:B------:R-:W-:-:S05]  /*c55d0*/  IMAD.X R9, R55, 0x1, R5, P2 ;  /* 0x0000000137097824 */ /* 0x000fca00010e0605 */
[----:B------:R0:W-:Y:S02]  /*c55e0*/  STL.64 [R1+0x4b0], R8 ;  /* 0x0004b00801007387 */ /* 0x0001e40000100a00 */
[----:B0-----:R-:W-:-:S05]  /*c55f0*/  IADD3 R8, P2, R63, R4, RZ ;  /* 0x000000043f087210 */ /* 0x001fca0007f5e0ff */
[----:B------:R-:W-:Y:S01]  /*c5600*/  IMAD.X R9, R55, 0x1, R3, P2 ;  /* 0x0000000137097824 */ /* 0x000fe200010e0603 */
[----:B------:R-:W-:-:S04]  /*c5610*/  LOP3.LUT R58, R61, 0xffff, RZ, 0xc0, !PT ;  /* 0x0000ffff3d3a7812 */ /* 0x000fc800078ec0ff */
[----:B------:R0:W-:Y:S04]  /*c5620*/  STL.64 [R1+0x4a8], R8 ;  /* 0x0004a80801007387 */ /* 0x0001e80000100a00 */
[----:B------:R-:W2:Y:S04]  /*c5630*/  LDL.LU R65, [R1+0x50e0] ;  /* 0x0050e00001417983 */ /* 0x000ea80000300800 */
[----:B------:R-:W2:Y:S01]  /*c5640*/  LDL.LU R64, [R1+0x4d80] ;  /* 0x004d800001407983 */ /* 0x000ea20000300800 */
[----:B------:R-:W-:-:S03]  /*c5650*/  LOP3.LUT R61, R139, 0xffff, RZ, 0xc0, !PT ;  /* 0x0000ffff8b3d7812 */ /* 0x000fc600078ec0ff */
[----:B------:R-:W2:Y:S01]  /*c5660*/  LDL.LU R63, [R1+0x4ec0] ;  /* 0x004ec000013f7983 */ /* 0x000ea20000300800 */
[----:B------:R-:W-:Y:S02]  /*c5670*/  SHF.R.U32.HI R57, RZ, 0x8, R60 ;  /* 0x00000008ff397819 */ /* 0x000fe4000001163c */
[----:B------:R-:W-:Y:S01]  /*c5680*/  LOP3.LUT R59, R138, 0xffff, RZ, 0xc0, !PT ;  /* 0x0000ffff8a3b7812 */ /* 0x000fe200078ec0ff */
[----:B------:R-:W2:Y:S04]  /*c5690*/  LDL.LU R139, [R1+0x509c] ;  /* 0x00509c00018b7983 */ /* 0x000ea80000300800 */
[----:B------:R-:W2:Y:S01]  /*c56a0*/  LDL.LU R138, [R1+0x4650] ;  /* 0x00465000018a7983 */ /* 0x000ea20000300800 */
[----:B------:R-:W-:-:S03]  /*c56b0*/  LOP3.LUT R60, R137, 0xffff, RZ, 0xc0, !PT ;  /* 0x0000ffff893c7812 */ /* 0x000fc600078ec0ff */
[----:B------:R-:W2:Y:S01]  /*c56c0*/  LDL.LU R137, [R1+0x4e34] ;  /* 0x004e340001897983 */ /* 0x000ea20000300800 */
[----:B------:R-:W-:Y:S02]  /*c56d0*/  PRMT R55, R59, 0x3340, R0 ;  /* 0x000033403b377816 */ /* 0x000fe40000000000 */
[--C-:B------:R-:W-:Y:S02]  /*c56e0*/  PRMT R56, R61, 0x3340, R60.reuse ;  /* 0x000033403d387816 */ /* 0x100fe4000000003c */
        /* <DEDUP_REMOVED lines=9> */
[----:B------:R-:W-:Y:S04]  /*c5780*/  STL [R1+0x5420], R241 ;  /* 0x005420f101007387 */ /* 0x000fe80000100800 */
[----:B------:R0:W-:Y:S01]  /*c5790*/  STL [R1+0xdc], R8 ;  /* 0x0000dc0801007387 */ /* 0x0001e20000100800 */
[----:B---3--:R-:W-:-:S02]  /*c57a0*/  LOP3.LUT R62, R62, 0xffff, RZ, 0xc0, !PT ;  /* 0x0000ffff3e3e7812 */ /* 0x008fc400078ec0ff */
[----:B----4-:R-:W-:-:S04]  /*c57b0*/  LOP3.LUT R60, R67, 0xffff, RZ, 0xc0, !PT ;  /* 0x0000ffff433c7812 */ /* 0x010fc800078ec0ff */
[----:B------:R-:W-:Y:S02]  /*c57c0*/  PRMT R55, R60, 0x3340, R0 ;  /* 0x000033403c377816 */ /* 0x000fe40000000000 */
[----:B--2---:R-:W-:-:S04]  /*c57d0*/  LOP3.LUT R61, R66, 0xffff, RZ, 0xc0, !PT ;  /* 0x0000ffff423d7812 */ /* 0x004fc800078ec0ff */
[----:B------:R-:W-:Y:S02]  /*c57e0*/  PRMT R59, R62, 0x3340, R61 ;  /* 0x000033403e3b7816 */ /* 0x000fe4000000003d */
        /* <DEDUP_REMOVED lines=9> */
[----:B------:R-:W-:Y:S01]  /*c5880*/  STL [R1+0x5424], R11 ;  /* 0x0054240b01007387 */ /* 0x000fe20000100800 */
[----:B------:R-:W-:-:S03]  /*c5890*/  LOP3.LUT R61, R61, 0xffff, RZ, 0xc0, !PT ;  /* 0x0000ffff3d3d7812 */ /* 0x000fc600078ec0ff */
[----:B------:R0:W-:Y:S02]  /*c58a0*/  STL.64 [R1+0x4a0], R8 ;  /* 0x0004a00801007387 */ /* 0x0001e40000100a00 */
[----:B0-----:R-:W-:Y:S02]  /*c58b0*/  PRMT R8, R60, 0x3340, R55 ;  /* 0x000033403c087816 */ /* 0x001fe40000000037 */
[----:B------:R-:W-:Y:S02]  /*c58c0*/  PRMT R55, R61, 0x3340, R0 ;  /* 0x000033403d377816 */ /* 0x000fe40000000000 */
[----:B------:R-:W-:Y:S02]  /*c58d0*/  LOP3.LUT R65, R65, 0xffff, RZ, 0xc0, !PT ;  /* 0x0000ffff41417812 */ /* 0x000fe400078ec0ff */
[----:B------:R-:W-:Y:S02]  /*c58e0*/  LOP3.LUT R67, R64, 0xffff, RZ, 0xc0, !PT ;  /* 0x0000ffff40437812 */ /* 0x000fe400078ec0ff */
[----:B------:R-:W-:-:S02]  /*c58f0*/  LOP3.LUT R63, R63, 0xffff, RZ, 0xc0, !PT ;  /* 0x0000ffff3f3f7812 */ /* 0x000fc400078ec0ff */
[----:B------:R-:W-:Y:S02]  /*c5900*/  PRMT R60, R67, 0x3340, R0 ;  /* 0x00003340433c7816 */ /* 0x000fe40000000000 */
[----:B------:R-:W-:Y:S02]  /*c5910*/  PRMT R61, R65, 0x3340, R63 ;  /* 0x00003340413d7816 */ /* 0x000fe4000000003f */
[----:B------:R-:W-:Y:S02]  /*c5920*/  LOP3.LUT R64, R139, 0xffff, RZ, 0xc0, !PT ;  /* 0x0000ffff8b407812 */ /* 0x000fe400078ec0ff */
[----:B------:R-:W-:Y:S01]  /*c5930*/  LOP3.LUT R66, R138, 0xffff, RZ, 0xc0, !PT ;  /* 0x0000ffff8a427812 */ /* 0x000fe200078ec0ff */
[----:B------:R0:W-:Y:S01]  /*c5940*/  STL [R1+0xd8], R8 ;  /* 0x0000d80801007387 */ /* 0x0001e20000100800 */
[----:B------:R-:W-:-:S03]  /*c5950*/  LOP3.LUT R62, R137, 0xffff, RZ, 0xc0, !PT ;  /* 0x0000ffff893e7812 */ /* 0x000fc600078ec0ff */
[----:B------:R-:W2:Y:S04]  /*c5960*/  LDL.LU R71, [R1+0x50a0] ;  /* 0x0050a00001477983 */ /* 0x000ea80000300800 */
[----:B------:R-:W3:Y:S01]  /*c5970*/  LDL.LU R137, [R1+0x4658] ;  /* 0x0046580001897983 */ /* 0x000ee20000300800 */
[----:B0-----:R-:W-:Y:S02]  /*c5980*/  PRMT R8, R61, 0x5410, R60 ;  /* 0x000054103d087816 */ /* 0x001fe4000000003c */
[----:B------:R-:W-:Y:S01]  /*c5990*/  PRMT R60, R66, 0x3340, R0 ;  /* 0x00003340423c7816 */ /* 0x000fe20000000000 */
[----:B------:R-:W4:Y:S01]  /*c59a0*/  LDL.LU R138, [R1+0x4e40] ;  /* 0x004e4000018a7983 */ /* 0x000f220000300800 */
[----:B------:R-:W-:Y:S02]  /*c59b0*/  PRMT R61, R64, 0x3340, R62 ;  /* 0x00003340403d7816 */ /* 0x000fe4000000003e */
[----:B------:R-:W-:-:S02]  /*c59c0*/  IADD3 R10, P2, R72, R0, RZ ;  /* 0x00000000480a7210 */ /* 0x000fc40007f5e0ff */
[----:B------:R-:W-:Y:S02]  /*c59d0*/  PRMT R252, R61, 0x5410, R60 ;  /* 0x000054103dfc7816 */ /* 0x000fe4000000003c */
[----:B------:R-:W-:Y:S02]  /*c59e0*/  SHF.R.U32.HI R61, RZ, 0x8, R65 ;  /* 0x00000008ff3d7819 */ /* 0x000fe40000011641 */
[----:B------:R-:W-:Y:S01]  /*c59f0*/  SHF.R.U32.HI R60, RZ, 0x8, R63 ;  /* 0x00000008ff3c7819 */ /* 0x000fe2000001163f */
[----:B------:R-:W-:Y:S01]  /*c5a00*/  IMAD.X R11, R59, 0x1, R7, P2 ;  /* 0x000000013b0b7824 */ /* 0x000fe200010e0607 */
[----:B------:R-:W-:Y:S02]  /*c5a10*/  LOP3.LUT R61, R61, 0xffff, RZ, 0xc0, !PT ;  /* 0x0000ffff3d3d7812 */ /* 0x000fe400078ec0ff */
[----:B------:R-:W-:Y:S01]  /*c5a20*/  LOP3.LUT R60, R60, 0xffff, RZ, 0xc0, !PT ;  /* 0x0000ffff3c3c7812 */ /* 0x000fe200078ec0ff */
[----:B------:R0:W-:Y:S04]  /*c5a30*/  STL [R1+0x5428], R8 ;  /* 0x0054280801007387 */ /* 0x0001e80000100800 */
[----:B------:R-:W-:Y:S04]  /*c5a40*/  STL [R1+0x5430], R252 ;  /* 0x005430fc01007387 */ /* 0x000fe80000100800 */
[----:B------:R-:W-:Y:S01]  /*c5a50*/  STL.64 [R1+0x408], R10 ;  /* 0x0004080a01007387 */ /* 0x000fe20000100a00 */
[----:B0-----:R-:W-:-:S03]  /*c5a60*/  PRMT R8, R61, 0x3340, R60 ;  /* 0x000033403d087816 */ /* 0x001fc6000000003c */
[----:B------:R-:W4:Y:S04]  /*c5a70*/  LDL.LU R70, [R1+0x50e8] ;  /* 0x0050e80001467983 */ /* 0x000f280000300800 */
[----:B------:R-:W4:Y:S04]  /*c5a80*/  LDL.LU R69, [R1+0x4dac] ;  /* 0x004dac0001457983 */ /* 0x000f280000300800 */
[----:B------:R0:W-:Y:S04]  /*c5a90*/  STL [R1+0xd0], R8 ;  /* 0x0000d00801007387 */ /* 0x0001e80000100800 */
[----:B------:R-:W4:Y:S01]  /*c5aa0*/  LDL.LU R68, [R1+0x4ed4] ;  /* 0x004ed40001447983 */ /* 0x000f220000300800 */
[----:B------:R-:W-:-:S02]  /*c5ab0*/  SHF.R.U32.HI R63, RZ, 0x8, R64 ;  /* 0x00000008ff3f7819 */ /* 0x000fc40000011640 */
[----:B------:R-:W-:Y:S01]  /*c5ac0*/  SHF.R.U32.HI R62, RZ, 0x8, R62 ;  /* 0x00000008ff3e7819 */ /* 0x000fe2000001163e */
[----:B------:R-:W4:Y:S01]  /*c5ad0*/  LDL.LU R139, [R1+0xd60] ;  /* 0x000d6000018b7983 */ /* 0x000f220000300800 */
[----:B------:R-:W-:Y:S02]  /*c5ae0*/  LOP3.LUT R63, R63, 0xffff, RZ, 0xc0, !PT ;  /* 0x0000ffff3f3f7812 */ /* 0x000fe400078ec0ff */
[----:B------:R-:W-:Y:S02]  /*c5af0*/  LOP3.LUT R62, R62, 0xffff, RZ, 0xc0, !PT ;  /* 0x0000ffff3e3e7812 */ /* 0x000fe400078ec0ff */
[----:B0-----:R-:W-:Y:S02]  /*c5b00*/  IADD3 R8, P2, R72, R6, RZ ;  /* 0x0000000648087210 */ /* 0x001fe40007f5e0ff */
[----:B------:R-:W-:-:S03]  /*c5b10*/  PRMT R10, R63, 0x3340, R62 ;  /* 0x000033403f0a7816 */ /* 0x000fc6000000003e */
[----:B------:R-:W-:Y:S02]  /*c5b20*/  IMAD.X R9, R59, 0x1, R5, P2 ;  /* 0x000000013b097824 */ /* 0x000fe400010e0605 */
[----:B------:R-:W-:Y:S04]  /*c5b30*/  STL [R1+0xc8], R10 ;  /* 0x0000c80a01007387 */ /* 0x000fe80000100800 */
[----:B------:R0:W-:Y:S02]  /*c5b40*/  STL.64 [R1+0x3f8], R8 ;  /* 0x0003f80801007387 */ /* 0x0001e40000100a00 */
[----:B0-----:R-:W-:-:S05]  /*c5b50*/  IADD3 R8, P2, R72, R4, RZ ;  /* 0x0000000448087210 */ /* 0x001fca0007f5e0ff */
[----:B------:R-:W-:-:S05]  /*c5b60*/  IMAD.X R9, R59, 0x1, R3, P2 ;  /* 0x000000013b097824 */ /* 0x000fca00010e0603 */
[----:B------:R0:W-:Y:S04]  /*c5b70*/  STL.64 [R1+0x3f0], R8 ;  /* 0x0003f00801007387 */ /* 0x0001e80000100a00 */
[----:B------:R-:W4:Y:S01]  /*c5b80*/  LDL.LU R72, [R1+0x50ac] ;  /* 0x0050ac0001487983 */ /* 0x000f220000300800 */
[----:B--2---:R-:W-:-:S03]  /*c5b90*/  LOP3.LUT R63, R71, 0xffff, RZ, 0xc0, !PT ;  /* 0x0000ffff473f7812 */ /* 0x004fc600078ec0ff */
[----:B------:R-:W2:Y:S01]  /*c5ba0*/  LDL.LU R71, [R1+0x4664] ;  /* 0x0046640001477983 */ /* 0x000ea20000300800 */
[----:B---3--:R-:W-:Y:S02]  /*c5bb0*/  LOP3.LUT R137, R137, 0xffff, RZ, 0xc0, !PT ;  /* 0x0000ffff89897812 */ /* 0x008fe400078ec0ff */
[----:B----4-:R-:W-:Y:S02]  /*c5bc0*/  LOP3.LUT R62, R138, 0xffff, RZ, 0xc0, !PT ;  /* 0x0000ffff8a3e7812 */ /* 0x010fe400078ec0ff */
[----:B------:R-:W3:Y:S01]  /*c5bd0*/  LDL.LU R138, [R1+0x4e4c] ;  /* 0x004e4c00018a7983 */ /* 0x000ee20000300800 */
[----:B------:R-:W-:Y:S02]  /*c5be0*/  PRMT R59, R137, 0x3340, R0 ;  /* 0x00003340893b7816 */ /* 0x000fe40000000000 */
[----:B------:R-:W-:Y:S02]  /*c5bf0*/  PRMT R60, R63, 0x3340, R62 ;  /* 0x000033403f3c7816 */ /* 0x000fe4000000003e */
[----:B------:R-:W-:-:S02]  /*c5c00*/  SHF.R.U32.HI R63, RZ, 0x8, R63 ;  /* 0x00000008ff3f7819 */ /* 0x000fc4000001163f */
[----:B------:R-:W-:Y:S02]  /*c5c10*/  PRMT R250, R60, 0x5410, R59 ;  /* 0x000054103cfa7816 */ /* 0x000fe4000000003b */
[----:B------:R-:W-:Y:S02]  /*c5c20*/  SHF.R.U32.HI R60, RZ, 0x8, R62 ;  /* 0x00000008ff3c7819 */ /* 0x000fe4000001163e */
[----:B------:R-:W-:Y:S02]  /*c5c30*/  LOP3.LUT R62, R63, 0xffff, RZ, 0xc0, !PT ;  /* 0x0000ffff3f3e7812 */ /* 0x000fe400078ec0ff */
[----:B------:R-:W-:-:S04]  /*c5c40*/  LOP3.LUT R60, R60, 0xffff, RZ, 0xc0, !PT ;  /* 0x0000ffff3c3c7812 */ /* 0x000fc800078ec0ff */
[----:B------:R-:W-:Y:S02]  /*c5c50*/  PRMT R241, R62, 0x3340, R60 ;  /* 0x000033403ef17816 */ /* 0x000fe4000000003c */
[----:B------:R-:W-:Y:S02]  /*c5c60*/  LOP3.LUT R65, R70, 0xffff, RZ, 0xc0, !PT ;  /* 0x0000ffff46417812 */ /* 0x000fe400078ec0ff */
[----:B------:R-:W-:-:S04]  /*c5c70*/  LOP3.LUT R63, R69, 0xffff, RZ, 0xc0, !PT ;  /* 0x0000ffff453f7812 */ /* 0x000fc800078ec0ff */
[----:B------:R-:W-:Y:S02]  /*c5c80*/  PRMT R60, R63, 0x3340, R0 ;  /* 0x000033403f3c7816 */ /* 0x000fe40000000000 */
[----:B------:R-:W-:-:S04]  /*c5c90*/  LOP3.LUT R64, R68, 0xffff, RZ, 0xc0, !PT ;  /* 0x0000ffff44407812 */ /* 0x000fc800078ec0ff */
[----:B------:R-:W-:Y:S01]  /*c5ca0*/  PRMT R62, R65, 0x3340, R64 ;  /* 0x00003340413e7816 */ /* 0x000fe20000000040 */
[----:B------:R-:W-:Y:S03]  /*c5cb0*/  STL [R1+0x5434], R250 ;  /* 0x005434fa01007387 */ /* 0x000fe60000100800 */
[----:B------:R-:W-:Y:S01]  /*c5cc0*/  PRMT R242, R62, 0x5410, R60 ;  /* 0x000054103ef27816 */ /* 0x000fe2000000003c */
[----:B------:R-:W-:Y:S04]  /*c5cd0*/  STL [R1+0x5438], R241 ;  /* 0x005438f101007387 */ /* 0x000fe80000100800 */
[----:B------:R-:W-:Y:S04]  /*c5ce0*/  STL [R1+0x543c], R242 ;  /* 0x00543cf201007387 */ /* 0x000fe80000100800 */
[----:B------:R-:W4:Y:S04]  /*c5cf0*/  LDL.LU R70, [R1+0x50ec] ;  /* 0x0050ec0001467983 */ /* 0x000f280000300800 */
[----:B------:R-:W4:Y:S04]  /*c5d00*/  LDL.LU R68, [R1+0x4dbc] ;  /* 0x004dbc0001447983 */ /* 0x000f280000300800 */
        /* <DEDUP_REMOVED lines=8> */
[----:B------:R-:W-:-:S02]  /*c5d90*/  LOP3.LUT R60, R60, 0xffff, RZ, 0xc0, !PT ;  /* 0x0000ffff3c3c7812 */ /* 0x000fc400078ec0ff */
[----:B------:R-:W-:Y:S02]  /*c5da0*/  SHF.R.U32.HI R61, RZ, 0x8, R66 ;  /* 0x00000008ff3d7819 */ /* 0x000fe40000011642 */
[----:B------:R-:W-:Y:S02]  /*c5db0*/  SHF.R.U32.HI R59, RZ, 0x8, R67 ;  /* 0x00000008ff3b7819 */ /* 0x000fe40000011643 */
[----:B------:R-:W-:Y:S01]  /*c5dc0*/  LOP3.LUT R64, R64, 0xffff, RZ, 0xc0, !PT ;  /* 0x0000ffff40407812 */ /* 0x000fe200078ec0ff */
[----:B------:R0:W-:Y:S01]  /*c5dd0*/  STL.64 [R1+0x3e8], R8 ;  /* 0x0003e80801007387 */ /* 0x0001e20000100a00 */
[----:B------:R-:W-:Y:S02]  /*c5de0*/  LOP3.LUT R67, R72, 0xffff, RZ, 0xc0, !PT ;  /* 0x0000ffff48437812 */ /* 0x000fe400078ec0ff */
[----:B0-----:R-:W-:Y:S02]  /*c5df0*/  PRMT R8, R63, 0x3340, R60 ;  /* 0x000033403f087816 */ /* 0x001fe4000000003c */
[----:B------:R-:W-:-:S03]  /*c5e00*/  PRMT R60, R64, 0x3340, R0 ;  /* 0x00003340403c7816 */ /* 0x000fc60000000000 */
[----:B------:R0:W-:Y:S01]  /*c5e10*/  STL [R1+0xc4], R8 ;  /* 0x0000c40801007387 */ /* 0x0001e20000100800 */
[----:B------:R-:W-:-:S05]  /*c5e20*/  IADD3 R10, P2, R139, R0, RZ ;  /* 0x000000008b0a7210 */ /* 0x000fca0007f5e0ff */
[----:B------:R-:W-:Y:S01]  /*c5e30*/  IMAD.X R11, R62, 0x1, R7, P2 ;  /* 0x000000013e0b7824 */ /* 0x000fe200010e0607 */
[----:B--2---:R-:W-:-:S04]  /*c5e40*/  LOP3.LUT R65, R71, 0xffff, RZ, 0xc0, !PT ;  /* 0x0000ffff47417812 */ /* 0x004fc800078ec0ff */
[----:B------:R-:W-:Y:S02]  /*c5e50*/  PRMT R63, R65, 0x3340, R0 ;  /* 0x00003340413f7816 */ /* 0x000fe40000000000 */
[----:B---3--:R-:W-:-:S04]  /*c5e60*/  LOP3.LUT R66, R138, 0xffff, RZ, 0xc0, !PT ;  /* 0x0000ffff8a427812 */ /* 0x008fc800078ec0ff */
[----:B------:R-:W-:-:S04]  /*c5e70*/  PRMT R64, R67, 0x3340, R66 ;  /* 0x0000334043407816 */ /* 0x000fc80000000042 */
[----:B------:R-:W-:-:S05]  /*c5e80*/  PRMT R9, R64, 0x5410, R63 ;  /* 0x0000541040097816 */ /* 0x000fca000000003f */
[----:B------:R-:W-:Y:S04]  /*c5e90*/  STL [R1+0x5440], R9 ;  /* 0x0054400901007387 */ /* 0x000fe80000100800 */
[----:B------:R-:W2:Y:S04]  /*c5ea0*/  LDL.LU R75, [R1+0x50b4] ;  /* 0x0050b400014b7983 */ /* 0x000ea80000300800 */
[----:B------:R-:W3:Y:S04]  /*c5eb0*/  LDL.LU R138, [R1+0x4668] ;  /* 0x00466800018a7983 */ /* 0x000ee80000300800 */
[----:B------:R-:W3:Y:S01]  /*c5ec0*/  LDL.LU R74, [R1+0x4e60] ;  /* 0x004e6000014a7983 */ /* 0x000ee20000300800 */
[----:B------:R-:W-:-:S02]  /*c5ed0*/  SHF.R.U32.HI R64, RZ, 0x8, R67 ;  /* 0x00000008ff407819 */ /* 0x000fc40000011643 */
[----:B------:R-:W-:Y:S02]  /*c5ee0*/  SHF.R.U32.HI R63, RZ, 0x8, R66 ;  /* 0x00000008ff3f7819 */ /* 0x000fe40000011642 */
[----:B------:R-:W-:Y:S02]  /*c5ef0*/  LOP3.LUT R64, R64, 0xffff, RZ, 0xc0, !PT ;  /* 0x0000ffff40407812 */ /* 0x000fe400078ec0ff */
[----:B------:R-:W-:Y:S02]  /*c5f00*/  LOP3.LUT R63, R63, 0xffff, RZ, 0xc0, !PT ;  /* 0x0000ffff3f3f7812 */ /* 0x000fe400078ec0ff */
[----:B------:R-:W-:Y:S02]  /*c5f10*/  SHF.R.U32.HI R65, RZ, 0x8, R65 ;  /* 0x00000008ff417819 */ /* 0x000fe40000011641 */
[----:B0-----:R-:W-:Y:S02]  /*c5f20*/  PRMT R8, R64, 0x3340, R63 ;  /* 0x0000334040087816 */ /* 0x001fe4000000003f */
[----:B------:R-:W-:Y:S01]  /*c5f30*/  LOP3.LUT R65, R65, 0xffff, RZ, 0xc0, !PT ;  /* 0x0000ffff41417812 */ /* 0x000fe200078ec0ff */
[----:B------:R-:W-:Y:S03]  /*c5f40*/  STL.64 [R1+0x3e0], R10 ;  /* 0x0003e00a01007387 */ /* 0x000fe60000100a00 */
[----:B------:R-:W-:Y:S01]  /*c5f50*/  PRMT R64, R65, 0x3340, R0 ;  /* 0x0000334041407816 */ /* 0x000fe20000000000 */
[----:B------:R0:W-:Y:S01]  /*c5f60*/  STL [R1+0xc0], R8 ;  /* 0x0000c00801007387 */ /* 0x0001e20000100800 */
[----:B----4-:R-:W-:-:S02]  /*c5f70*/  LOP3.LUT R67, R70, 0xffff, RZ, 0xc0, !PT ;  /* 0x0000ffff46437812 */ /* 0x010fc400078ec0ff */
[----:B------:R-:W-:Y:S02]  /*c5f80*/  LOP3.LUT R68, R68, 0xffff, RZ, 0xc0, !PT ;  /* 0x0000ffff44447812 */ /* 0x000fe400078ec0ff */
[----:B------:R-:W-:Y:S02]  /*c5f90*/  LOP3.LUT R66, R69, 0xffff, RZ, 0xc0, !PT ;  /* 0x0000ffff45427812 */ /* 0x000fe400078ec0ff */
[----:B------:R-:W-:Y:S01]  /*c5fa0*/  PRMT R63, R68, 0x3340, R0 ;  /* 0x00003340443f7816 */ /* 0x000fe20000000000 */
[----:B------:R-:W4:Y:S01]  /*c5fb0*/  LDL.LU R69, [R1+0x50f4] ;  /* 0x0050f40001457983 */ /* 0x000f220000300800 */
[----:B------:R-:W-:Y:S02]  /*c5fc0*/  PRMT R65, R67, 0x3340, R66 ;  /* 0x0000334043417816 */ /* 0x000fe40000000042 */
[----:B0-----:R-:W-:Y:S01]  /*c5fd0*/  IADD3 R8, P2, R139, R6, RZ ;  /* 0x000000068b087210 */ /* 0x001fe20007f5e0ff */
[----:B------:R-:W4:Y:S01]  /*c5fe0*/  LDL.LU R71, [R1+0x4dd0] ;  /* 0x004dd00001477983 */ /* 0x000f220000300800 */
[----:B------:R-:W-:-:S03]  /*c5ff0*/  PRMT R246, R65, 0x5410, R63 ;  /* 0x0000541041f67816 */ /* 0x000fc6000000003f */
[----:B------:R-:W-:Y:S01]  /*c6000*/  IMAD.X R9, R62, 0x1, R5, P2 ;  /* 0x000000013e097824 */ /* 0x000fe200010e0605 */
[----:B------:R-:W4:Y:S04]  /*c6010*/  LDL.LU R73, [R1+0x4ef4] ;  /* 0x004ef40001497983 */ /* 0x000f280000300800 */
[----:B------:R-:W4:Y:S04]  /*c6020*/  LDL.LU R72, [R1+0x50f8] ;  /* 0x0050f80001487983 */ /* 0x000f280000300800 */
[----:B------:R-:W4:Y:S04]  /*c6030*/  LDL.LU R70, [R1+0x4dd4] ;  /* 0x004dd40001467983 */ /* 0x000f280000300800 */
[----:B------:R-:W-:Y:S04]  /*c6040*/  STL [R1+0x5444], R246 ;  /* 0x005444f601007387 */ /* 0x000fe80000100800 */
[----:B------:R0:W-:Y:S02]  /*c6050*/  STL.64 [R1+0x3d8], R8 ;  /* 0x0003d80801007387 */ /* 0x0001e40000100a00 */
[----:B0-----:R-:W-:-:S02]  /*c6060*/  IADD3 R8, P2, R139, R4, RZ ;  /* 0x000000048b087210 */ /* 0x001fc40007f5e0ff */
[----:B------:R-:W4:Y:S03]  /*c6070*/  LDL.LU R139, [R1+0x4ef8] ;  /* 0x004ef800018b7983 */ /* 0x000f260000300800 */
[----:B------:R-:W-:-:S05]  /*c6080*/  IMAD.X R9, R62, 0x1, R3, P2 ;  /* 0x000000013e097824 */ /* 0x000fca00010e0603 */
[----:B------:R0:W-:Y:S04]  /*c6090*/  STL.64 [R1+0x3d0], R8 ;  /* 0x0003d00801007387 */ /* 0x0001e80000100a00 */
[----:B------:R-:W4:Y:S01]  /*c60a0*/  LDL.LU R84, [R1+0xd64] ;  /* 0x000d640001547983 */ /* 0x000f220000300800 */
[----:B------:R-:W-:Y:S02]  /*c60b0*/  SHF.R.U32.HI R63, RZ, 0x8, R67 ;  /* 0x00000008ff3f7819 */ /* 0x000fe40000011643 */
[----:B------:R-:W-:Y:S02]  /*c60c0*/  SHF.R.U32.HI R62, RZ, 0x8, R66 ;  /* 0x00000008ff3e7819 */ /* 0x000fe40000011642 */
[----:B------:R-:W-:Y:S02]  /*c60d0*/  LOP3.LUT R63, R63, 0xffff, RZ, 0xc0, !PT ;  /* 0x0000ffff3f3f7812 */ /* 0x000fe400078ec0ff */
[----:B------:R-:W-:-:S04]  /*c60e0*/  LOP3.LUT R62, R62, 0xffff, RZ, 0xc0, !PT ;  /* 0x0000ffff3e3e7812 */ /* 0x000fc800078ec0ff */
[----:B0-----:R-:W-:-:S05]  /*c60f0*/  PRMT R8, R63, 0x3340, R62 ;  /* 0x000033403f087816 */ /* 0x001fca000000003e */
[----:B------:R0:W-:Y:S01]  /*c6100*/  STL [R1+0xb8], R8 ;  /* 0x0000b80801007387 */ /* 0x0001e20000100800 */
[----:B--2---:R-:W-:Y:S02]  /*c6110*/  LOP3.LUT R66, R75, 0xffff, RZ, 0xc0, !PT ;  /* 0x0000ffff4b427812 */ /* 0x004fe400078ec0ff */
[----:B---3--:R-:W-:Y:S02]  /*c6120*/  LOP3.LUT R138, R138, 0xffff, RZ, 0xc0, !PT ;  /* 0x0000ffff8a8a7812 */ /* 0x008fe400078ec0ff */
[----:B------:R-:W-:Y:S02]  /*c6130*/  LOP3.LUT R65, R74, 0xffff, RZ, 0xc0, !PT ;  /* 0x0000ffff4a417812 */ /* 0x000fe400078ec0ff */
[----:B------:R-:W-:Y:S02]  /*c6140*/  PRMT R62, R138, 0x3340, R0 ;  /* 0x000033408a3e7816 */ /* 0x000fe40000000000 */
[----:B------:R-:W-:Y:S02]  /*c6150*/  PRMT R63, R66, 0x3340, R65 ;  /* 0x00003340423f7816 */ /* 0x000fe40000000041 */
[----:B------:R-:W-:-:S02]  /*c6160*/  SHF.R.U32.HI R66, RZ, 0x8, R66 ;  /* 0x00000008ff427819 */ /* 0x000fc40000011642 */
[----:B------:R-:W-:Y:S02]  /*c6170*/  PRMT R248, R63, 0x5410, R62 ;  /* 0x000054103ff87816 */ /* 0x000fe4000000003e */
[----:B------:R-:W-:Y:S02]  /*c6180*/  SHF.R.U32.HI R63, RZ, 0x8, R65 ;  /* 0x00000008ff3f7819 */ /* 0x000fe40000011641 */
[----:B------:R-:W-:Y:S02]  /*c6190*/  LOP3.LUT R65, R66, 0xffff, RZ, 0xc0, !PT ;  /* 0x0000ffff42417812 */ /* 0x000fe400078ec0ff */
[----:B------:R-:W-:-:S04]  /*c61a0*/  LOP3.LUT R63, R63, 0xffff, RZ, 0xc0, !PT ;  /* 0x0000ffff3f3f7812 */ /* 0x000fc800078ec0ff */
[----:B------:R-:W-:Y:S01]  /*c61b0*/  PRMT R11, R65, 0x3340, R63 ;  /* 0x00003340410b7816 */ /* 0x000fe2000000003f */
[----:B------:R-:W-:Y:S04]  /*c61c0*/  STL [R1+0x5448], R248 ;  /* 0x005448f801007387 */ /* 0x000fe80000100800 */
[----:B------:R-:W-:Y:S04]  /*c61d0*/  STL [R1+0x544c], R11 ;  /* 0x00544c0b01007387 */ /* 0x000fe80000100800 */
[----:B------:R-:W2:Y:S04]  /*c61e0*/  LDL.LU R85, [R1+0x50c0] ;  /* 0x0050c00001557983 */ /* 0x000ea80000300800 */
[----:B------:R-:W3:Y:S04]  /*c61f0*/  LDL.LU R75, [R1+0x4670] ;  /* 0x00467000014b7983 */ /* 0x000ee80000300800 */
[----:B------:R-:W3:Y:S01]  /*c6200*/  LDL.LU R74, [R1+0x4e78] ;  /* 0x004e7800014a7983 */ /* 0x000ee20000300800 */
[----:B----4-:R-:W-:-:S02]  /*c6210*/  LOP3.LUT R69, R69, 0xffff, RZ, 0xc0, !PT ;  /* 0x0000ffff45457812 */ /* 0x010fc400078ec0ff */
[----:B------:R-:W-:Y:S02]  /*c6220*/  LOP3.LUT R71, R71, 0xffff, RZ, 0xc0, !PT ;  /* 0x0000ffff47477812 */ /* 0x000fe400078ec0ff */
[----:B------:R-:W-:Y:S02]  /*c6230*/  LOP3.LUT R67, R73, 0xffff, RZ, 0xc0, !PT ;  /* 0x0000ffff49437812 */ /* 0x000fe400078ec0ff */
[----:B------:R-:W-:Y:S02]  /*c6240*/  SHF.R.U32.HI R62, RZ, 0x8, R68 ;  /* 0x00000008ff3e7819 */ /* 0x000fe40000011644 */
[----:B------:R-:W-:Y:S02]  /*c6250*/  PRMT R63, R71, 0x3340, R0 ;  /* 0x00003340473f7816 */ /* 0x000fe40000000000 */
[----:B------:R-:W-:Y:S02]  /*c6260*/  PRMT R65, R69, 0x3340, R67 ;  /* 0x0000334045417816 */ /* 0x000fe40000000043 */
[----:B------:R-:W-:-:S02]  /*c6270*/  LOP3.LUT R68, R72, 0xffff, RZ, 0xc0, !PT ;  /* 0x0000ffff48447812 */ /* 0x000fc400078ec0ff */
[----:B------:R-:W-:Y:S02]  /*c6280*/  LOP3.LUT R70, R70, 0xffff, RZ, 0xc0, !PT ;  /* 0x0000ffff46467812 */ /* 0x000fe400078ec0ff */
[----:B------:R-:W-:Y:S02]  /*c6290*/  PRMT R234, R65, 0x5410, R63 ;  /* 0x0000541041ea7816 */ /* 0x000fe4000000003f */
[----:B------:R-:W-:Y:S02]  /*c62a0*/  PRMT R63, R70, 0x3340, R0 ;  /* 0x00003340463f7816 */ /* 0x000fe40000000000 */
[----:B------:R-:W-:Y:S02]  /*c62b0*/  SHF.R.U32.HI R69, RZ, 0x8, R69 ;  /* 0x00000008ff457819 */ /* 0x000fe40000011645 */
[----:B------:R-:W-:-:S04]  /*c62c0*/  LOP3.LUT R66, R139, 0xffff, RZ, 0xc0, !PT ;  /* 0x0000ffff8b427812 */ /* 0x000fc800078ec0ff */
[----:B------:R-:W-:-:S04]  /*c62d0*/  PRMT R65, R68, 0x3340, R66 ;  /* 0x0000334044417816 */ /* 0x000fc80000000042 */
[----:B------:R-:W-:Y:S02]  /*c62e0*/  PRMT R237, R65, 0x5410, R63 ;  /* 0x0000541041ed7816 */ /* 0x000fe4000000003f */
[----:B------:R-:W-:Y:S02]  /*c62f0*/  SHF.R.S32.HI R65, RZ, 0x1f, R84 ;  /* 0x0000001fff417819 */ /* 0x000fe40000011454 */
[----:B0-----:R-:W-:Y:S02]  /*c6300*/  IADD3 R8, P2, R84, R2, RZ ;  /* 0x0000000254087210 */ /* 0x001fe40007f5e0ff */
[----:B------:R-:W-:Y:S02]  /*c6310*/  SHF.R.U32.HI R68, RZ, 0x8, R68 ;  /* 0x00000008ff447819 */ /* 0x000fe40000011644 */
[----:B------:R-:W-:Y:S01]  /*c6320*/  SHF.R.U32.HI R63, RZ, 0x8, R66 ;  /* 0x00000008ff3f7819 */ /* 0x000fe20000011642 */
[----:B------:R-:W-:Y:S01]  /*c6330*/  IMAD.X R9, R65, 0x1, R13, P2 ;  /* 0x0000000141097824 */ /* 0x000fe200010e060d */
[----:B------:R-:W-:Y:S01]  /*c6340*/  SHF.R.U32.HI R67, RZ, 0x8, R67 ;  /* 0x00000008ff437819 */ /* 0x000fe20000011643 */
[----:B------:R-:W-:Y:S01]  /*c6350*/  STL [R1+0x5450], R234 ;  /* 0x005450ea01007387 */ /* 0x000fe20000100800 */
[----:B------:R-:W-:-:S02]  /*c6360*/  LOP3.LUT R66, R68, 0xffff, RZ, 0xc0, !PT ;  /* 0x0000ffff44427812 */ /* 0x000fc400078ec0ff */
[----:B------:R-:W-:Y:S01]  /*c6370*/  LOP3.LUT R63, R63, 0xffff, RZ, 0xc0, !PT ;  /* 0x0000ffff3f3f7812 */ /* 0x000fe200078ec0ff */
[----:B------:R-:W-:Y:S01]  /*c6380*/  STL [R1+0x5454], R237 ;  /* 0x005454ed01007387 */ /* 0x000fe20000100800 */
[----:B------:R-:W-:Y:S02]  /*c6390*/  LOP3.LUT R68, R69, 0xffff, RZ, 0xc0, !PT ;  /* 0x0000ffff45447812 */ /* 0x000fe400078ec0ff */
[----:B------:R-:W-:Y:S01]  /*c63a0*/  LOP3.LUT R67, R67, 0xffff, RZ, 0xc0, !PT ;  /* 0x0000ffff43437812 */ /* 0x000fe200078ec0ff */
[----:B------:R0:W-:Y:S04]  /*c63b0*/  STL.64 [R1+0x3c8], R8 ;  /* 0x0003c80801007387 */ /* 0x0001e80000100a00 */
[----:B------:R-:W4:Y:S01]  /*c63c0*/  LDL.LU R73, [R1+0x50c8] ;  /* 0x0050c80001497983 */ /* 0x000f220000300800 */
[----:B0-----:R-:W-:-:S02]  /*c63d0*/  PRMT R9, R66, 0x3340, R63 ;  /* 0x0000334042097816 */ /* 0x001fc4000000003f */
[----:B------:R-:W-:-:S03]  /*c63e0*/  PRMT R8, R68, 0x3340, R67 ;  /* 0x0000334044087816 */ /* 0x000fc60000000043 */
[----:B------:R-:W-:Y:S04]  /*c63f0*/  STL [R1+0xa8], R9 ;  /* 0x0000a80901007387 */ /* 0x000fe80000100800 */
[----:B------:R-:W4:Y:S04]  /*c6400*/  LDL.LU R139, [R1+0x4674] ;  /* 0x00467400018b7983 */ /* 0x000f280000300800 */
[----:B------:R0:W-:Y:S04]  /*c6410*/  STL [R1+0xa4], R8 ;  /* 0x0000a40801007387 */ /* 0x0001e80000100800 */
[----:B------:R-:W4:Y:S01]  /*c6420*/  LDL.LU R72, [R1+0x4e84] ;  /* 0x004e840001487983 */ /* 0x000f220000300800 */
[----:B0-----:R-:W-:-:S05]  /*c6430*/  IADD3 R8, P2, R84, R0, RZ ;  /* 0x0000000054087210 */ /* 0x001fca0007f5e0ff */
[----:B------:R-:W-:Y:S01]  /*c6440*/  IMAD.X R9, R65, 0x1, R7, P2 ;  /* 0x0000000141097824 */ /* 0x000fe200010e0607 */
[----:B------:R-:W-:Y:S02]  /*c6450*/  SHF.R.U32.HI R63, RZ, 0x8, R71 ;  /* 0x00000008ff3f7819 */ /* 0x000fe40000011647 */
[----:B------:R-:W-:Y:S02]  /*c6460*/  SHF.R.U32.HI R67, RZ, 0x8, R70 ;  /* 0x00000008ff437819 */ /* 0x000fe40000011646 */
[----:B------:R0:W-:Y:S04]  /*c6470*/  STL.64 [R1+0x3c0], R8 ;  /* 0x0003c00801007387 */ /* 0x0001e80000100a00 */
[----:B------:R-:W4:Y:S01]  /*c6480*/  LDL.LU R86, [R1+0x5108] ;  /* 0x0051080001567983 */ /* 0x000f220000300800 */
[----:B0-----:R-:W-:-:S05]  /*c6490*/  IADD3 R8, P2, R84, R6, RZ ;  /* 0x0000000654087210 */ /* 0x001fca0007f5e0ff */
[----:B------:R-:W-:Y:S01]  /*c64a0*/  IMAD.X R9, R65, 0x1, R5, P2 ;  /* 0x0000000141097824 */ /* 0x000fe200010e0605 */
[----:B--2---:R-:W-:Y:S02]  /*c64b0*/  LOP3.LUT R70, R85, 0xffff, RZ, 0xc0, !PT ;  /* 0x0000ffff55467812 */ /* 0x004fe400078ec0ff */
[----:B------:R-:W2:Y:S01]  /*c64c0*/  LDL.LU R85, [R1+0x4e08] ;  /* 0x004e080001557983 */ /* 0x000ea20000300800 */
[----:B---3--:R-:W-:Y:S02]  /*c64d0*/  LOP3.LUT R71, R75, 0xffff, RZ, 0xc0, !PT ;  /* 0x0000ffff4b477812 */ /* 0x008fe400078ec0ff */
[----:B------:R-:W-:Y:S02]  /*c64e0*/  LOP3.LUT R69, R74, 0xffff, RZ, 0xc0, !PT ;  /* 0x0000ffff4a457812 */ /* 0x000fe400078ec0ff */
[----:B------:R-:W3:Y:S01]  /*c64f0*/  LDL.LU R74, [R1+0x4f0c] ;  /* 0x004f0c00014a7983 */ /* 0x000ee20000300800 */
[----:B------:R-:W-:Y:S02]  /*c6500*/  PRMT R66, R71, 0x3340, R0 ;  /* 0x0000334047427816 */ /* 0x000fe40000000000 */
        /* <DEDUP_REMOVED lines=14> */
[----:B----4-:R-:W-:-:S03]  /*c65f0*/  LOP3.LUT R69, R73, 0xffff, RZ, 0xc0, !PT ;  /* 0x0000ffff49457812 */ /* 0x010fc600078ec0ff */
[----:B------:R-:W4:Y:S04]  /*c6600*/  LDL.LU R73, [R1+0x50d4] ;  /* 0x0050d40001497983 */ /* 0x000f280000300800 */
[----:B------:R-:W4:Y:S01]  /*c6610*/  LDL.LU R84, [R1+0x4678] ;  /* 0x0046780001547983 */ /* 0x000f220000300800 */
[----:B------:R-:W-:-:S03]  /*c6620*/  LOP3.LUT R68, R72, 0xffff, RZ, 0xc0, !PT ;  /* 0x0000ffff48447812 */ /* 0x000fc600078ec0ff */
        /* <DEDUP_REMOVED lines=8> */
[----:B------:R-:W-:Y:S02]  /*c66b0*/  LOP3.LUT R68, R69, 0xffff, RZ, 0xc0, !PT ;  /* 0x0000ffff45447812 */ /* 0x000fe400078ec0ff */
[----:B------:R-:W-:Y:S02]  /*c66c0*/  LOP3.LUT R65, R65, 0xffff, RZ, 0xc0, !PT ;  /* 0x0000ffff41417812 */ /* 0x000fe400078ec0ff */
[----:B------:R-:W-:Y:S02]  /*c66d0*/  LOP3.LUT R71, R86, 0xffff, RZ, 0xc0, !PT ;  /* 0x0000ffff56477812 */ /* 0x000fe400078ec0ff */
[----:B0-----:R-:W-:Y:S01]  /*c66e0*/  PRMT R8, R68, 0x3340, R65 ;  /* 0x0000334044087816 */ /* 0x001fe20000000041 */
[----:B------:R-:W-:Y:S04]  /*c66f0*/  STL [R1+0x545c], R244 ;  /* 0x00545cf401007387 */ /* 0x000fe80000100800 */
[----:B------:R0:W-:Y:S01]  /*c6700*/  STL [R1+0x5460], R8 ;  /* 0x0054600801007387 */ /* 0x0001e20000100800 */
        /* <DEDUP_REMOVED lines=17> */
[----:B------:R-:W-:Y:S01]  /*c6820*/  LOP3.LUT R70, R70, 0xffff, RZ, 0xc0, !PT ;  /* 0x0000ffff46467812 */ /* 0x000fe200078ec0ff */
[----:B------:R0:W-:Y:S02]  /*c6830*/  STL.64 [R1+0x3a8], R8 ;  /* 0x0003a80801007387 */ /* 0x0001e40000100a00 */
[----:B0-----:R-:W-:Y:S02]  /*c6840*/  PRMT R8, R69, 0x3340, R65 ;  /* 0x0000334045087816 */ /* 0x001fe40000000041 */
[----:B------:R-:W-:-:S03]  /*c6850*/  PRMT R65, R70, 0x3340, R0 ;  /* 0x0000334046417816 */ /* 0x000fc60000000000 */
[----:B------:R0:W-:Y:S01]  /*c6860*/  STL [R1+0x8c], R8 ;  /* 0x00008c0801007387 */ /* 0x0001e20000100800 */
[----:B----4-:R-:W-:Y:S02]  /*c6870*/  LOP3.LUT R73, R73, 0xffff, RZ, 0xc0, !PT ;  /* 0x0000ffff49497812 */ /* 0x010fe400078ec0ff */
[----:B------:R-:W-:-:S04]  /*c6880*/  LOP3.LUT R71, R84, 0xffff, RZ, 0xc0, !PT ;  /* 0x0000ffff54477812 */ /* 0x000fc800078ec0ff */
[----:B------:R-:W-:Y:S02]  /*c6890*/  PRMT R69, R71, 0x3340, R0 ;  /* 0x0000334047457816 */ /* 0x000fe40000000000 */
[----:B------:R-:W-:-:S04]  /*c68a0*/  LOP3.LUT R72, R72, 0xffff, RZ, 0xc0, !PT ;  /* 0x0000ffff48487812 */ /* 0x000fc800078ec0ff */
[----:B------:R-:W-:-:S04]  /*c68b0*/  PRMT R70, R73, 0x3340, R72 ;  /* 0x0000334049467816 */ /* 0x000fc80000000048 */
[----:B------:R-:W-:-:S05]  /*c68c0*/  PRMT R228, R70, 0x5410, R69 ;  /* 0x0000541046e47816 */ /* 0x000fca0000000045 */
[----:B------:R-:W-:Y:S04]  /*c68d0*/  STL [R1+0x5468], R228 ;  /* 0x005468e401007387 */ /* 0x000fe80000100800 */
[----:B------:R-:W4:Y:S04]  /*c68e0*/  LDL.LU R87, [R1+0x50d8] ;  /* 0x0050d80001577983 */ /* 0x000f280000300800 */
[----:B------:R-:W4:Y:S04]  /*c68f0*/  LDL.LU R85, [R1+0x47e4] ;  /* 0x0047e40001557983 */ /* 0x000f280000300800 */
        /* <DEDUP_REMOVED lines=14> */
[----:B0-----:R-:W-:-:S05]  /*c69e0*/  IADD3 R8, P2, R75, R6, RZ ;  /* 0x000000064b087210 */ /* 0x001fca0007f5e0ff */
[----:B------:R-:W-:Y:S01]  /*c69f0*/  IMAD.X R9, R68, 0x1, R5, P2 ;  /* 0x0000000144097824 */ /* 0x000fe200010e0605 */
[----:B--2---:R-:W-:Y:S02]  /*c6a00*/  LOP3.LUT R73, R182, 0xffff, RZ, 0xc0, !PT ;  /* 0x0000ffffb6497812 */ /* 0x004fe400078ec0ff */
[----:B---3--:R-:W-:Y:S02]  /*c6a10*/  LOP3.LUT R74, R74, 0xffff, RZ, 0xc0, !PT ;  /* 0x0000ffff4a4a7812 */ /* 0x008fe400078ec0ff */
[----:B------:R-:W-:Y:S02]  /*c6a20*/  LOP3.LUT R72, R86, 0xffff, RZ, 0xc0, !PT ;  /* 0x0000ffff56487812 */ /* 0x000fe400078ec0ff */
[----:B------:R-:W-:Y:S02]  /*c6a30*/  PRMT R69, R74, 0x3340, R0 ;  /* 0x000033404a457816 */ /* 0x000fe40000000000 */
[----:B------:R-:W-:-:S04]  /*c6a40*/  PRMT R71, R73, 0x3340, R72 ;  /* 0x0000334049477816 */ /* 0x000fc80000000048 */
[----:B------:R-:W-:-:S05]  /*c6a50*/  PRMT R225, R71, 0x5410, R69 ;  /* 0x0000541047e17816 */ /* 0x000fca0000000045 */
[----:B------:R-:W-:Y:S04]  /*c6a60*/  STL [R1+0x546c], R225 ;  /* 0x00546ce101007387 */ /* 0x000fe80000100800 */
[----:B------:R0:W-:Y:S01]  /*c6a70*/  STL.64 [R1+0x398], R8 ;  /* 0x0003980801007387 */ /* 0x0001e20000100a00 */
[----:B------:R-:W-:Y:S02]  /*c6a80*/  SHF.R.U32.HI R69, RZ, 0x8, R73 ;  /* 0x00000008ff457819 */ /* 0x000fe40000011649 */
[----:B0-----:R-:W-:Y:S02]  /*c6a90*/  IADD3 R8, P2, R75, R4, RZ ;  /* 0x000000044b087210 */ /* 0x001fe40007f5e0ff */
[----:B------:R-:W2:Y:S03]  /*c6aa0*/  LDL.LU R75, [R1+0x5124] ;  /* 0x00512400014b7983 */ /* 0x000ea60000300800 */
[----:B------:R-:W-:Y:S01]  /*c6ab0*/  IMAD.X R9, R68, 0x1, R3, P2 ;  /* 0x0000000144097824 */ /* 0x000fe200010e0603 */
[----:B------:R-:W-:Y:S01]  /*c6ac0*/  SHF.R.U32.HI R68, RZ, 0x8, R72 ;  /* 0x00000008ff447819 */ /* 0x000fe20000011648 */
[----:B------:R-:W3:Y:S01]  /*c6ad0*/  LDL.LU R86, [R1+0x4e28] ;  /* 0x004e280001567983 */ /* 0x000ee20000300800 */
[----:B------:R-:W-:-:S03]  /*c6ae0*/  LOP3.LUT R69, R69, 0xffff, RZ, 0xc0, !PT ;  /* 0x0000ffff45457812 */ /* 0x000fc600078ec0ff */
[----:B------:R-:W3:Y:S01]  /*c6af0*/  LDL.LU R182, [R1+0x4f2c] ;  /* 0x004f2c0001b67983 */ /* 0x000ee20000300800 */
[----:B------:R-:W-:-:S03]  /*c6b00*/  LOP3.LUT R68, R68, 0xffff, RZ, 0xc0, !PT ;  /* 0x0000ffff44447812 */ /* 0x000fc600078ec0ff */
[----:B------:R0:W-:Y:S04]  /*c6b10*/  STL.64 [R1+0x390], R8 ;  /* 0x0003900801007387 */ /* 0x0001e80000100a00 */
[----:B------:R-:W3:Y:S01]  /*c6b20*/  LDL.LU R199, [R1+0xd70] ;  /* 0x000d700001c77983 */ /* 0x000ee20000300800 */
[----:B0-----:R-:W-:-:S05]  /*c6b30*/  PRMT R8, R69, 0x3340, R68 ;  /* 0x0000334045087816 */ /* 0x001fca0000000044 */
[----:B------:R0:W-:Y:S01]  /*c6b40*/  STL [R1+0x84], R8 ;  /* 0x0000840801007387 */ /* 0x0001e20000100800 */
[----:B----4-:R-:W-:Y:S02]  /*c6b50*/  LOP3.LUT R72, R87, 0xffff, RZ, 0xc0, !PT ;  /* 0x0000ffff57487812 */ /* 0x010fe400078ec0ff */
[----:B------:R-:W-:Y:S02]  /*c6b60*/  LOP3.LUT R73, R85, 0xffff, RZ, 0xc0, !PT ;  /* 0x0000ffff55497812 */ /* 0x000fe400078ec0ff */
[----:B------:R-:W4:Y:S01]  /*c6b70*/  LDL.LU R85, [R1+0x50e4] ;  /* 0x0050e40001557983 */ /* 0x000f220000300800 */
[----:B------:R-:W-:-:S03]  /*c6b80*/  LOP3.LUT R71, R84, 0xffff, RZ, 0xc0, !PT ;  /* 0x0000ffff54477812 */ /* 0x000fc600078ec0ff */
[----:B------:R-:W4:Y:S04]  /*c6b90*/  LDL.LU R87, [R1+0x47f0] ;  /* 0x0047f00001577983 */ /* 0x000f280000300800 */
[----:B------:R-:W4:Y:S01]  /*c6ba0*/  LDL.LU R84, [R1+0x4eb4] ;  /* 0x004eb40001547983 */ /* 0x000f220000300800 */
[----:B------:R-:W-:Y:S02]  /*c6bb0*/  PRMT R68, R73, 0x3340, R0 ;  /* 0x0000334049447816 */ /* 0x000fe40000000000 */
[----:B------:R-:W-:Y:S02]  /*c6bc0*/  PRMT R69, R72, 0x3340, R71 ;  /* 0x0000334048457816 */ /* 0x000fe40000000047 */
[----:B------:R-:W-:Y:S02]  /*c6bd0*/  SHF.R.U32.HI R72, RZ, 0x8, R72 ;  /* 0x00000008ff487819 */ /* 0x000fe40000011648 */
[----:B------:R-:W-:-:S02]  /*c6be0*/  PRMT R231, R69, 0x5410, R68 ;  /* 0x0000541045e77816 */ /* 0x000fc40000000044 */
[----:B------:R-:W-:Y:S02]  /*c6bf0*/  SHF.R.U32.HI R69, RZ, 0x8, R71 ;  /* 0x00000008ff457819 */ /* 0x000fe40000011647 */
[----:B------:R-:W-:Y:S02]  /*c6c00*/  LOP3.LUT R71, R72, 0xffff, RZ, 0xc0, !PT ;  /* 0x0000ffff48477812 */ /* 0x000fe400078ec0ff */
[----:B------:R-:W-:Y:S02]  /*c6c10*/  LOP3.LUT R69, R69, 0xffff, RZ, 0xc0, !PT ;  /* 0x0000ffff45457812 */ /* 0x000fe400078ec0ff */
[----:B------:R-:W-:Y:S02]  /*c6c20*/  SHF.R.U32.HI R68, RZ, 0x8, R74 ;  /* 0x00000008ff447819 */ /* 0x000fe4000001164a */
[----:B------:R-:W-:Y:S02]  /*c6c30*/  PRMT R10, R71, 0x3340, R69 ;  /* 0x00003340470a7816 */ /* 0x000fe40000000045 */
[----:B------:R-:W-:-:S02]  /*c6c40*/  SHF.R.U32.HI R69, RZ, 0x8, R73 ;  /* 0x00000008ff457819 */ /* 0x000fc40000011649 */
[----:B------:R-:W-:Y:S02]  /*c6c50*/  SHF.R.S32.HI R71, RZ, 0x1f, R215 ;  /* 0x0000001fff477819 */ /* 0x000fe400000114d7 */
[----:B0-----:R-:W-:Y:S01]  /*c6c60*/  IADD3 R8, P2, R215, R2, RZ ;  /* 0x00000002d7087210 */ /* 0x001fe20007f5e0ff */
[----:B------:R-:W-:Y:S04]  /*c6c70*/  STL [R1+0x5470], R231 ;  /* 0x005470e701007387 */ /* 0x000fe80000100800 */
[----:B------:R-:W-:Y:S01]  /*c6c80*/  IMAD.X R9, R71, 0x1, R13, P2 ;  /* 0x0000000147097824 */ /* 0x000fe200010e060d */
[----:B------:R-:W-:Y:S04]  /*c6c90*/  STL [R1+0x80], R10 ;  /* 0x0000800a01007387 */ /* 0x000fe80000100800 */
[----:B------:R0:W-:Y:S01]  /*c6ca0*/  STL.64 [R1+0x388], R8 ;  /* 0x0003880801007387 */ /* 0x0001e20000100a00 */
[----:B--2---:R-:W-:-:S02]  /*c6cb0*/  LOP3.LUT R75, R75, 0xffff, RZ, 0xc0, !PT ;  /* 0x0000ffff4b4b7812 */ /* 0x004fc400078ec0ff */
[----:B---3--:R-:W-:Y:S02]  /*c6cc0*/  LOP3.LUT R86, R86, 0xffff, RZ, 0xc0, !PT ;  /* 0x0000ffff56567812 */ /* 0x008fe400078ec0ff */
[----:B------:R-:W-:Y:S02]  /*c6cd0*/  LOP3.LUT R74, R182, 0xffff, RZ, 0xc0, !PT ;  /* 0x0000ffffb64a7812 */ /* 0x000fe400078ec0ff */
[----:B------:R-:W-:Y:S02]  /*c6ce0*/  PRMT R72, R86, 0x3340, R0 ;  /* 0x0000334056487816 */ /* 0x000fe40000000000 */
[----:B------:R-:W-:Y:S02]  /*c6cf0*/  PRMT R73, R75, 0x3340, R74 ;  /* 0x000033404b497816 */ /* 0x000fe4000000004a */
[----:B------:R-:W-:Y:S02]  /*c6d00*/  SHF.R.U32.HI R75, RZ, 0x8, R75 ;  /* 0x00000008ff4b7819 */ /* 0x000fe4000001164b */
[----:B------:R-:W-:-:S02]  /*c6d10*/  PRMT R18, R73, 0x5410, R72 ;  /* 0x0000541049127816 */ /* 0x000fc40000000048 */
[----:B------:R-:W-:Y:S02]  /*c6d20*/  SHF.R.U32.HI R73, RZ, 0x8, R74 ;  /* 0x00000008ff497819 */ /* 0x000fe4000001164a */
[----:B------:R-:W-:Y:S02]  /*c6d30*/  LOP3.LUT R74, R75, 0xffff, RZ, 0xc0, !PT ;  /* 0x0000ffff4b4a7812 */ /* 0x000fe400078ec0ff */
[----:B------:R-:W-:Y:S01]  /*c6d40*/  LOP3.LUT R73, R73, 0xffff, RZ, 0xc0, !PT ;  /* 0x0000ffff49497812 */ /* 0x000fe200078ec0ff */
[----:B------:R-:W-:Y:S01]  /*c6d50*/  STL [R1+0x5474], R18 ;  /* 0x0054741201007387 */ /* 0x000fe20000100800 */
[----:B------:R-:W-:Y:S02]  /*c6d60*/  SHF.R.S32.HI R72, RZ, 0x1f, R199 ;  /* 0x0000001fff487819 */ /* 0x000fe400000114c7 */
[----:B0-----:R-:W-:Y:S01]  /*c6d70*/  IADD3 R8, P2, R199, R2, RZ ;  /* 0x00000002c7087210 */ /* 0x001fe20007f5e0ff */
[----:B------:R0:W-:Y:S04]  /*c6d80*/  STL [R1+0x5478], R2 ;  /* 0x0054780201007387 */ /* 0x0001e80000100800 */
[----:B------:R-:W-:Y:S01]  /*c6d90*/  IMAD.X R9, R72, 0x1, R13, P2 ;  /* 0x0000000148097824 */ /* 0x000fe200010e060d */
[----:B0-----:R-:W-:Y:S01]  /*c6da0*/  PRMT R2, R74, 0x3340, R73 ;  /* 0x000033404a027816 */ /* 0x001fe20000000049 */
[----:B------:R-:W-:Y:S04]  /*c6db0*/  STL [R1+0x547c], R13 ;  /* 0x00547c0d01007387 */ /* 0x000fe80000100800 */
[----:B------:R0:W-:Y:S04]  /*c6dc0*/  STL.64 [R1+0x380], R8 ;  /* 0x0003800801007387 */ /* 0x0001e80000100a00 */
[----:B------:R-:W-:Y:S01]  /*c6dd0*/  STL [R1+0x7c], R2 ;  /* 0x00007c0201007387 */ /* 0x000fe20000100800 */
[----:B----4-:R-:W-:-:S02]  /*c6de0*/  LOP3.LUT R85, R85, 0xffff, RZ, 0xc0, !PT ;  /* 0x0000ffff55557812 */ /* 0x010fc400078ec0ff */
[----:B------:R-:W-:Y:S02]  /*c6df0*/  LOP3.LUT R87, R87, 0xffff, RZ, 0xc0, !PT ;  /* 0x0000ffff57577812 */ /* 0x000fe400078ec0ff */
[----:B------:R-:W-:Y:S02]  /*c6e00*/  LOP3.LUT R84, R84, 0xffff, RZ, 0xc0, !PT ;  /* 0x0000ffff54547812 */ /* 0x000fe400078ec0ff */
[----:B------:R-:W-:Y:S02]  /*c6e10*/  PRMT R73, R87, 0x3340, R0 ;  /* 0x0000334057497816 */ /* 0x000fe40000000000 */
[----:B------:R-:W-:-:S04]  /*c6e20*/  PRMT R74, R85, 0x3340, R84 ;  /* 0x00003340554a7816 */ /* 0x000fc80000000054 */
[----:B------:R-:W-:-:S05]  /*c6e30*/  PRMT R216, R74, 0x5410, R73 ;  /* 0x000054104ad87816 */ /* 0x000fca0000000049 */
[----:B------:R-:W-:Y:S04]  /*c6e40*/  STL [R1+0x5480], R216 ;  /* 0x005480d801007387 */ /* 0x000fe80000100800 */
[----:B------:R-:W2:Y:S01]  /*c6e50*/  LDL.LU R182, [R1+0x47e0] ;  /* 0x0047e00001b67983 */ /* 0x000ea20000300800 */
        /* <DEDUP_REMOVED lines=9> */
[----:B------:R-:W3:Y:S01]  /*c6ef0*/  LDL.LU R206, [R1+0x47dc] ;  /* 0x0047dc0001ce7983 */ /* 0x000ee20000300800 */
[----:B0-----:R-:W-:-:S05]  /*c6f00*/  IADD3 R8, P2, R199, R6, RZ ;  /* 0x00000006c7087210 */ /* 0x001fca0007f5e0ff */
[----:B------:R-:W-:-:S05]  /*c6f10*/  IMAD.X R9, R72, 0x1, R5, P2 ;  /* 0x0000000148097824 */ /* 0x000fca00010e0605 */
[----:B------:R0:W-:Y:S04]  /*c6f20*/  STL.64 [R1+0x360], R8 ;  /* 0x0003600801007387 */ /* 0x0001e80000100a00 */
[----:B------:R-:W4:Y:S01]  /*c6f30*/  LDL.LU R202, [R1+0x4654] ;  /* 0x0046540001ca7983 */ /* 0x000f220000300800 */
[----:B0-----:R-:W-:-:S05]  /*c6f40*/  IADD3 R8, P2, R199, R4, RZ ;  /* 0x00000004c7087210 */ /* 0x001fca0007f5e0ff */
[----:B------:R-:W-:-:S05]  /*c6f50*/  IMAD.X R9, R72, 0x1, R3, P2 ;  /* 0x0000000148097824 */ /* 0x000fca00010e0603 */
[----:B------:R0:W-:Y:S04]  /*c6f60*/  STL.64 [R1+0x358], R8 ;  /* 0x0003580801007387 */ /* 0x0001e80000100a00 */
[----:B------:R-:W4:Y:S04]  /*c6f70*/  LDL.LU R203, [R1+0x4644] ;  /* 0x0046440001cb7983 */ /* 0x000f280000300800 */
[----:B------:R-:W4:Y:S01]  /*c6f80*/  LDL.LU R199, [R1+0x463c] ;  /* 0x00463c0001c77983 */ /* 0x000f220000300800 */
[----:B0-----:R-:W-:-:S03]  /*c6f90*/  IADD3 R8, P2, R215, R4, RZ ;  /* 0x00000004d7087210 */ /* 0x001fc60007f5e0ff */
[----:B------:R-:W4:Y:S02]  /*c6fa0*/  LDL.LU R215, [R1+0x4634] ;  /* 0x0046340001d77983 */ /* 0x000f240000300800 */
[----:B------:R-:W-:Y:S01]  /*c6fb0*/  IMAD.X R9, R71, 0x1, R3, P2 ;  /* 0x0000000147097824 */ /* 0x000fe200010e0603 */
[----:B------:R-:W-:Y:S02]  /*c6fc0*/  PRMT R6, R82, 0x3340, R6 ;  /* 0x0000334052067816 */ /* 0x000fe40000000006 */
[----:B------:R-:W-:Y:S02]  /*c6fd0*/  PRMT R73, R96, 0x3340, R0 ;  /* 0x0000334060497816 */ /* 0x000fe40000000000 */
[----:B------:R-:W-:Y:S01]  /*c6fe0*/  STL.64 [R1+0x350], R8 ;  /* 0x0003500801007387 */ /* 0x000fe20000100a00 */
[----:B------:R-:W-:Y:S02]  /*c6ff0*/  SHF.R.U32.HI R31, RZ, 0x8, R76 ;  /* 0x00000008ff1f7819 */ /* 0x000fe4000001164c */
[----:B------:R-:W-:Y:S01]  /*c7000*/  PRMT R4, R76, 0x3340, R4 ;  /* 0x000033404c047816 */ /* 0x000fe20000000004 */
[----:B------:R0:W-:Y:S01]  /*c7010*/  STL [R1+0x5484], R3 ;  /* 0x0054840301007387 */ /* 0x0001e20000100800 */
[----:B------:R-:W-:-:S02]  /*c7020*/  PRMT R82, R123, 0x3340, R110 ;  /* 0x000033407b527816 */ /* 0x000fc4000000006e */
[----:B------:R-:W-:Y:S01]  /*c7030*/  PRMT R76, R78, 0x3340, R77 ;  /* 0x000033404e4c7816 */ /* 0x000fe2000000004d */
[----:B------:R-:W4:Y:S01]  /*c7040*/  LDL.LU R96, [R1+0x5518] ;  /* 0x0055180001607983 */ /* 0x000f220000300800 */
[----:B------:R-:W-:Y:S02]  /*c7050*/  SHF.R.U32.HI R92, RZ, 0x8, R111 ;  /* 0x00000008ff5c7819 */ /* 0x000fe4000001166f */
[----:B------:R-:W-:Y:S01]  /*c7060*/  PRMT R78, R114, 0x3340, R83 ;  /* 0x00003340724e7816 */ /* 0x000fe20000000053 */
[----:B------:R-:W4:Y:S01]  /*c7070*/  LDL.LU R110, [R1+0x5514] ;  /* 0x00551400016e7983 */ /* 0x000f220000300800 */
[----:B------:R-:W-:Y:S02]  /*c7080*/  PRMT R74, R111, 0x3340, R0 ;  /* 0x000033406f4a7816 */ /* 0x000fe40000000000 */
[----:B------:R-:W-:Y:S01]  /*c7090*/  PRMT R83, R15, 0x3340, R124 ;  /* 0x000033400f537816 */ /* 0x000fe2000000007c */
[----:B------:R-:W4:Y:S04]  /*c70a0*/  LDL.LU R123, [R1+0x5510] ;  /* 0x00551000017b7983 */ /* 0x000f280000300800 */
[----:B------:R-:W4:Y:S04]  /*c70b0*/  LDL.LU R111, [R1+0x550c] ;  /* 0x00550c00016f7983 */ /* 0x000f280000300800 */
[----:B------:R-:W4:Y:S04]  /*c70c0*/  LDL.LU R124, [R1+0x5508] ;  /* 0x00550800017c7983 */ /* 0x000f280000300800 */
[----:B------:R-:W4:Y:S01]  /*c70d0*/  LDL.LU R15, [R1+0x5504] ;  /* 0x00550400010f7983 */ /* 0x000f220000300800 */
[----:B------:R-:W-:-:S02]  /*c70e0*/  PRMT R77, R81, 0x3340, R80 ;  /* 0x00003340514d7816 */ /* 0x000fc40000000050 */
[----:B------:R-:W-:Y:S02]  /*c70f0*/  PRMT R80, R133, 0x3340, R129 ;  /* 0x0000334085507816 */ /* 0x000fe40000000081 */
[----:B--2---:R-:W-:Y:S02]  /*c7100*/  LOP3.LUT R129, R182, 0xffff, RZ, 0xc0, !PT ;  /* 0x0000ffffb6817812 */ /* 0x004fe400078ec0ff */
[----:B------:R-:W2:Y:S01]  /*c7110*/  LDL.LU R182, [R1+0xcc] ;  /* 0x0000cc0001b67983 */ /* 0x000ea20000300800 */
[----:B------:R-:W-:Y:S02]  /*c7120*/  SHF.R.U32.HI R176, RZ, 0x8, R125 ;  /* 0x00000008ffb07819 */ /* 0x000fe4000001167d */
[--C-:B------:R-:W-:Y:S02]  /*c7130*/  PRMT R75, R129, 0x3340, R0.reuse ;  /* 0x00003340814b7816 */ /* 0x100fe40000000000 */
[----:B------:R-:W-:Y:S02]  /*c7140*/  PRMT R71, R125, 0x3340, R0 ;  /* 0x000033407d477816 */ /* 0x000fe40000000000 */
[----:B------:R-:W-:-:S02]  /*c7150*/  PRMT R2, R89, 0x5410, R4 ;  /* 0x0000541059027816 */ /* 0x000fc40000000004 */
[----:B------:R-:W-:Y:S02]  /*c7160*/  PRMT R5, R79, 0x3340, R5 ;  /* 0x000033404f057816 */ /* 0x000fe40000000005 */
[----:B0-----:R-:W-:Y:S01]  /*c7170*/  PRMT R3, R76, 0x5410, R75 ;  /* 0x000054104c037816 */ /* 0x001fe2000000004b */
[----:B------:R0:W-:Y:S01]  /*c7180*/  STL [R1+0x462c], R2 ;  /* 0x00462c0201007387 */ /* 0x0001e20000100800 */
[----:B------:R-:W-:-:S03]  /*c7190*/  PRMT R79, R122, 0x3340, R119 ;  /* 0x000033407a4f7816 */ /* 0x000fc60000000077 */
[----:B------:R-:W-:Y:S01]  /*c71a0*/  STL [R1+0x4630], R3 ;  /* 0x0046300301007387 */ /* 0x000fe20000100800 */
[----:B0-----:R-:W-:Y:S02]  /*c71b0*/  PRMT R2, R90, 0x5410, R5 ;  /* 0x000054105a027816 */ /* 0x001fe40000000005 */
[----:B------:R-:W-:-:S03]  /*c71c0*/  PRMT R7, R116, 0x3340, R7 ;  /* 0x0000334074077816 */ /* 0x000fc60000000007 */
[----:B------:R0:W-:Y:S02]  /*c71d0*/  STL [R1+0x4638], R2 ;  /* 0x0046380201007387 */ /* 0x0001e40000100800 */
[----:B0-----:R-:W-:Y:S02]  /*c71e0*/  PRMT R2, R91, 0x5410, R6 ;  /* 0x000054105b027816 */ /* 0x001fe40000000006 */
[----:B---3--:R-:W-:-:S04]  /*c71f0*/  LOP3.LUT R125, R206, 0xffff, RZ, 0xc0, !PT ;  /* 0x0000ffffce7d7812 */ /* 0x008fc800078ec0ff */
[----:B------:R-:W-:-:S04]  /*c7200*/  PRMT R4, R125, 0x3340, R0 ;  /* 0x000033407d047816 */ /* 0x000fc80000000000 */
[----:B------:R-:W-:-:S05]  /*c7210*/  PRMT R3, R77, 0x5410, R4 ;  /* 0x000054104d037816 */ /* 0x000fca0000000004 */
[----:B------:R0:W-:Y:S01]  /*c7220*/  STL [R1+0x4640], R3 ;  /* 0x0046400301007387 */ /* 0x0001e20000100800 */
[----:B----4-:R-:W-:-:S04]  /*c7230*/  LOP3.LUT R122, R202, 0xffff, RZ, 0xc0, !PT ;  /* 0x0000ffffca7a7812 */ /* 0x010fc800078ec0ff */
[----:B------:R-:W-:Y:S01]  /*c7240*/  PRMT R4, R122, 0x3340, R0 ;  /* 0x000033407a047816 */ /* 0x000fe20000000000 */
[----:B------:R1:W-:Y:S03]  /*c7250*/  STL [R1+0x4648], R2 ;  /* 0x0046480201007387 */ /* 0x0003e60000100800 */
[----:B0-----:R-:W-:-:S05]  /*c7260*/  PRMT R3, R78, 0x5410, R4 ;  /* 0x000054104e037816 */ /* 0x001fca0000000004 */
[----:B------:R0:W-:Y:S01]  /*c7270*/  STL [R1+0x464c], R3 ;  /* 0x00464c0301007387 */ /* 0x0001e20000100800 */
[----:B-1----:R-:W-:Y:S02]  /*c7280*/  PRMT R2, R113, 0x5410, R7 ;  /* 0x0000541071027816 */ /* 0x002fe40000000007 */
[----:B------:R-:W-:-:S04]  /*c7290*/  LOP3.LUT R119, R203, 0xffff, RZ, 0xc0, !PT ;  /* 0x0000ffffcb777812 */ /* 0x000fc800078ec0ff */
[----:B------:R-:W-:Y:S02]  /*c72a0*/  PRMT R4, R119, 0x3340, R0 ;  /* 0x0000334077047816 */ /* 0x000fe40000000000 */
[----:B------:R-:W-:Y:S02]  /*c72b0*/  LOP3.LUT R116, R199, 0xffff, RZ, 0xc0, !PT ;  /* 0x0000ffffc7747812 */ /* 0x000fe400078ec0ff */
[----:B0-----:R-:W-:Y:S01]  /*c72c0*/  PRMT R3, R79, 0x5410, R4 ;  /* 0x000054104f037816 */ /* 0x001fe20000000004 */
[----:B------:R0:W-:Y:S01]  /*c72d0*/  STL [R1+0x4644], R2 ;  /* 0x0046440201007387 */ /* 0x0001e20000100800 */
[--C-:B------:R-:W-:Y:S02]  /*c72e0*/  PRMT R4, R116, 0x3340, R0.reuse ;  /* 0x0000334074047816 */ /* 0x100fe40000000000 */
[----:B------:R-:W-:Y:S01]  /*c72f0*/  PRMT R72, R173, 0x3340, R0 ;  /* 0x00003340ad487816 */ /* 0x000fe20000000000 */
[----:B------:R1:W-:Y:S04]  /*c7300*/  STL [R1+0x463c], R3 ;  /* 0x00463c0301007387 */ /* 0x0003e80000100800 */
[----:B------:R-:W3:Y:S01]  /*c7310*/  LDL.LU R206, [R1+0x5148] ;  /* 0x0051480001ce7983 */ /* 0x000ee20000300800 */
[----:B0-----:R-:W-:-:S03]  /*c7320*/  PRMT R2, R115, 0x5410, R71 ;  /* 0x0000541073027816 */ /* 0x001fc60000000047 */
[----:B------:R-:W4:Y:S01]  /*c7330*/  LDL.LU R202, [R1+0x4e50] ;  /* 0x004e500001ca7983 */ /* 0x000f220000300800 */
[----:B-1----:R-:W-:-:S03]  /*c7340*/  PRMT R3, R80, 0x5410, R4 ;  /* 0x0000541050037816 */ /* 0x002fc60000000004 */
[----:B------:R0:W-:Y:S04]  /*c7350*/  STL [R1+0x4650], R2 ;  /* 0x0046500201007387 */ /* 0x0001e80000100800 */
[----:B------:R-:W4:Y:S01]  /*c7360*/  LDL.LU R203, [R1+0x4f54] ;  /* 0x004f540001cb7983 */ /* 0x000f220000300800 */
[----:B0-----:R-:W-:-:S03]  /*c7370*/  PRMT R2, R132, 0x5410, R72 ;  /* 0x0000541084027816 */ /* 0x001fc60000000048 */
[----:B------:R-:W-:Y:S04]  /*c7380*/  STL [R1+0x4654], R3 ;  /* 0x0046540301007387 */ /* 0x000fe80000100800 */
[----:B------:R0:W-:Y:S01]  /*c7390*/  STL [R1+0x4634], R2 ;  /* 0x0046340201007387 */ /* 0x0001e20000100800 */
[----:B------:R-:W-:-:S03]  /*c73a0*/  LOP3.LUT R172, R15, 0xffff, RZ, 0xc0, !PT ;  /* 0x0000ffff0fac7812 */ /* 0x000fc600078ec0ff */
[----:B------:R-:W4:Y:S01]  /*c73b0*/  LDL.LU R15, [R1+0x5500] ;  /* 0x00550000010f7983 */ /* 0x000f220000300800 */
[----:B------:R-:W-:Y:S02]  /*c73c0*/  PRMT R81, R171, 0x3340, R142 ;  /* 0x00003340ab517816 */ /* 0x000fe4000000008e */
[----:B------:R-:W-:-:S04]  /*c73d0*/  LOP3.LUT R171, R215, 0xffff, RZ, 0xc0, !PT ;  /* 0x0000ffffd7ab7812 */ /* 0x000fc800078ec0ff */
[----:B------:R-:W-:-:S04]  /*c73e0*/  PRMT R4, R171, 0x3340, R0 ;  /* 0x00003340ab047816 */ /* 0x000fc80000000000 */
[----:B0-----:R-:W-:Y:S02]  /*c73f0*/  PRMT R2, R81, 0x5410, R4 ;  /* 0x0000541051027816 */ /* 0x001fe40000000004 */
[----:B------:R-:W-:Y:S02]  /*c7400*/  PRMT R4, R172, 0x3340, R0 ;  /* 0x00003340ac047816 */ /* 0x000fe40000000000 */
[----:B------:R-:W-:Y:S01]  /*c7410*/  PRMT R5, R140, 0x5410, R73 ;  /* 0x000054108c057816 */ /* 0x000fe20000000049 */
[----:B------:R0:W-:Y:S01]  /*c7420*/  STL [R1+0x4658], R2 ;  /* 0x0046580201007387 */ /* 0x0001e20000100800 */
[----:B------:R-:W-:-:S03]  /*c7430*/  PRMT R3, R82, 0x5410, R4 ;  /* 0x0000541052037816 */ /* 0x000fc60000000004 */
[----:B------:R-:W-:Y:S01]  /*c7440*/  STL [R1+0x465c], R5 ;  /* 0x00465c0501007387 */ /* 0x000fe20000100800 */
[----:B0-----:R-:W-:-:S03]  /*c7450*/  PRMT R2, R112, 0x5410, R74 ;  /* 0x0000541070027816 */ /* 0x001fc6000000004a */
[----:B------:R-:W4:Y:S04]  /*c7460*/  LDL.LU R112, [R1+0x54fc] ;  /* 0x0054fc0001707983 */ /* 0x000f280000300800 */
[----:B------:R-:W-:Y:S04]  /*c7470*/  STL [R1+0x4660], R3 ;  /* 0x0046600301007387 */ /* 0x000fe80000100800 */
[----:B------:R0:W-:Y:S04]  /*c7480*/  STL [R1+0x4664], R2 ;  /* 0x0046640201007387 */ /* 0x0001e80000100800 */
[----:B------:R-:W4:Y:S04]  /*c7490*/  LDL.LU R199, [R1+0x50f0] ;  /* 0x0050f00001c77983 */ /* 0x000f280000300800 */
[----:B------:R-:W4:Y:S01]  /*c74a0*/  LDL.LU R215, [R1+0x47f4] ;  /* 0x0047f40001d77983 */ /* 0x000f220000300800 */
[----:B--2---:R-:W-:-:S04]  /*c74b0*/  LOP3.LUT R173, R182, 0xffff, RZ, 0xc0, !PT ;  /* 0x0000ffffb6ad7812 */ /* 0x004fc800078ec0ff */
[----:B------:R-:W-:-:S04]  /*c74c0*/  PRMT R4, R173, 0x3340, R0 ;  /* 0x00003340ad047816 */ /* 0x000fc80000000000 */
[----:B0-----:R-:W-:-:S05]  /*c74d0*/  PRMT R2, R83, 0x5410, R4 ;  /* 0x0000541053027816 */ /* 0x001fca0000000004 */
[----:B------:R0:W-:Y:S04]  /*c74e0*/  STL [R1+0x4668], R2 ;  /* 0x0046680201007387 */ /* 0x0001e80000100800 */
[----:B------:R-:W2:Y:S01]  /*c74f0*/  LDL.LU R182, [R1+0x4edc] ;  /* 0x004edc0001b67983 */ /* 0x000ea20000300800 */
[----:B------:R-:W-:-:S04]  /*c7500*/  SHF.R.U32.HI R6, RZ, 0x8, R85 ;  /* 0x00000008ff067819 */ /* 0x000fc80000011655 */
[----:B------:R-:W-:Y:S02]  /*c7510*/  LOP3.LUT R6, R6, 0xffff, RZ, 0xc0, !PT ;  /* 0x0000ffff06067812 */ /* 0x000fe400078ec0ff */
[----:B---3--:R-:W-:Y:S02]  /*c7520*/  LOP3.LUT R71, R206, 0xffff, RZ, 0xc0, !PT ;  /* 0x0000ffffce477812 */ /* 0x008fe400078ec0ff */
[----:B----4-:R-:W-:Y:S02]  /*c7530*/  LOP3.LUT R73, R202, 0xffff, RZ, 0xc0, !PT ;  /* 0x0000ffffca497812 */ /* 0x010fe400078ec0ff */
[----:B------:R-:W-:Y:S02]  /*c7540*/  LOP3.LUT R7, R203, 0xffff, RZ, 0xc0, !PT ;  /* 0x0000ffffcb077812 */ /* 0x000fe400078ec0ff */
[----:B------:R-:W-:-:S04]  /*c7550*/  LOP3.LUT R132, R15, 0xffff, RZ, 0xc0, !PT ;  /* 0x0000ffff0f847812 */ /* 0x000fc800078ec0ff */
[----:B------:R-:W-:-:S04]  /*c7560*/  PRMT R5, R132, 0x3340, R0 ;  /* 0x0000334084057816 */ /* 0x000fc80000000000 */
[----:B------:R-:W-:Y:S02]  /*c7570*/  PRMT R15, R88, 0x5410, R5 ;  /* 0x00005410580f7816 */ /* 0x000fe40000000005 */
[----:B------:R-:W-:-:S04]  /*c7580*/  SHF.R.U32.HI R5, RZ, 0x8, R84 ;  /* 0x00000008ff057819 */ /* 0x000fc80000011654 */
[----:B------:R-:W-:-:S04]  /*c7590*/  LOP3.LUT R5, R5, 0xffff, RZ, 0xc0, !PT ;  /* 0x0000ffff05057812 */ /* 0x000fc800078ec0ff */
[----:B0-----:R-:W-:Y:S02]  /*c75a0*/  PRMT R2, R6, 0x3340, R5 ;  /* 0x0000334006027816 */ /* 0x001fe40000000005 */
[----:B------:R-:W-:Y:S02]  /*c75b0*/  PRMT R5, R73, 0x3340, R0 ;  /* 0x0000334049057816 */ /* 0x000fe40000000000 */
[----:B------:R-:W-:Y:S02]  /*c75c0*/  PRMT R6, R71, 0x3340, R7 ;  /* 0x0000334047067816 */ /* 0x000fe40000000007 */
[----:B------:R-:W-:Y:S02]  /*c75d0*/  SHF.R.U32.HI R71, RZ, 0x8, R71 ;  /* 0x00000008ff477819 */ /* 0x000fe40000011647 */
[----:B------:R-:W-:Y:S02]  /*c75e0*/  PRMT R17, R6, 0x5410, R5 ;  /* 0x0000541006117816 */ /* 0x000fe40000000005 */
[----:B------:R-:W-:-:S02]  /*c75f0*/  SHF.R.U32.HI R6, RZ, 0x8, R7 ;  /* 0x00000008ff067819 */ /* 0x000fc40000011607 */
[----:B------:R-:W-:Y:S02]  /*c7600*/  LOP3.LUT R7, R71, 0xffff, RZ, 0xc0, !PT ;  /* 0x0000ffff47077812 */ /* 0x000fe400078ec0ff */
[----:B------:R-:W-:Y:S01]  /*c7610*/  LOP3.LUT R6, R6, 0xffff, RZ, 0xc0, !PT ;  /* 0x0000ffff06067812 */ /* 0x000fe200078ec0ff */
[----:B------:R-:W-:Y:S04]  /*c7620*/  STL [R1+0x5488], R15 ;  /* 0x0054880f01007387 */ /* 0x000fe80000100800 */
[----:B------:R0:W-:Y:S04]  /*c7630*/  STL [R1+0x68], R2 ;  /* 0x0000680201007387 */ /* 0x0001e80000100800 */
[----:B------:R-:W3:Y:S04]  /*c7640*/  LDL.LU R211, [R1+0x5154] ;  /* 0x0051540001d37983 */ /* 0x000ee80000300800 */
[----:B------:R-:W4:Y:S01]  /*c7650*/  LDL.LU R209, [R1+0x4e64] ;  /* 0x004e640001d17983 */ /* 0x000f220000300800 */
[----:B0-----:R-:W-:-:S03]  /*c7660*/  PRMT R2, R7, 0x3340, R6 ;  /* 0x0000334007027816 */ /* 0x001fc60000000006 */
[----:B------:R-:W4:Y:S04]  /*c7670*/  LDL.LU R208, [R1+0x4f68] ;  /* 0x004f680001d07983 */ /* 0x000f280000300800 */
[----:B------:R0:W-:Y:S01]  /*c7680*/  STL [R1+0x548c], R17 ;  /* 0x00548c1101007387 */ /* 0x0001e20000100800 */
[----:B------:R-:W-:-:S03]  /*c7690*/  LOP3.LUT R72, R199, 0xffff, RZ, 0xc0, !PT ;  /* 0x0000ffffc7487812 */ /* 0x000fc600078ec0ff */
[----:B------:R1:W-:Y:S04]  /*c76a0*/  STL [R1+0x64], R2 ;  /* 0x0000640201007387 */ /* 0x0003e80000100800 */
[----:B------:R-:W4:Y:S04]  /*c76b0*/  LDL.LU R206, [R1+0x515c] ;  /* 0x00515c0001ce7983 */ /* 0x000f280000300800 */
[----:B------:R-:W4:Y:S04]  /*c76c0*/  LDL.LU R202, [R1+0x4e68] ;  /* 0x004e680001ca7983 */ /* 0x000f280000300800 */
[----:B------:R-:W4:Y:S04]  /*c76d0*/  LDL.LU R203, [R1+0x4f74] ;  /* 0x004f740001cb7983 */ /* 0x000f280000300800 */
[----:B------:R-:W4:Y:S01]  /*c76e0*/  LDL.LU R199, [R1+0x5100] ;  /* 0x0051000001c77983 */ /* 0x000f220000300800 */
[----:B------:R-:W-:-:S03]  /*c76f0*/  LOP3.LUT R115, R215, 0xffff, RZ, 0xc0, !PT ;  /* 0x0000ffffd7737812 */ /* 0x000fc600078ec0ff */
[----:B------:R-:W4:Y:S01]  /*c7700*/  LDL.LU R215, [R1+0x47f8] ;  /* 0x0047f80001d77983 */ /* 0x000f220000300800 */
[----:B--2---:R-:W-:-:S03]  /*c7710*/  LOP3.LUT R71, R182, 0xffff, RZ, 0xc0, !PT ;  /* 0x0000ffffb6477812 */ /* 0x004fc600078ec0ff */
        /* <DEDUP_REMOVED lines=8> */
[----:B------:R-:W-:-:S04]  /*c77a0*/  LOP3.LUT R7, R7, 0xffff, RZ, 0xc0, !PT ;  /* 0x0000ffff07077812 */ /* 0x000fc800078ec0ff */
[----:B------:R-:W-:Y:S02]  /*c77b0*/  PRMT R222, R71, 0x3340, R7 ;  /* 0x0000334047de7816 */ /* 0x000fe40000000007 */
[----:B---3--:R-:W-:Y:S02]  /*c77c0*/  LOP3.LUT R74, R211, 0xffff, RZ, 0xc0, !PT ;  /* 0x0000ffffd34a7812 */ /* 0x008fe400078ec0ff */
[----:B------:R-:W3:Y:S01]  /*c77d0*/  LDL.LU R211, [R1+0x5104] ;  /* 0x0051040001d37983 */ /* 0x000ee20000300800 */
[----:B----4-:R-:W-:-:S03]  /*c77e0*/  LOP3.LUT R72, R209, 0xffff, RZ, 0xc0, !PT ;  /* 0x0000ffffd1487812 */ /* 0x010fc600078ec0ff */
[----:B------:R-:W4:Y:S01]  /*c77f0*/  LDL.LU R209, [R1+0x47fc] ;  /* 0x0047fc0001d17983 */ /* 0x000f220000300800 */
[----:B------:R-:W-:-:S03]  /*c7800*/  LOP3.LUT R73, R208, 0xffff, RZ, 0xc0, !PT ;  /* 0x0000ffffd0497812 */ /* 0x000fc600078ec0ff */
[----:B------:R-:W4:Y:S01]  /*c7810*/  LDL.LU R208, [R1+0x4efc] ;  /* 0x004efc0001d07983 */ /* 0x000f220000300800 */
[----:B------:R-:W-:Y:S02]  /*c7820*/  PRMT R7, R72, 0x3340, R0 ;  /* 0x0000334048077816 */ /* 0x000fe40000000000 */
[----:B------:R-:W-:-:S04]  /*c7830*/  PRMT R71, R74, 0x3340, R73 ;  /* 0x000033404a477816 */ /* 0x000fc80000000049 */
[----:B------:R-:W-:Y:S02]  /*c7840*/  PRMT R221, R71, 0x5410, R7 ;  /* 0x0000541047dd7816 */ /* 0x000fe40000000007 */
[----:B------:R-:W-:Y:S02]  /*c7850*/  SHF.R.U32.HI R7, RZ, 0x8, R73 ;  /* 0x00000008ff077819 */ /* 0x000fe40000011649 */
[----:B------:R-:W-:Y:S02]  /*c7860*/  LOP3.LUT R75, R199, 0xffff, RZ, 0xc0, !PT ;  /* 0x0000ffffc74b7812 */ /* 0x000fe400078ec0ff */
[----:B------:R-:W3:Y:S01]  /*c7870*/  LDL.LU R199, [R1+0x5160] ;  /* 0x0051600001c77983 */ /* 0x000ee20000300800 */
[----:B------:R-:W-:-:S03]  /*c7880*/  LOP3.LUT R77, R215, 0xffff, RZ, 0xc0, !PT ;  /* 0x0000ffffd74d7812 */ /* 0x000fc600078ec0ff */
[----:B------:R-:W4:Y:S01]  /*c7890*/  LDL.LU R215, [R1+0x4e80] ;  /* 0x004e800001d77983 */ /* 0x000f220000300800 */
[----:B--2---:R-:W-:-:S03]  /*c78a0*/  LOP3.LUT R73, R182, 0xffff, RZ, 0xc0, !PT ;  /* 0x0000ffffb6497812 */ /* 0x004fc600078ec0ff */
[----:B------:R-:W2:Y:S01]  /*c78b0*/  LDL.LU R182, [R1+0x4f84] ;  /* 0x004f840001b67983 */ /* 0x000ea20000300800 */
[----:B------:R-:W-:Y:S02]  /*c78c0*/  SHF.R.U32.HI R71, RZ, 0x8, R74 ;  /* 0x00000008ff477819 */ /* 0x000fe4000001164a */
[----:B------:R-:W-:Y:S02]  /*c78d0*/  SHF.R.U32.HI R72, RZ, 0x8, R72 ;  /* 0x00000008ff487819 */ /* 0x000fe40000011648 */
[----:B------:R-:W-:Y:S02]  /*c78e0*/  LOP3.LUT R71, R71, 0xffff, RZ, 0xc0, !PT ;  /* 0x0000ffff47477812 */ /* 0x000fe400078ec0ff */
[----:B------:R-:W-:Y:S02]  /*c78f0*/  LOP3.LUT R7, R7, 0xffff, RZ, 0xc0, !PT ;  /* 0x0000ffff07077812 */ /* 0x000fe400078ec0ff */
[----:B------:R-:W-:Y:S02]  /*c7900*/  LOP3.LUT R72, R72, 0xffff, RZ, 0xc0, !PT ;  /* 0x0000ffff48487812 */ /* 0x000fe400078ec0ff */
[----:B------:R-:W-:-:S02]  /*c7910*/  LOP3.LUT R76, R206, 0xffff, RZ, 0xc0, !PT ;  /* 0x0000ffffce4c7812 */ /* 0x000fc400078ec0ff */
[----:B------:R-:W-:Y:S01]  /*c7920*/  LOP3.LUT R78, R202, 0xffff, RZ, 0xc0, !PT ;  /* 0x0000ffffca4e7812 */ /* 0x000fe200078ec0ff */
[----:B------:R-:W2:Y:S01]  /*c7930*/  LDL.LU R206, [R1+0x5164] ;  /* 0x0051640001ce7983 */ /* 0x000ea20000300800 */
[----:B------:R-:W-:Y:S02]  /*c7940*/  LOP3.LUT R74, R203, 0xffff, RZ, 0xc0, !PT ;  /* 0x0000ffffcb4a7812 */ /* 0x000fe400078ec0ff */
[----:B0-----:R-:W-:Y:S01]  /*c7950*/  PRMT R17, R71, 0x3340, R7 ;  /* 0x0000334047117816 */ /* 0x001fe20000000007 */
[----:B------:R-:W2:Y:S01]  /*c7960*/  LDL.LU R202, [R1+0x4e88] ;  /* 0x004e880001ca7983 */ /* 0x000ea20000300800 */
[--C-:B------:R-:W-:Y:S02]  /*c7970*/  PRMT R7, R72, 0x3340, R0.reuse ;  /* 0x0000334048077816 */ /* 0x100fe40000000000 */
[----:B------:R-:W-:Y:S01]  /*c7980*/  PRMT R71, R78, 0x3340, R0 ;  /* 0x000033404e477816 */ /* 0x000fe20000000000 */
[----:B------:R-:W2:Y:S01]  /*c7990*/  LDL.LU R203, [R1+0x4f8c] ;  /* 0x004f8c0001cb7983 */ /* 0x000ea20000300800 */
[----:B------:R-:W-:-:S04]  /*c79a0*/  PRMT R72, R76, 0x3340, R74 ;  /* 0x000033404c487816 */ /* 0x000fc8000000004a */
[----:B------:R-:W-:Y:S02]  /*c79b0*/  PRMT R249, R72, 0x5410, R71 ;  /* 0x0000541048f97816 */ /* 0x000fe40000000047 */
[----:B------:R-:W-:Y:S02]  /*c79c0*/  PRMT R71, R77, 0x3340, R0 ;  /* 0x000033404d477816 */ /* 0x000fe40000000000 */
[----:B------:R-:W-:-:S04]  /*c79d0*/  PRMT R72, R75, 0x3340, R73 ;  /* 0x000033404b487816 */ /* 0x000fc80000000049 */
[----:B------:R-:W-:Y:S02]  /*c79e0*/  PRMT R235, R72, 0x5410, R71 ;  /* 0x0000541048eb7816 */ /* 0x000fe40000000047 */
[----:B------:R-:W-:Y:S02]  /*c79f0*/  SHF.R.U32.HI R72, RZ, 0x8, R76 ;  /* 0x00000008ff487819 */ /* 0x000fe4000001164c */
[----:B------:R-:W-:Y:S02]  /*c7a00*/  SHF.R.U32.HI R71, RZ, 0x8, R74 ;  /* 0x00000008ff477819 */ /* 0x000fe4000001164a */
[----:B------:R-:W-:Y:S02]  /*c7a10*/  LOP3.LUT R72, R72, 0xffff, RZ, 0xc0, !PT ;  /* 0x0000ffff48487812 */ /* 0x000fe400078ec0ff */
[----:B------:R-:W-:-:S04]  /*c7a20*/  LOP3.LUT R71, R71, 0xffff, RZ, 0xc0, !PT ;  /* 0x0000ffff47477812 */ /* 0x000fc800078ec0ff */
[----:B------:R-:W-:Y:S02]  /*c7a30*/  PRMT R3, R72, 0x3340, R71 ;  /* 0x0000334048037816 */ /* 0x000fe40000000047 */
[----:B------:R-:W-:Y:S02]  /*c7a40*/  SHF.R.U32.HI R72, RZ, 0x8, R78 ;  /* 0x00000008ff487819 */ /* 0x000fe4000001164e */
[----:B---3--:R-:W-:Y:S02]  /*c7a50*/  LOP3.LUT R78, R199, 0xffff, RZ, 0xc0, !PT ;  /* 0x0000ffffc74e7812 */ /* 0x008fe400078ec0ff */
[----:B------:R-:W3:Y:S01]  /*c7a60*/  LDL.LU R199, [R1+0x5110] ;  /* 0x0051100001c77983 */ /* 0x000ee20000300800 */
[----:B----4-:R-:W-:-:S03]  /*c7a70*/  LOP3.LUT R79, R215, 0xffff, RZ, 0xc0, !PT ;  /* 0x0000ffffd74f7812 */ /* 0x010fc600078ec0ff */
[----:B------:R-:W4:Y:S01]  /*c7a80*/  LDL.LU R215, [R1+0x4800] ;  /* 0x0048000001d77983 */ /* 0x000f220000300800 */
[----:B--2---:R-:W-:-:S03]  /*c7a90*/  LOP3.LUT R76, R182, 0xffff, RZ, 0xc0, !PT ;  /* 0x0000ffffb64c7812 */ /* 0x004fc600078ec0ff */
[----:B------:R-:W2:Y:S01]  /*c7aa0*/  LDL.LU R182, [R1+0x4f08] ;  /* 0x004f080001b67983 */ /* 0x000ea20000300800 */
[----:B------:R-:W-:Y:S02]  /*c7ab0*/  SHF.R.U32.HI R74, RZ, 0x8, R75 ;  /* 0x00000008ff4a7819 */ /* 0x000fe4000001164b */
[----:B------:R-:W-:Y:S02]  /*c7ac0*/  SHF.R.U32.HI R73, RZ, 0x8, R73 ;  /* 0x00000008ff497819 */ /* 0x000fe40000011649 */
[----:B------:R-:W-:Y:S02]  /*c7ad0*/  LOP3.LUT R74, R74, 0xffff, RZ, 0xc0, !PT ;  /* 0x0000ffff4a4a7812 */ /* 0x000fe400078ec0ff */
[----:B------:R-:W-:Y:S02]  /*c7ae0*/  LOP3.LUT R73, R73, 0xffff, RZ, 0xc0, !PT ;  /* 0x0000ffff49497812 */ /* 0x000fe400078ec0ff */
[----:B------:R-:W-:Y:S02]  /*c7af0*/  SHF.R.U32.HI R71, RZ, 0x8, R77 ;  /* 0x00000008ff477819 */ /* 0x000fe4000001164d */
[----:B------:R-:W-:-:S02]  /*c7b00*/  LOP3.LUT R77, R211, 0xffff, RZ, 0xc0, !PT ;  /* 0x0000ffffd34d7812 */ /* 0x000fc400078ec0ff */
[----:B------:R-:W-:Y:S01]  /*c7b10*/  LOP3.LUT R114, R209, 0xffff, RZ, 0xc0, !PT ;  /* 0x0000ffffd1727812 */ /* 0x000fe200078ec0ff */
[----:B------:R-:W2:Y:S01]  /*c7b20*/  LDL.LU R211, [R1+0x5118] ;  /* 0x0051180001d37983 */ /* 0x000ea20000300800 */
[----:B------:R-:W-:Y:S02]  /*c7b30*/  LOP3.LUT R75, R208, 0xffff, RZ, 0xc0, !PT ;  /* 0x0000ffffd04b7812 */ /* 0x000fe400078ec0ff */
[----:B------:R-:W-:Y:S01]  /*c7b40*/  PRMT R15, R74, 0x3340, R73 ;  /* 0x000033404a0f7816 */ /* 0x000fe20000000049 */
[----:B------:R-:W2:Y:S01]  /*c7b50*/  LDL.LU R209, [R1+0x4804] ;  /* 0x0048040001d17983 */ /* 0x000ea20000300800 */
[----:B------:R-:W-:Y:S02]  /*c7b60*/  PRMT R73, R114, 0x3340, R0 ;  /* 0x0000334072497816 */ /* 0x000fe40000000000 */
[----:B------:R-:W-:Y:S01]  /*c7b70*/  PRMT R74, R77, 0x3340, R75 ;  /* 0x000033404d4a7816 */ /* 0x000fe2000000004b */
[----:B------:R-:W2:Y:S03]  /*c7b80*/  LDL.LU R208, [R1+0x4f10] ;  /* 0x004f100001d07983 */ /* 0x000ea60000300800 */
[----:B------:R-:W-:-:S02]  /*c7b90*/  PRMT R16, R74, 0x5410, R73 ;  /* 0x000054104a107816 */ /* 0x000fc40000000049 */
        /* <DEDUP_REMOVED lines=9> */
[----:B------:R-:W-:Y:S02]  /*c7c30*/  PRMT R216, R76, 0x3340, R75 ;  /* 0x000033404cd87816 */ /* 0x000fe4000000004b */
[----:B------:R-:W-:Y:S02]  /*c7c40*/  LOP3.LUT R76, R206, 0xffff, RZ, 0xc0, !PT ;  /* 0x0000ffffce4c7812 */ /* 0x000fe400078ec0ff */
[----:B------:R-:W2:Y:S01]  /*c7c50*/  LDL.LU R206, [R1+0x5168] ;  /* 0x0051680001ce7983 */ /* 0x000ea20000300800 */
[----:B------:R-:W-:-:S03]  /*c7c60*/  LOP3.LUT R75, R203, 0xffff, RZ, 0xc0, !PT ;  /* 0x0000ffffcb4b7812 */ /* 0x000fc600078ec0ff */
[----:B------:R-:W2:Y:S04]  /*c7c70*/  LDL.LU R202, [R1+0x4ea0] ;  /* 0x004ea00001ca7983 */ /* 0x000ea80000300800 */
[----:B------:R-:W2:Y:S01]  /*c7c80*/  LDL.LU R203, [R1+0x4fa8] ;  /* 0x004fa80001cb7983 */ /* 0x000ea20000300800 */
[----:B------:R-:W-:Y:S02]  /*c7c90*/  SHF.R.U32.HI R74, RZ, 0x8, R77 ;  /* 0x00000008ff4a7819 */ /* 0x000fe4000001164d */
[----:B------:R-:W-:Y:S02]  /*c7ca0*/  LOP3.LUT R73, R73, 0xffff, RZ, 0xc0, !PT ;  /* 0x0000ffff49497812 */ /* 0x000fe400078ec0ff */
[----:B------:R-:W-:-:S04]  /*c7cb0*/  LOP3.LUT R74, R74, 0xffff, RZ, 0xc0, !PT ;  /* 0x0000ffff4a4a7812 */ /* 0x000fc800078ec0ff */
[----:B------:R-:W-:Y:S02]  /*c7cc0*/  PRMT R252, R74, 0x3340, R73 ;  /* 0x000033404afc7816 */ /* 0x000fe40000000049 */
[----:B------:R-:W-:Y:S02]  /*c7cd0*/  PRMT R73, R78, 0x3340, R0 ;  /* 0x000033404e497816 */ /* 0x000fe40000000000 */
[----:B------:R-:W-:Y:S02]  /*c7ce0*/  PRMT R74, R76, 0x3340, R75 ;  /* 0x000033404c4a7816 */ /* 0x000fe4000000004b */
[----:B------:R-:W-:Y:S02]  /*c7cf0*/  SHF.R.U32.HI R76, RZ, 0x8, R76 ;  /* 0x00000008ff4c7819 */ /* 0x000fe4000001164c */
[----:B------:R-:W-:Y:S02]  /*c7d00*/  PRMT R10, R74, 0x5410, R73 ;  /* 0x000054104a0a7816 */ /* 0x000fe40000000049 */
[----:B------:R-:W-:-:S02]  /*c7d10*/  SHF.R.U32.HI R73, RZ, 0x8, R79 ;  /* 0x00000008ff497819 */ /* 0x000fc4000001164f */
[----:B------:R-:W-:Y:S02]  /*c7d20*/  SHF.R.U32.HI R74, RZ, 0x8, R75 ;  /* 0x00000008ff4a7819 */ /* 0x000fe4000001164b */
[----:B------:R-:W-:Y:S02]  /*c7d30*/  LOP3.LUT R75, R76, 0xffff, RZ, 0xc0, !PT ;  /* 0x0000ffff4c4b7812 */ /* 0x000fe400078ec0ff */
[----:B---3--:R-:W-:Y:S02]  /*c7d40*/  LOP3.LUT R77, R199, 0xffff, RZ, 0xc0, !PT ;  /* 0x0000ffffc74d7812 */ /* 0x008fe400078ec0ff */
[----:B------:R-:W3:Y:S01]  /*c7d50*/  LDL.LU R199, [R1+0x516c] ;  /* 0x00516c0001c77983 */ /* 0x000ee20000300800 */
[----:B----4-:R-:W-:-:S03]  /*c7d60*/  LOP3.LUT R79, R215, 0xffff, RZ, 0xc0, !PT ;  /* 0x0000ffffd74f7812 */ /* 0x010fc600078ec0ff */
[----:B------:R-:W4:Y:S01]  /*c7d70*/  LDL.LU R215, [R1+0x4ea4] ;  /* 0x004ea40001d77983 */ /* 0x000f220000300800 */
[----:B--2---:R-:W-:-:S03]  /*c7d80*/  LOP3.LUT R76, R182, 0xffff, RZ, 0xc0, !PT ;  /* 0x0000ffffb64c7812 */ /* 0x004fc600078ec0ff */
[----:B------:R-:W2:Y:S01]  /*c7d90*/  LDL.LU R182, [R1+0x4fac] ;  /* 0x004fac0001b67983 */ /* 0x000ea20000300800 */
        /* <DEDUP_REMOVED lines=11> */
[----:B------:R-:W-:Y:S02]  /*c7e50*/  LOP3.LUT R113, R209, 0xffff, RZ, 0xc0, !PT ;  /* 0x0000ffffd1717812 */ /* 0x000fe400078ec0ff */
[----:B------:R-:W-:-:S02]  /*c7e60*/  LOP3.LUT R77, R208, 0xffff, RZ, 0xc0, !PT ;  /* 0x0000ffffd04d7812 */ /* 0x000fc400078ec0ff */
[----:B-1----:R-:W-:Y:S02]  /*c7e70*/  PRMT R2, R76, 0x3340, R75 ;  /* 0x000033404c027816 */ /* 0x002fe4000000004b */
[----:B------:R-:W-:Y:S02]  /*c7e80*/  PRMT R75, R113, 0x3340, R0 ;  /* 0x00003340714b7816 */ /* 0x000fe40000000000 */
[----:B------:R-:W-:-:S04]  /*c7e90*/  PRMT R76, R78, 0x3340, R77 ;  /* 0x000033404e4c7816 */ /* 0x000fc8000000004d */
[----:B------:R-:W-:Y:S02]  /*c7ea0*/  PRMT R20, R76, 0x5410, R75 ;  /* 0x000054104c147816 */ /* 0x000fe4000000004b */
[----:B------:R-:W-:Y:S02]  /*c7eb0*/  SHF.R.U32.HI R75, RZ, 0x8, R79 ;  /* 0x00000008ff4b7819 */ /* 0x000fe4000001164f */
[----:B------:R-:W-:Y:S02]  /*c7ec0*/  LOP3.LUT R81, R206, 0xffff, RZ, 0xc0, !PT ;  /* 0x0000ffffce517812 */ /* 0x000fe400078ec0ff */
[----:B------:R-:W2:Y:S01]  /*c7ed0*/  LDL.LU R206, [R1+0x512c] ;  /* 0x00512c0001ce7983 */ /* 0x000ea20000300800 */
[----:B------:R-:W-:-:S03]  /*c7ee0*/  LOP3.LUT R83, R202, 0xffff, RZ, 0xc0, !PT ;  /* 0x0000ffffca537812 */ /* 0x000fc600078ec0ff */
[----:B------:R-:W2:Y:S01]  /*c7ef0*/  LDL.LU R202, [R1+0x4808] ;  /* 0x0048080001ca7983 */ /* 0x000ea20000300800 */
[----:B------:R-:W-:-:S03]  /*c7f00*/  LOP3.LUT R79, R203, 0xffff, RZ, 0xc0, !PT ;  /* 0x0000ffffcb4f7812 */ /* 0x000fc600078ec0ff */
[----:B------:R-:W2:Y:S01]  /*c7f10*/  LDL.LU R203, [R1+0x4f20] ;  /* 0x004f200001cb7983 */ /* 0x000ea20000300800 */
[----:B------:R-:W-:Y:S02]  /*c7f20*/  SHF.R.U32.HI R78, RZ, 0x8, R78 ;  /* 0x00000008ff4e7819 */ /* 0x000fe4000001164e */
        /* <DEDUP_REMOVED lines=8> */
[----:B------:R-:W-:-:S03]  /*c7fb0*/  LOP3.LUT R76, R76, 0xffff, RZ, 0xc0, !PT ;  /* 0x0000ffff4c4c7812 */ /* 0x000fc600078ec0ff */
[----:B------:R-:W2:Y:S01]  /*c7fc0*/  LDL.LU R211, [R1+0x5170] ;  /* 0x0051700001d37983 */ /* 0x000ea20000300800 */
[----:B------:R-:W-:Y:S02]  /*c7fd0*/  PRMT R250, R77, 0x3340, R76 ;  /* 0x000033404dfa7816 */ /* 0x000fe4000000004c */
[----:B------:R-:W-:Y:S01]  /*c7fe0*/  PRMT R76, R83, 0x3340, R0 ;  /* 0x00003340534c7816 */ /* 0x000fe20000000000 */
[----:B------:R-:W2:Y:S01]  /*c7ff0*/  LDL.LU R209, [R1+0x4ebc] ;  /* 0x004ebc0001d17983 */ /* 0x000ea20000300800 */
[----:B------:R-:W-:-:S03]  /*c8000*/  PRMT R77, R81, 0x3340, R79 ;  /* 0x00003340514d7816 */ /* 0x000fc6000000004f */
[----:B------:R-:W2:Y:S01]  /*c8010*/  LDL.LU R208, [R1+0x4fc0] ;  /* 0x004fc00001d07983 */ /* 0x000ea20000300800 */
[----:B------:R-:W-:Y:S02]  /*c8020*/  PRMT R19, R77, 0x5410, R76 ;  /* 0x000054104d137816 */ /* 0x000fe4000000004c */
[----:B------:R-:W-:Y:S02]  /*c8030*/  PRMT R76, R82, 0x3340, R0 ;  /* 0x00003340524c7816 */ /* 0x000fe40000000000 */
[----:B------:R-:W-:-:S04]  /*c8040*/  PRMT R77, R80, 0x3340, R78 ;  /* 0x00003340504d7816 */ /* 0x000fc8000000004e */
[----:B------:R-:W-:Y:S02]  /*c8050*/  PRMT R12, R77, 0x5410, R76 ;  /* 0x000054104d0c7816 */ /* 0x000fe4000000004c */
[----:B------:R-:W-:Y:S02]  /*c8060*/  SHF.R.U32.HI R77, RZ, 0x8, R80 ;  /* 0x00000008ff4d7819 */ /* 0x000fe40000011650 */
[----:B------:R-:W-:Y:S02]  /*c8070*/  SHF.R.U32.HI R76, RZ, 0x8, R78 ;  /* 0x00000008ff4c7819 */ /* 0x000fe4000001164e */
[----:B------:R-:W-:Y:S02]  /*c8080*/  LOP3.LUT R77, R77, 0xffff, RZ, 0xc0, !PT ;  /* 0x0000ffff4d4d7812 */ /* 0x000fe400078ec0ff */
[----:B------:R-:W-:Y:S02]  /*c8090*/  LOP3.LUT R76, R76, 0xffff, RZ, 0xc0, !PT ;  /* 0x0000ffff4c4c7812 */ /* 0x000fe400078ec0ff */
[----:B------:R-:W-:-:S02]  /*c80a0*/  SHF.R.U32.HI R81, RZ, 0x8, R81 ;  /* 0x00000008ff517819 */ /* 0x000fc40000011651 */
[----:B------:R-:W-:Y:S02]  /*c80b0*/  PRMT R231, R77, 0x3340, R76 ;  /* 0x000033404de77816 */ /* 0x000fe4000000004c */
[----:B------:R-:W-:Y:S02]  /*c80c0*/  SHF.R.U32.HI R77, RZ, 0x8, R82 ;  /* 0x00000008ff4d7819 */ /* 0x000fe40000011652 */
[----:B------:R-:W-:Y:S02]  /*c80d0*/  SHF.R.U32.HI R78, RZ, 0x8, R79 ;  /* 0x00000008ff4e7819 */ /* 0x000fe4000001164f */
[----:B------:R-:W-:Y:S02]  /*c80e0*/  LOP3.LUT R79, R81, 0xffff, RZ, 0xc0, !PT ;  /* 0x0000ffff514f7812 */ /* 0x000fe400078ec0ff */
[----:B------:R-:W-:Y:S02]  /*c80f0*/  LOP3.LUT R82, R206, 0xffff, RZ, 0xc0, !PT ;  /* 0x0000ffffce527812 */ /* 0x000fe400078ec0ff */
[----:B------:R-:W2:Y:S01]  /*c8100*/  LDL.LU R206, [R1+0x5174] ;  /* 0x0051740001ce7983 */ /* 0x000ea20000300800 */
[----:B------:R-:W-:-:S03]  /*c8110*/  LOP3.LUT R80, R202, 0xffff, RZ, 0xc0, !PT ;  /* 0x0000ffffca507812 */ /* 0x000fc600078ec0ff */
[----:B------:R-:W2:Y:S01]  /*c8120*/  LDL.LU R202, [R1+0x4ec4] ;  /* 0x004ec40001ca7983 */ /* 0x000ea20000300800 */
[----:B------:R-:W-:-:S03]  /*c8130*/  LOP3.LUT R81, R203, 0xffff, RZ, 0xc0, !PT ;  /* 0x0000ffffcb517812 */ /* 0x000fc600078ec0ff */
[----:B------:R-:W2:Y:S01]  /*c8140*/  LDL.LU R203, [R1+0x4fcc] ;  /* 0x004fcc0001cb7983 */ /* 0x000ea20000300800 */
[----:B------:R-:W-:Y:S02]  /*c8150*/  LOP3.LUT R78, R78, 0xffff, RZ, 0xc0, !PT ;  /* 0x0000ffff4e4e7812 */ /* 0x000fe400078ec0ff */
[----:B------:R-:W-:Y:S02]  /*c8160*/  SHF.R.U32.HI R76, RZ, 0x8, R83 ;  /* 0x00000008ff4c7819 */ /* 0x000fe40000011653 */
[----:B------:R-:W-:Y:S02]  /*c8170*/  PRMT R18, R79, 0x3340, R78 ;  /* 0x000033404f127816 */ /* 0x000fe4000000004e */
[----:B------:R-:W-:Y:S02]  /*c8180*/  PRMT R78, R80, 0x3340, R0 ;  /* 0x00003340504e7816 */ /* 0x000fe40000000000 */
[----:B------:R-:W-:-:S04]  /*c8190*/  PRMT R79, R82, 0x3340, R81 ;  /* 0x00003340524f7816 */ /* 0x000fc80000000051 */
[----:B------:R-:W-:Y:S02]  /*c81a0*/  PRMT R226, R79, 0x5410, R78 ;  /* 0x000054104fe27816 */ /* 0x000fe4000000004e */
[----:B------:R-:W-:Y:S02]  /*c81b0*/  SHF.R.U32.HI R78, RZ, 0x8, R81 ;  /* 0x00000008ff4e7819 */ /* 0x000fe40000011651 */
        /* <DEDUP_REMOVED lines=8> */
[----:B------:R-:W-:Y:S02]  /*c8240*/  LOP3.LUT R79, R79, 0xffff, RZ, 0xc0, !PT ;  /* 0x0000ffff4f4f7812 */ /* 0x000fe400078ec0ff */
[----:B------:R-:W-:Y:S02]  /*c8250*/  LOP3.LUT R78, R78, 0xffff, RZ, 0xc0, !PT ;  /* 0x0000ffff4e4e7812 */ /* 0x000fe400078ec0ff */
[----:B------:R-:W-:Y:S02]  /*c8260*/  LOP3.LUT R80, R80, 0xffff, RZ, 0xc0, !PT ;  /* 0x0000ffff50507812 */ /* 0x000fe400078ec0ff */
[----:B------:R-:W-:Y:S02]  /*c8270*/  PRMT R225, R79, 0x3340, R78 ;  /* 0x000033404fe17816 */ /* 0x000fe4000000004e */
[----:B------:R-:W-:-:S02]  /*c8280*/  PRMT R78, R80, 0x3340, R0 ;  /* 0x00003340504e7816 */ /* 0x000fc40000000000 */
        /* <DEDUP_REMOVED lines=9> */
[----:B------:R-:W-:Y:S02]  /*c8320*/  LOP3.LUT R84, R211, 0xffff, RZ, 0xc0, !PT ;  /* 0x0000ffffd3547812 */ /* 0x000fe400078ec0ff */
[----:B------:R-:W-:Y:S01]  /*c8330*/  LOP3.LUT R82, R209, 0xffff, RZ, 0xc0, !PT ;  /* 0x0000ffffd1527812 */ /* 0x000fe200078ec0ff */
[----:B------:R-:W2:Y:S01]  /*c8340*/  LDL.LU R211, [R1+0x5140] ;  /* 0x0051400001d37983 */ /* 0x000ea20000300800 */
[----:B------:R-:W-:-:S02]  /*c8350*/  LOP3.LUT R83, R208, 0xffff, RZ, 0xc0, !PT ;  /* 0x0000ffffd0537812 */ /* 0x000fc400078ec0ff */
[----:B------:R-:W-:Y:S01]  /*c8360*/  PRMT R228, R80, 0x3340, R79 ;  /* 0x0000334050e47816 */ /* 0x000fe2000000004f */
[----:B------:R-:W2:Y:S01]  /*c8370*/  LDL.LU R209, [R1+0x4860] ;  /* 0x0048600001d17983 */ /* 0x000ea20000300800 */
[--C-:B------:R-:W-:Y:S02]  /*c8380*/  PRMT R79, R81, 0x3340, R0.reuse ;  /* 0x00003340514f7816 */ /* 0x100fe40000000000 */
[----:B------:R-:W-:Y:S01]  /*c8390*/  PRMT R80, R82, 0x3340, R0 ;  /* 0x0000334052507816 */ /* 0x000fe20000000000 */
[----:B------:R-:W2:Y:S01]  /*c83a0*/  LDL.LU R208, [R1+0x4f44] ;  /* 0x004f440001d07983 */ /* 0x000ea20000300800 */
[----:B------:R-:W-:Y:S02]  /*c83b0*/  PRMT R81, R84, 0x3340, R83 ;  /* 0x0000334054517816 */ /* 0x000fe40000000053 */
[----:B------:R-:W-:Y:S02]  /*c83c0*/  SHF.R.U32.HI R4, RZ, 0x8, R86 ;  /* 0x00000008ff047819 */ /* 0x000fe40000011656 */
[----:B------:R-:W-:-:S02]  /*c83d0*/  PRMT R22, R81, 0x5410, R80 ;  /* 0x0000541051167816 */ /* 0x000fc40000000050 */
[----:B------:R-:W-:Y:S02]  /*c83e0*/  LOP3.LUT R86, R206, 0xffff, RZ, 0xc0, !PT ;  /* 0x0000ffffce567812 */ /* 0x000fe400078ec0ff */
[----:B------:R-:W-:Y:S01]  /*c83f0*/  SHF.R.U32.HI R81, RZ, 0x8, R84 ;  /* 0x00000008ff517819 */ /* 0x000fe20000011654 */
[----:B------:R-:W2:Y:S01]  /*c8400*/  LDL.LU R206, [R1+0x5178] ;  /* 0x0051780001ce7983 */ /* 0x000ea20000300800 */
[----:B------:R-:W-:Y:S02]  /*c8410*/  LOP3.LUT R88, R202, 0xffff, RZ, 0xc0, !PT ;  /* 0x0000ffffca587812 */ /* 0x000fe400078ec0ff */
[----:B------:R-:W-:Y:S01]  /*c8420*/  LOP3.LUT R84, R203, 0xffff, RZ, 0xc0, !PT ;  /* 0x0000ffffcb547812 */ /* 0x000fe200078ec0ff */
[----:B------:R-:W2:Y:S04]  /*c8430*/  LDL.LU R202, [R1+0x4ecc] ;  /* 0x004ecc0001ca7983 */ /* 0x000ea80000300800 */
[----:B------:R-:W2:Y:S01]  /*c8440*/  LDL.LU R203, [R1+0x4fe0] ;  /* 0x004fe00001cb7983 */ /* 0x000ea20000300800 */
[----:B------:R-:W-:-:S02]  /*c8450*/  SHF.R.U32.HI R5, RZ, 0x8, R87 ;  /* 0x00000008ff057819 */ /* 0x000fc40000011657 */
        /* <DEDUP_REMOVED lines=14> */
[----:B------:R-:W-:-:S04]  /*c8540*/  PRMT R82, R86, 0x3340, R84 ;  /* 0x0000334056527816 */ /* 0x000fc80000000054 */
[----:B------:R-:W-:Y:S02]  /*c8550*/  PRMT R14, R82, 0x5410, R81 ;  /* 0x00005410520e7816 */ /* 0x000fe40000000051 */
        /* <DEDUP_REMOVED lines=14> */
[----:B------:R-:W-:Y:S02]  /*c8640*/  LOP3.LUT R84, R208, 0xffff, RZ, 0xc0, !PT ;  /* 0x0000ffffd0547812 */ /* 0x000fe400078ec0ff */
[----:B------:R-:W-:Y:S02]  /*c8650*/  PRMT R244, R82, 0x3340, R81 ;  /* 0x0000334052f47816 */ /* 0x000fe40000000051 */
[----:B------:R-:W-:-:S02]  /*c8660*/  SHF.R.U32.HI R81, RZ, 0x8, R87 ;  /* 0x00000008ff517819 */ /* 0x000fc40000011657 */
[----:B------:R-:W-:Y:S02]  /*c8670*/  SHF.R.U32.HI R142, RZ, 0x8, R88 ;  /* 0x00000008ff8e7819 */ /* 0x000fe40000011658 */
[----:B------:R-:W-:Y:S02]  /*c8680*/  PRMT R82, R91, 0x3340, R0 ;  /* 0x000033405b527816 */ /* 0x000fe40000000000 */
[----:B------:R-:W-:Y:S02]  /*c8690*/  PRMT R83, R86, 0x3340, R84 ;  /* 0x0000334056537816 */ /* 0x000fe40000000054 */
[----:B------:R-:W-:Y:S02]  /*c86a0*/  LOP3.LUT R87, R206, 0xffff, RZ, 0xc0, !PT ;  /* 0x0000ffffce577812 */ /* 0x000fe400078ec0ff */
[----:B------:R-:W-:Y:S01]  /*c86b0*/  LOP3.LUT R88, R202, 0xffff, RZ, 0xc0, !PT ;  /* 0x0000ffffca587812 */ /* 0x000fe200078ec0ff */
[----:B------:R-:W2:Y:S01]  /*c86c0*/  LDL.LU R206, [R1+0x517c] ;  /* 0x00517c0001ce7983 */ /* 0x000ea20000300800 */
[----:B------:R-:W-:-:S02]  /*c86d0*/  LOP3.LUT R85, R203, 0xffff, RZ, 0xc0, !PT ;  /* 0x0000ffffcb557812 */ /* 0x000fc400078ec0ff */
[----:B------:R-:W-:Y:S01]  /*c86e0*/  PRMT R229, R83, 0x5410, R82 ;  /* 0x0000541053e57816 */ /* 0x000fe20000000052 */
[----:B------:R-:W2:Y:S01]  /*c86f0*/  LDL.LU R202, [R1+0x4ee0] ;  /* 0x004ee00001ca7983 */ /* 0x000ea20000300800 */
[----:B------:R-:W-:Y:S02]  /*c8700*/  PRMT R82, R88, 0x3340, R0 ;  /* 0x0000334058527816 */ /* 0x000fe40000000000 */
[----:B------:R-:W-:Y:S01]  /*c8710*/  PRMT R83, R87, 0x3340, R85 ;  /* 0x0000334057537816 */ /* 0x000fe20000000055 */
[----:B------:R-:W2:Y:S01]  /*c8720*/  LDL.LU R203, [R1+0x4fec] ;  /* 0x004fec0001cb7983 */ /* 0x000ea20000300800 */
[----:B------:R-:W-:Y:S02]  /*c8730*/  SHF.R.U32.HI R87, RZ, 0x8, R87 ;  /* 0x00000008ff577819 */ /* 0x000fe40000011657 */
[----:B------:R-:W-:Y:S02]  /*c8740*/  PRMT R232, R83, 0x5410, R82 ;  /* 0x0000541053e87816 */ /* 0x000fe40000000052 */
[----:B------:R-:W-:-:S02]  /*c8750*/  SHF.R.U32.HI R82, RZ, 0x8, R84 ;  /* 0x00000008ff527819 */ /* 0x000fc40000011654 */
        /* <DEDUP_REMOVED lines=11> */
[----:B------:R-:W-:Y:S02]  /*c8810*/  LOP3.LUT R83, R83, 0xffff, RZ, 0xc0, !PT ;  /* 0x0000ffff53537812 */ /* 0x000fe400078ec0ff */
[----:B------:R-:W-:Y:S01]  /*c8820*/  LOP3.LUT R82, R82, 0xffff, RZ, 0xc0, !PT ;  /* 0x0000ffff52527812 */ /* 0x000fe200078ec0ff */
[----:B------:R-:W2:Y:S03]  /*c8830*/  LDL.LU R166, [R1+0x5194] ;  /* 0x0051940001a67983 */ /* 0x000ea60000300800 */
[----:B------:R-:W-:Y:S01]  /*c8840*/  PRMT R241, R83, 0x3340, R82 ;  /* 0x0000334053f17816 */ /* 0x000fe20000000052 */
[----:B------:R-:W2:Y:S01]  /*c8850*/  LDL.LU R212, [R1+0x5190] ;  /* 0x0051900001d47983 */ /* 0x000ea20000300800 */
[----:B------:R-:W-:Y:S02]  /*c8860*/  PRMT R82, R86, 0x3340, R0 ;  /* 0x0000334056527816 */ /* 0x000fe40000000000 */
[----:B------:R-:W-:Y:S01]  /*c8870*/  PRMT R83, R85, 0x3340, R84 ;  /* 0x0000334055537816 */ /* 0x000fe20000000054 */
[----:B------:R-:W2:Y:S04]  /*c8880*/  LDL.LU R210, [R1+0x519c] ;  /* 0x00519c0001d27983 */ /* 0x000ea80000300800 */
[----:B------:R-:W2:Y:S01]  /*c8890*/  LDL.LU R211, [R1+0x5198] ;  /* 0x0051980001d37983 */ /* 0x000ea20000300800 */
[----:B------:R-:W-:-:S02]  /*c88a0*/  PRMT R243, R83, 0x5410, R82 ;  /* 0x0000541053f37816 */ /* 0x000fc40000000052 */
[----:B------:R-:W-:Y:S01]  /*c88b0*/  SHF.R.U32.HI R83, RZ, 0x8, R85 ;  /* 0x00000008ff537819 */ /* 0x000fe20000011655 */
[----:B------:R-:W2:Y:S01]  /*c88c0*/  LDL.LU R209, [R1+0x51b4] ;  /* 0x0051b40001d17983 */ /* 0x000ea20000300800 */
[----:B------:R-:W-:Y:S02]  /*c88d0*/  SHF.R.U32.HI R82, RZ, 0x8, R84 ;  /* 0x00000008ff527819 */ /* 0x000fe40000011654 */
[----:B------:R-:W-:Y:S01]  /*c88e0*/  LOP3.LUT R83, R83, 0xffff, RZ, 0xc0, !PT ;  /* 0x0000ffff53537812 */ /* 0x000fe200078ec0ff */
[----:B------:R-:W2:Y:S01]  /*c88f0*/  LDL.LU R208, [R1+0x51ac] ;  /* 0x0051ac0001d07983 */ /* 0x000ea20000300800 */
[----:B------:R-:W-:-:S04]  /*c8900*/  LOP3.LUT R82, R82, 0xffff, RZ, 0xc0, !PT ;  /* 0x0000ffff52527812 */ /* 0x000fc800078ec0ff */
[----:B------:R-:W-:Y:S02]  /*c8910*/  PRMT R237, R83, 0x3340, R82 ;  /* 0x0000334053ed7816 */ /* 0x000fe40000000052 */
[----:B------:R-:W-:Y:S02]  /*c8920*/  LOP3.LUT R85, R206, 0xffff, RZ, 0xc0, !PT ;  /* 0x0000ffffce557812 */ /* 0x000fe400078ec0ff */
[----:B------:R-:W2:Y:S01]  /*c8930*/  LDL.LU R206, [R1+0x51a4] ;  /* 0x0051a40001ce7983 */ /* 0x000ea20000300800 */
[----:B------:R-:W-:-:S03]  /*c8940*/  LOP3.LUT R87, R202, 0xffff, RZ, 0xc0, !PT ;  /* 0x0000ffffca577812 */ /* 0x000fc600078ec0ff */
[----:B------:R-:W2:Y:S01]  /*c8950*/  LDL.LU R202, [R1+0x51a0] ;  /* 0x0051a00001ca7983 */ /* 0x000ea20000300800 */
[----:B------:R-:W-:-:S03]  /*c8960*/  LOP3.LUT R84, R203, 0xffff, RZ, 0xc0, !PT ;  /* 0x0000ffffcb547812 */ /* 0x000fc600078ec0ff */
[----:B------:R-:W2:Y:S01]  /*c8970*/  LDL.LU R203, [R1+0x51a8] ;  /* 0x0051a80001cb7983 */ /* 0x000ea20000300800 */
[----:B------:R-:W-:Y:S02]  /*c8980*/  PRMT R82, R87, 0x3340, R0 ;  /* 0x0000334057527816 */ /* 0x000fe40000000000 */
[----:B------:R-:W-:-:S04]  /*c8990*/  PRMT R83, R85, 0x3340, R84 ;  /* 0x0000334055537816 */ /* 0x000fc80000000054 */
[----:B------:R-:W-:Y:S02]  /*c89a0*/  PRMT R223, R83, 0x5410, R82 ;  /* 0x0000541053df7816 */ /* 0x000fe40000000052 */
[----:B------:R-:W-:Y:S02]  /*c89b0*/  SHF.R.U32.HI R82, RZ, 0x8, R86 ;  /* 0x00000008ff527819 */ /* 0x000fe40000011656 */
[----:B------:R-:W-:Y:S02]  /*c89c0*/  SHF.R.U32.HI R85, RZ, 0x8, R85 ;  /* 0x00000008ff557819 */ /* 0x000fe40000011655 */
[----:B------:R-:W-:Y:S02]  /*c89d0*/  SHF.R.U32.HI R83, RZ, 0x8, R84 ;  /* 0x00000008ff537819 */ /* 0x000fe40000011654 */
[----:B------:R-:W-:Y:S02]  /*c89e0*/  LOP3.LUT R84, R85, 0xffff, RZ, 0xc0, !PT ;  /* 0x0000ffff55547812 */ /* 0x000fe400078ec0ff */
[----:B---3--:R-:W-:-:S02]  /*c89f0*/  LOP3.LUT R86, R199, 0xffff, RZ, 0xc0, !PT ;  /* 0x0000ffffc7567812 */ /* 0x008fc400078ec0ff */
        /* <DEDUP_REMOVED lines=14> */
[----:B------:R-:W-:Y:S02]  /*c8ae0*/  SHF.R.U32.HI R87, RZ, 0x8, R210 ;  /* 0x00000008ff577819 */ /* 0x000fe400000116d2 */
[----:B------:R-:W-:Y:S02]  /*c8af0*/  SHF.R.U32.HI R86, RZ, 0x8, R211 ;  /* 0x00000008ff567819 */ /* 0x000fe400000116d3 */
[----:B------:R-:W-:Y:S02]  /*c8b00*/  LOP3.LUT R87, R87, 0xffff, RZ, 0xc0, !PT ;  /* 0x0000ffff57577812 */ /* 0x000fe400078ec0ff */
[----:B------:R-:W-:-:S02]  /*c8b10*/  LOP3.LUT R86, R86, 0xffff, RZ, 0xc0, !PT ;  /* 0x0000ffff56567812 */ /* 0x000fc400078ec0ff */
[----:B------:R-:W-:Y:S02]  /*c8b20*/  SHF.R.U32.HI R133, RZ, 0x8, R88 ;  /* 0x00000008ff857819 */ /* 0x000fe40000011658 */
[----:B------:R-:W-:Y:S02]  /*c8b30*/  PRMT R11, R87, 0x3340, R86 ;  /* 0x00003340570b7816 */ /* 0x000fe40000000056 */
[----:B------:R-:W-:Y:S02]  /*c8b40*/  SHF.R.U32.HI R87, RZ, 0x8, R206 ;  /* 0x00000008ff577819 */ /* 0x000fe400000116ce */
[----:B------:R-:W-:Y:S02]  /*c8b50*/  SHF.R.U32.HI R86, RZ, 0x8, R202 ;  /* 0x00000008ff567819 */ /* 0x000fe400000116ca */
[----:B------:R-:W-:Y:S02]  /*c8b60*/  SHF.R.U32.HI R88, RZ, 0x8, R203 ;  /* 0x00000008ff587819 */ /* 0x000fe400000116cb */
[----:B------:R-:W-:-:S02]  /*c8b70*/  LOP3.LUT R87, R87, 0xffff, RZ, 0xc0, !PT ;  /* 0x0000ffff57577812 */ /* 0x000fc400078ec0ff */
[----:B------:R-:W-:Y:S02]  /*c8b80*/  LOP3.LUT R86, R86, 0xffff, RZ, 0xc0, !PT ;  /* 0x0000ffff56567812 */ /* 0x000fe400078ec0ff */
[----:B------:R-:W-:Y:S02]  /*c8b90*/  LOP3.LUT R88, R88, 0xffff, RZ, 0xc0, !PT ;  /* 0x0000ffff58587812 */ /* 0x000fe400078ec0ff */
[----:B------:R-:W-:Y:S02]  /*c8ba0*/  PRMT R246, R87, 0x3340, R86 ;  /* 0x0000334057f67816 */ /* 0x000fe40000000056 */
[----:B------:R-:W-:Y:S02]  /*c8bb0*/  PRMT R86, R88, 0x3340, R0 ;  /* 0x0000334058567816 */ /* 0x000fe40000000000 */
[----:B---3--:R-:W-:Y:S02]  /*c8bc0*/  SHF.R.U32.HI R88, RZ, 0x8, R199 ;  /* 0x00000008ff587819 */ /* 0x008fe400000116c7 */
[----:B------:R-:W3:Y:S01]  /*c8bd0*/  LDL.LU R199, [R1+0x4ed8] ;  /* 0x004ed80001c77983 */ /* 0x000ee20000300800 */
[----:B--2---:R-:W-:-:S03]  /*c8be0*/  SHF.R.U32.HI R89, RZ, 0x8, R182 ;  /* 0x00000008ff597819 */ /* 0x004fc600000116b6 */
[----:B------:R-:W2:Y:S01]  /*c8bf0*/  LDL.LU R182, [R1+0x4bfc] ;  /* 0x004bfc0001b67983 */ /* 0x000ea20000300800 */
[----:B----4-:R-:W-:-:S03]  /*c8c00*/  SHF.R.U32.HI R87, RZ, 0x8, R215 ;  /* 0x00000008ff577819 */ /* 0x010fc600000116d7 */
[----:B------:R-:W4:Y:S01]  /*c8c10*/  LDL.LU R215, [R1+0x4bc8] ;  /* 0x004bc80001d77983 */ /* 0x000f220000300800 */
[----:B------:R-:W-:Y:S02]  /*c8c20*/  PRMT R111, R124, 0x5410, R111 ;  /* 0x000054107c6f7816 */ /* 0x000fe4000000006f */
[----:B------:R-:W-:Y:S02]  /*c8c30*/  PRMT R110, R123, 0x5410, R110 ;  /* 0x000054107b6e7816 */ /* 0x000fe4000000006e */
[----:B---3--:R-:W-:-:S05]  /*c8c40*/  PRMT R112, R199, 0x5410, R112 ;  /* 0x00005410c7707816 */ /* 0x008fca0000000070 */
[----:B------:R-:W-:Y:S04]  /*c8c50*/  STL [R1+0x4628], R112 ;  /* 0x0046287001007387 */ /* 0x000fe80000100800 */
[----:B------:R-:W-:Y:S04]  /*c8c60*/  STL [R1+0x1634], R111 ;  /* 0x0016346f01007387 */ /* 0x000fe80000100800 */
[----:B------:R-:W-:Y:S04]  /*c8c70*/  STL [R1+0xd74], R110 ;  /* 0x000d746e01007387 */ /* 0x000fe80000100800 */
[----:B------:R-:W3:Y:S01]  /*c8c80*/  LDL.LU R199, [R1+0x47c0] ;  /* 0x0047c00001c77983 */ /* 0x000ee20000300800 */
[----:B--2---:R-:W-:-:S03]  /*c8c90*/  PRMT R96, R182, 0x5410, R96 ;  /* 0x00005410b6607816 */ /* 0x004fc60000000060 */
[----:B------:R-:W2:Y:S01]  /*c8ca0*/  LDL.LU R182, [R1+0x4bb8] ;  /* 0x004bb80001b67983 */ /* 0x000ea20000300800 */
[----:B------:R-:W-:Y:S02]  /*c8cb0*/  LOP3.LUT R95, R95, 0xffff, RZ, 0xc0, !PT ;  /* 0x0000ffff5f5f7812 */ /* 0x000fe400078ec0ff */
[----:B------:R-:W-:Y:S02]  /*c8cc0*/  LOP3.LUT R94, R94, 0xffff, RZ, 0xc0, !PT ;  /* 0x0000ffff5e5e7812 */ /* 0x000fe400078ec0ff */
[--C-:B------:R-:W-:Y:S02]  /*c8cd0*/  PRMT R95, R95, 0x3340, R0.reuse ;  /* 0x000033405f5f7816 */ /* 0x100fe40000000000 */
[----:B------:R-:W-:Y:S02]  /*c8ce0*/  PRMT R94, R94, 0x3340, R0 ;  /* 0x000033405e5e7816 */ /* 0x000fe40000000000 */
[----:B------:R-:W-:Y:S02]  /*c8cf0*/  PRMT R95, R121, 0x5410, R95 ;  /* 0x00005410795f7816 */ /* 0x000fe4000000005f */
[----:B----4-:R-:W-:Y:S01]  /*c8d00*/  PRMT R94, R215, 0x5410, R94 ;  /* 0x00005410d75e7816 */ /* 0x010fe2000000005e */
[----:B------:R-:W-:Y:S04]  /*c8d10*/  STL [R1+0xd70], R96 ;  /* 0x000d706001007387 */ /* 0x000fe80000100800 */
[----:B------:R-:W-:Y:S04]  /*c8d20*/  STL [R1+0xd6c], R95 ;  /* 0x000d6c5f01007387 */ /* 0x000fe80000100800 */
[----:B------:R-:W-:Y:S01]  /*c8d30*/  STL [R1+0xd68], R94 ;  /* 0x000d685e01007387 */ /* 0x000fe20000100800 */
[----:B------:R-:W-:-:S03]  /*c8d40*/  LOP3.LUT R93, R93, 0xffff, RZ, 0xc0, !PT ;  /* 0x0000ffff5d5d7812 */ /* 0x000fc600078ec0ff */
[----:B------:R-:W4:Y:S01]  /*c8d50*/  LDL.LU R215, [R1+0x47b8] ;  /* 0x0047b80001d77983 */ /* 0x000f220000300800 */
[----:B------:R-:W-:Y:S02]  /*c8d60*/  PRMT R93, R93, 0x3340, R0 ;  /* 0x000033405d5d7816 */ /* 0x000fe40000000000 */
[----:B------:R-:W-:Y:S02]  /*c8d70*/  LOP3.LUT R88, R88, 0xffff, RZ, 0xc0, !PT ;  /* 0x0000ffff58587812 */ /* 0x000fe400078ec0ff */
[----:B------:R-:W-:Y:S02]  /*c8d80*/  LOP3.LUT R87, R87, 0xffff, RZ, 0xc0, !PT ;  /* 0x0000ffff57577812 */ /* 0x000fe400078ec0ff */
[----:B------:R-:W-:Y:S02]  /*c8d90*/  LOP3.LUT R196, R196, 0xffff, RZ, 0xc0, !PT ;  /* 0x0000ffffc4c47812 */ /* 0x000fe400078ec0ff */
[----:B------:R-:W-:Y:S02]  /*c8da0*/  LOP3.LUT R89, R89, 0xffff, RZ, 0xc0, !PT ;  /* 0x0000ffff59597812 */ /* 0x000fe400078ec0ff */
[----:B------:R-:W-:-:S02]  /*c8db0*/  PRMT R93, R117, 0x5410, R93 ;  /* 0x00005410755d7816 */ /* 0x000fc4000000005d */
[----:B------:R-:W-:Y:S02]  /*c8dc0*/  PRMT R9, R88, 0x3340, R87 ;  /* 0x0000334058097816 */ /* 0x000fe40000000057 */
[--C-:B------:R-:W-:Y:S02]  /*c8dd0*/  PRMT R196, R196, 0x3340, R0.reuse ;  /* 0x00003340c4c47816 */ /* 0x100fe40000000000 */
[----:B------:R-:W-:Y:S01]  /*c8de0*/  PRMT R87, R89, 0x3340, R0 ;  /* 0x0000334059577816 */ /* 0x000fe20000000000 */
[----:B------:R4:W-:Y:S01]  /*c8df0*/  STL [R1+0xd64], R93 ;  /* 0x000d645d01007387 */ /* 0x0009e20000100800 */
[----:B------:R-:W-:Y:S02]  /*c8e00*/  SHF.R.U32.HI R89, RZ, 0x8, R91 ;  /* 0x00000008ff597819 */ /* 0x000fe4000001165b */
[----:B------:R-:W-:Y:S02]  /*c8e10*/  SHF.R.U32.HI R91, RZ, 0x8, R114 ;  /* 0x00000008ff5b7819 */ /* 0x000fe40000011672 */
[----:B------:R-:W-:-:S02]  /*c8e20*/  SHF.R.U32.HI R117, RZ, 0x8, R183 ;  /* 0x00000008ff757819 */ /* 0x000fc400000116b7 */
[----:B------:R-:W3:Y:S01]  /*c8e30*/  LDL.LU R183, [R1+0x47c4] ;  /* 0x0047c40001b77983 */ /* 0x000ee20000300800 */
[----:B------:R-:W-:-:S03]  /*c8e40*/  SHF.R.U32.HI R114, RZ, 0x8, R179 ;  /* 0x00000008ff727819 */ /* 0x000fc600000116b3 */
[----:B------:R-:W3:Y:S01]  /*c8e50*/  LDL.LU R179, [R1+0x5188] ;  /* 0x0051880001b37983 */ /* 0x000ee20000300800 */
[----:B--2---:R-:W-:-:S03]  /*c8e60*/  PRMT R196, R182, 0x5410, R196 ;  /* 0x00005410b6c47816 */ /* 0x004fc600000000c4 */
[----:B------:R-:W2:Y:S01]  /*c8e70*/  LDL.LU R182, [R1+0x518c] ;  /* 0x00518c0001b67983 */ /* 0x000ea20000300800 */
[----:B------:R-:W-:Y:S02]  /*c8e80*/  LOP3.LUT R92, R92, 0xffff, RZ, 0xc0, !PT ;  /* 0x0000ffff5c5c7812 */ /* 0x000fe400078ec0ff */
[----:B------:R-:W-:Y:S02]  /*c8e90*/  LOP3.LUT R84, R84, 0xffff, RZ, 0xc0, !PT ;  /* 0x0000ffff54547812 */ /* 0x000fe400078ec0ff */
[----:B------:R-:W-:Y:S02]  /*c8ea0*/  PRMT R92, R92, 0x3340, R0 ;  /* 0x000033405c5c7816 */ /* 0x000fe40000000000 */
[----:B------:R-:W-:Y:S02]  /*c8eb0*/  PRMT R242, R85, 0x3340, R84 ;  /* 0x0000334055f27816 */ /* 0x000fe40000000054 */
[----:B------:R-:W-:Y:S02]  /*c8ec0*/  SHF.R.U32.HI R85, RZ, 0x8, R166 ;  /* 0x00000008ff557819 */ /* 0x000fe400000116a6 */
[----:B------:R-:W-:-:S02]  /*c8ed0*/  SHF.R.U32.HI R84, RZ, 0x8, R212 ;  /* 0x00000008ff547819 */ /* 0x000fc400000116d4 */
[----:B------:R-:W-:Y:S02]  /*c8ee0*/  LOP3.LUT R85, R85, 0xffff, RZ, 0xc0, !PT ;  /* 0x0000ffff55557812 */ /* 0x000fe400078ec0ff */
[----:B------:R-:W-:Y:S02]  /*c8ef0*/  LOP3.LUT R84, R84, 0xffff, RZ, 0xc0, !PT ;  /* 0x0000ffff54547812 */ /* 0x000fe400078ec0ff */
[----:B----4-:R-:W-:Y:S02]  /*c8f00*/  PRMT R93, R215, 0x5410, R92 ;  /* 0x00005410d75d7816 */ /* 0x010fe4000000005c */
[----:B------:R-:W-:-:S03]  /*c8f10*/  SHF.R.U32.HI R92, RZ, 0x8, R189 ;  /* 0x00000008ff5c7819 */ /* 0x000fc600000116bd */
[----:B------:R0:W-:Y:S01]  /*c8f20*/  STL [R1+0xd60], R93 ;  /* 0x000d605d01007387 */ /* 0x0001e20000100800 */
[----:B------:R-:W-:-:S03]  /*c8f30*/  PRMT R248, R85, 0x3340, R84 ;  /* 0x0000334055f87816 */ /* 0x000fc60000000054 */
[----:B------:R-:W4:Y:S01]  /*c8f40*/  LDL.LU R189, [R1+0x54f8] ;  /* 0x0054f80001bd7983 */ /* 0x000f220000300800 */
[----:B------:R-:W-:Y:S02]  /*c8f50*/  SHF.R.U32.HI R84, RZ, 0x8, R209 ;  /* 0x00000008ff547819 */ /* 0x000fe400000116d1 */
[----:B0-----:R-:W-:Y:S02]  /*c8f60*/  SHF.R.U32.HI R93, RZ, 0x8, R188 ;  /* 0x00000008ff5d7819 */ /* 0x001fe400000116bc */
[----:B------:R-:W4:Y:S01]  /*c8f70*/  LDL.LU R188, [R1+0x54f4] ;  /* 0x0054f40001bc7983 */ /* 0x000f220000300800 */
[----:B------:R-:W-:-:S03]  /*c8f80*/  SHF.R.U32.HI R85, RZ, 0x8, R208 ;  /* 0x00000008ff557819 */ /* 0x000fc600000116d0 */
[----:B------:R-:W4:Y:S04]  /*c8f90*/  LDL.LU R210, [R1+0x47bc] ;  /* 0x0047bc0001d27983 */ /* 0x000f280000300800 */
[----:B------:R-:W4:Y:S04]  /*c8fa0*/  LDL.LU R211, [R1+0x47b4] ;  /* 0x0047b40001d37983 */ /* 0x000f280000300800 */
[----:B------:R-:W4:Y:S04]  /*c8fb0*/  LDL.LU R209, [R1+0x47b0] ;  /* 0x0047b00001d17983 */ /* 0x000f280000300800 */
[----:B------:R-:W4:Y:S01]  /*c8fc0*/  LDL.LU R208, [R1+0x477c] ;  /* 0x00477c0001d07983 */ /* 0x000f220000300800 */
[----:B--2---:R-:W-:-:S03]  /*c8fd0*/  SHF.R.U32.HI R96, RZ, 0x8, R182 ;  /* 0x00000008ff607819 */ /* 0x004fc600000116b6 */
[----:B------:R-:W2:Y:S01]  /*c8fe0*/  LDL.LU R182, [R1+0x4778] ;  /* 0x0047780001b67983 */ /* 0x000ea20000300800 */
[----:B------:R-:W-:Y:S02]  /*c8ff0*/  LOP3.LUT R197, R197, 0xffff, RZ, 0xc0, !PT ;  /* 0x0000ffffc5c57812 */ /* 0x000fe400078ec0ff */
[----:B------:R-:W-:Y:S01]  /*c9000*/  LOP3.LUT R198, R198, 0xffff, RZ, 0xc0, !PT ;  /* 0x0000ffffc6c67812 */ /* 0x000fe200078ec0ff */
[----:B------:R-:W2:Y:S01]  /*c9010*/  LDL.LU R206, [R1+0x4774] ;  /* 0x0047740001ce7983 */ /* 0x000ea20000300800 */
[----:B------:R-:W-:Y:S02]  /*c9020*/  PRMT R197, R197, 0x3340, R0 ;  /* 0x00003340c5c57816 */ /* 0x000fe40000000000 */
[----:B------:R-:W-:Y:S01]  /*c9030*/  SHF.R.U32.HI R110, RZ, 0x8, R172 ;  /* 0x00000008ff6e7819 */ /* 0x000fe200000116ac */
[----:B------:R-:W2:Y:S01]  /*c9040*/  LDL.LU R202, [R1+0xc] ;  /* 0x00000c0001ca7983 */ /* 0x000ea20000300800 */
[----:B------:R-:W-:-:S03]  /*c9050*/  SHF.R.U32.HI R94, RZ, 0x8, R173 ;  /* 0x00000008ff5e7819 */ /* 0x000fc600000116ad */
[----:B------:R-:W2:Y:S01]  /*c9060*/  LDL.LU R172, [R1+0x476c] ;  /* 0x00476c0001ac7983 */ /* 0x000ea20000300800 */
[----:B------:R-:W-:Y:S02]  /*c9070*/  PRMT R198, R198, 0x3340, R0 ;  /* 0x00003340c6c67816 */ /* 0x000fe40000000000 */
[----:B---3--:R-:W-:Y:S01]  /*c9080*/  PRMT R197, R199, 0x5410, R197 ;  /* 0x00005410c7c57816 */ /* 0x008fe200000000c5 */
[----:B------:R-:W3:Y:S01]  /*c9090*/  LDL.LU R203, [R1+0x8] ;  /* 0x0000080001cb7983 */ /* 0x000ee20000300800 */
[----:B------:R-:W-:Y:S02]  /*c90a0*/  SHF.R.U32.HI R88, RZ, 0x8, R90 ;  /* 0x00000008ff587819 */ /* 0x000fe4000001165a */
[----:B------:R-:W-:Y:S01]  /*c90b0*/  SHF.R.U32.HI R124, RZ, 0x8, R174 ;  /* 0x00000008ff7c7819 */ /* 0x000fe200000116ae */
[----:B------:R-:W3:Y:S01]  /*c90c0*/  LDL.LU R173, [R1+0x4768] ;  /* 0x0047680001ad7983 */ /* 0x000ee20000300800 */
[----:B------:R-:W-:Y:S02]  /*c90d0*/  SHF.R.U32.HI R90, RZ, 0x8, R113 ;  /* 0x00000008ff5a7819 */ /* 0x000fe40000011671 */
[----:B------:R-:W-:Y:S01]  /*c90e0*/  SHF.R.U32.HI R95, RZ, 0x8, R179 ;  /* 0x00000008ff5f7819 */ /* 0x000fe200000116b3 */
[----:B------:R-:W3:Y:S01]  /*c90f0*/  LDL.LU R199, [R1+0x4] ;  /* 0x0000040001c77983 */ /* 0x000ee20000300800 */
[----:B------:R-:W-:-:S03]  /*c9100*/  SHF.R.U32.HI R113, RZ, 0x8, R171 ;  /* 0x00000008ff717819 */ /* 0x000fc600000116ab */
[----:B------:R-:W3:Y:S01]  /*c9110*/  LDL.LU R174, [R1+0x4764] ;  /* 0x0047640001ae7983 */ /* 0x000ee20000300800 */
[----:B------:R-:W-:Y:S02]  /*c9120*/  LOP3.LUT R204, R204, 0xffff, RZ, 0xc0, !PT ;  /* 0x0000ffffcccc7812 */ /* 0x000fe400078ec0ff */
[----:B------:R-:W-:Y:S01]  /*c9130*/  PRMT R198, R183, 0x5410, R198 ;  /* 0x00005410b7c67816 */ /* 0x000fe200000000c6 */
[----:B------:R-:W3:Y:S01]  /*c9140*/  LDL.LU R179, [R1] ;  /* 0x0000000001b37983 */ /* 0x000ee20000300800 */
[----:B------:R-:W-:-:S03]  /*c9150*/  LOP3.LUT R180, R180, 0xffff, RZ, 0xc0, !PT ;  /* 0x0000ffffb4b47812 */ /* 0x000fc600078ec0ff */
[----:B------:R-:W3:Y:S01]  /*c9160*/  LDL.LU R171, [R1+0x4760] ;  /* 0x0047600001ab7983 */ /* 0x000ee20000300800 */
[----:B------:R-:W-:Y:S02]  /*c9170*/  SHF.R.U32.HI R140, RZ, 0x8, R115 ;  /* 0x00000008ff8c7819 */ /* 0x000fe40000011673 */
[----:B------:R-:W-:Y:S01]  /*c9180*/  SHF.R.U32.HI R111, RZ, 0x8, R187 ;  /* 0x00000008ff6f7819 */ /* 0x000fe200000116bb */
[----:B------:R-:W3:Y:S01]  /*c9190*/  LDL.LU R183, [R1+0x4750] ;  /* 0x0047500001b77983 */ /* 0x000ee20000300800 */
[----:B------:R-:W-:Y:S02]  /*c91a0*/  LOP3.LUT R190, R190, 0xffff, RZ, 0xc0, !PT ;  /* 0x0000ffffbebe7812 */ /* 0x000fe400078ec0ff */
[----:B------:R-:W-:Y:S01]  /*c91b0*/  SHF.R.U32.HI R115, RZ, 0x8, R195 ;  /* 0x00000008ff737819 */ /* 0x000fe200000116c3 */
[----:B------:R-:W3:Y:S01]  /*c91c0*/  LDL.LU R215, [R1+0x4744] ;  /* 0x0047440001d77983 */ /* 0x000ee20000300800 */
[----:B------:R-:W-:Y:S02]  /*c91d0*/  PRMT R204, R204, 0x3340, R0 ;  /* 0x00003340cccc7816 */ /* 0x000fe40000000000 */
[----:B------:R-:W-:Y:S01]  /*c91e0*/  SHF.R.U32.HI R112, RZ, 0x8, R191 ;  /* 0x00000008ff707819 */ /* 0x000fe200000116bf */
[----:B------:R-:W3:Y:S01]  /*c91f0*/  LDL.LU R187, [R1+0x4740] ;  /* 0x0047400001bb7983 */ /* 0x000ee20000300800 */
[----:B------:R-:W-:-:S03]  /*c9200*/  LOP3.LUT R205, R205, 0xffff, RZ, 0xc0, !PT ;  /* 0x0000ffffcdcd7812 */ /* 0x000fc600078ec0ff */
[----:B------:R-:W3:Y:S01]  /*c9210*/  LDL.LU R195, [R1+0xd14] ;  /* 0x000d140001c37983 */ /* 0x000ee20000300800 */
[----:B------:R-:W-:-:S03]  /*c9220*/  PRMT R180, R180, 0x3340, R0 ;  /* 0x00003340b4b47816 */ /* 0x000fc60000000000 */
[----:B------:R-:W3:Y:S01]  /*c9230*/  LDL.LU R191, [R1+0xd0c] ;  /* 0x000d0c0001bf7983 */ /* 0x000ee20000300800 */
[----:B------:R-:W-:Y:S02]  /*c9240*/  PRMT R190, R190, 0x3340, R0 ;  /* 0x00003340bebe7816 */ /* 0x000fe40000000000 */
[----:B------:R-:W-:Y:S01]  /*c9250*/  SHF.R.U32.HI R123, RZ, 0x8, R161 ;  /* 0x00000008ff7b7819 */ /* 0x000fe200000116a1 */
[----:B------:R-:W3:Y:S01]  /*c9260*/  LDL.LU R163, [R1+0xd10] ;  /* 0x000d100001a37983 */ /* 0x000ee20000300800 */
[----:B------:R-:W-:Y:S02]  /*c9270*/  SHF.R.U32.HI R121, RZ, 0x8, R160 ;  /* 0x00000008ff797819 */ /* 0x000fe400000116a0 */
[----:B------:R-:W-:Y:S01]  /*c9280*/  PRMT R204, R120, 0x5410, R204 ;  /* 0x0000541078cc7816 */ /* 0x000fe200000000cc */
[----:B------:R-:W3:Y:S01]  /*c9290*/  LDL.LU R162, [R1+0xd08] ;  /* 0x000d080001a27983 */ /* 0x000ee20000300800 */
[----:B------:R-:W-:Y:S02]  /*c92a0*/  PRMT R205, R205, 0x3340, R0 ;  /* 0x00003340cdcd7816 */ /* 0x000fe40000000000 */
[----:B------:R-:W-:Y:S01]  /*c92b0*/  SHF.R.U32.HI R120, RZ, 0x8, R159 ;  /* 0x00000008ff787819 */ /* 0x000fe2000001169f */
[----:B------:R-:W3:Y:S01]  /*c92c0*/  LDL.LU R161, [R1+0xd04] ;  /* 0x000d040001a17983 */ /* 0x000ee20000300800 */
[----:B----4-:R-:W-:-:S03]  /*c92d0*/  PRMT R180, R208, 0x5410, R180 ;  /* 0x00005410d0b47816 */ /* 0x010fc600000000b4 */
[----:B------:R-:W4:Y:S01]  /*c92e0*/  LDL.LU R160, [R1+0xcfc] ;  /* 0x000cfc0001a07983 */ /* 0x000f220000300800 */
[----:B------:R-:W-:Y:S02]  /*c92f0*/  LOP3.LUT R181, R181, 0xffff, RZ, 0xc0, !PT ;  /* 0x0000ffffb5b57812 */ /* 0x000fe400078ec0ff */
[----:B------:R-:W-:Y:S01]  /*c9300*/  PRMT R190, R209, 0x5410, R190 ;  /* 0x00005410d1be7816 */ /* 0x000fe200000000be */
[----:B------:R-:W4:Y:S01]  /*c9310*/  LDL.LU R159, [R1+0xcf4] ;  /* 0x000cf400019f7983 */ /* 0x000f220000300800 */
[----:B------:R-:W-:-:S03]  /*c9320*/  PRMT R189, R211, 0x5410, R189 ;  /* 0x00005410d3bd7816 */ /* 0x000fc600000000bd */
[----:B------:R-:W4:Y:S01]  /*c9330*/  LDL.LU R208, [R1+0xcf8] ;  /* 0x000cf80001d07983 */ /* 0x000f220000300800 */
[----:B------:R-:W-:Y:S02]  /*c9340*/  PRMT R205, R118, 0x5410, R205 ;  /* 0x0000541076cd7816 */ /* 0x000fe400000000cd */
[----:B------:R-:W-:Y:S01]  /*c9350*/  PRMT R188, R210, 0x5410, R188 ;  /* 0x00005410d2bc7816 */ /* 0x000fe200000000bc */
[----:B------:R-:W4:Y:S01]  /*c9360*/  LDL.LU R209, [R1+0xcec] ;  /* 0x000cec0001d17983 */ /* 0x000f220000300800 */
[----:B------:R-:W-:-:S03]  /*c9370*/  SHF.R.U32.HI R118, RZ, 0x8, R201 ;  /* 0x00000008ff767819 */ /* 0x000fc600000116c9 */
[----:B------:R-:W4:Y:S01]  /*c9380*/  LDL.LU R211, [R1+0xce8] ;  /* 0x000ce80001d37983 */ /* 0x000f220000300800 */
[----:B------:R-:W-:-:S03]  /*c9390*/  PRMT R181, R181, 0x3340, R0 ;  /* 0x00003340b5b57816 */ /* 0x000fc60000000000 */
[----:B------:R-:W4:Y:S04]  /*c93a0*/  LDL.LU R210, [R1+0xce4] ;  /* 0x000ce40001d27983 */ /* 0x000f280000300800 */
[----:B------:R-:W4:Y:S04]  /*c93b0*/  LDL.LU R201, [R1+0xcd4] ;  /* 0x000cd40001c97983 */ /* 0x000f280000300800 */
[----:B------:R-:W4:Y:S04]  /*c93c0*/  LDL.LU R212, [R1+0xcb0] ;  /* 0x000cb00001d47983 */ /* 0x000f280000300800 */
[----:B------:R-:W4:Y:S04]  /*c93d0*/  LDL.LU R164, [R1+0xcac] ;  /* 0x000cac0001a47983 */ /* 0x000f280000300800 */
[----:B------:R-:W4:Y:S04]  /*c93e0*/  LDL.LU R165, [R1+0xca8] ;  /* 0x000ca80001a57983 */ /* 0x000f280000300800 */
[----:B------:R-:W4:Y:S01]  /*c93f0*/  LDL.LU R166, [R1+0xca0] ;  /* 0x000ca00001a67983 */ /* 0x000f220000300800 */
[----:B--2---:R-:W-:-:S03]  /*c9400*/  PRMT R181, R182, 0x5410, R181 ;  /* 0x00005410b6b57816 */ /* 0x004fc600000000b5 */
[----:B------:R-:W2:Y:S01]  /*c9410*/  LDL.LU R182, [R1+0x54f0] ;  /* 0x0054f00001b67983 */ /* 0x000ea20000300800 */
[----:B------:R-:W-:Y:S02]  /*c9420*/  PRMT R172, R172, 0x5410, R202 ;  /* 0x00005410acac7816 */ /* 0x000fe400000000ca */
[----:B---3--:R-:W-:Y:S02]  /*c9430*/  PRMT R173, R173, 0x5410, R203 ;  /* 0x00005410adad7816 */ /* 0x008fe400000000cb */
[----:B------:R-:W-:Y:S02]  /*c9440*/  PRMT R174, R174, 0x5410, R199 ;  /* 0x00005410aeae7816 */ /* 0x000fe400000000c7 */
[----:B------:R-:W-:Y:S02]  /*c9450*/  PRMT R171, R171, 0x5410, R179 ;  /* 0x00005410abab7816 */ /* 0x000fe400000000b3 */
[----:B--2---:R-:W-:Y:S02]  /*c9460*/  PRMT R182, R206, 0x5410, R182 ;  /* 0x00005410ceb67816 */ /* 0x004fe400000000b6 */
[----:B------:R-:W2:Y:S04]  /*c9470*/  LDL.LU R206, [R1+0x54ec] ;  /* 0x0054ec0001ce7983 */ /* 0x000ea80000300800 */
[----:B------:R-:W4:Y:S04]  /*c9480*/  LDL.LU R202, [R1+0x54e8] ;  /* 0x0054e80001ca7983 */ /* 0x000f280000300800 */
[----:B------:R-:W3:Y:S04]  /*c9490*/  LDL.LU R203, [R1+0x54e4] ;  /* 0x0054e40001cb7983 */ /* 0x000ee80000300800 */
[----:B------:R-:W2:Y:S04]  /*c94a0*/  LDL.LU R199, [R1+0x54e0] ;  /* 0x0054e00001c77983 */ /* 0x000ea80000300800 */
[----:B------:R-:W4:Y:S02]  /*c94b0*/  LDL.LU R179, [R1+0x54dc] ;  /* 0x0054dc0001b37983 */ /* 0x000f240000300800 */
[----:B----4-:R-:W-:-:S02]  /*c94c0*/  PRMT R179, R183, 0x5410, R179 ;  /* 0x00005410b7b37816 */ /* 0x010fc400000000b3 */
[----:B------:R-:W4:Y:S02]  /*c94d0*/  LDL.LU R183, [R1+0x54d8] ;  /* 0x0054d80001b77983 */ /* 0x000f240000300800 */
[----:B----4-:R-:W-:Y:S02]  /*c94e0*/  PRMT R183, R215, 0x5410, R183 ;  /* 0x00005410d7b77816 */ /* 0x010fe400000000b7 */
[----:B------:R-:W4:Y:S02]  /*c94f0*/  LDL.LU R215, [R1+0x54d4] ;  /* 0x0054d40001d77983 */ /* 0x000f240000300800 */
[----:B----4-:R-:W-:Y:S02]  /*c9500*/  PRMT R215, R187, 0x5410, R215 ;  /* 0x00005410bbd77816 */ /* 0x010fe400000000d7 */
[----:B------:R-:W4:Y:S04]  /*c9510*/  LDL.LU R187, [R1+0x54d0] ;  /* 0x0054d00001bb7983 */ /* 0x000f280000300800 */
[----:B------:R0:W-:Y:S04]  /*c9520*/  STL [R1+0xd5c], R215 ;  /* 0x000d5cd701007387 */ /* 0x0001e80000100800 */
[----:B0-----:R-:W3:Y:S01]  /*c9530*/  LDL R215, [R1+0x400] ;  /* 0x0004000001d77983 */ /* 0x001ee20000100800 */
[----:B----4-:R-:W-:-:S03]  /*c9540*/  PRMT R187, R195, 0x5410, R187 ;  /* 0x00005410c3bb7816 */ /* 0x010fc600000000bb */
[----:B------:R-:W4:Y:S01]  /*c9550*/  LDL.LU R195, [R1+0x54cc] ;  /* 0x0054cc0001c37983 */ /* 0x000f220000300800 */
[----:B------:R-:W-:Y:S02]  /*c9560*/  LOP3.LUT R207, R207, 0xffff, RZ, 0xc0, !PT ;  /* 0x0000ffffcfcf7812 */ /* 0x000fe400078ec0ff */
[----:B----4-:R-:W-:Y:S02]  /*c9570*/  PRMT R195, R191, 0x5410, R195 ;  /* 0x00005410bfc37816 */ /* 0x010fe400000000c3 */
[----:B------:R-:W4:Y:S01]  /*c9580*/  LDL.LU R191, [R1+0x54c8] ;  /* 0x0054c80001bf7983 */ /* 0x000f220000300800 */
[----:B------:R-:W-:Y:S02]  /*c9590*/  PRMT R207, R207, 0x3340, R0 ;  /* 0x00003340cfcf7816 */ /* 0x000fe40000000000 */
[----:B--2---:R-:W-:Y:S02]  /*c95a0*/  PRMT R199, R162, 0x5410, R199 ;  /* 0x00005410a2c77816 */ /* 0x004fe400000000c7 */
[----:B---3--:R-:W-:-:S02]  /*c95b0*/  PRMT R203, R161, 0x5410, R203 ;  /* 0x00005410a1cb7816 */ /* 0x008fc400000000cb */
[----:B------:R-:W-:Y:S02]  /*c95c0*/  PRMT R202, R160, 0x5410, R202 ;  /* 0x00005410a0ca7816 */ /* 0x000fe400000000ca */
[----:B------:R-:W-:Y:S02]  /*c95d0*/  PRMT R206, R159, 0x5410, R206 ;  /* 0x000054109fce7816 */ /* 0x000fe400000000ce */
[----:B------:R-:W-:Y:S02]  /*c95e0*/  PRMT R207, R208, 0x5410, R207 ;  /* 0x00005410d0cf7816 */ /* 0x000fe400000000cf */
[----:B----4-:R-:W-:Y:S02]  /*c95f0*/  PRMT R191, R163, 0x5410, R191 ;  /* 0x00005410a3bf7816 */ /* 0x010fe400000000bf */
[----:B------:R-:W2:Y:S04]  /*c9600*/  LDL.LU R163, [R1+0xc94] ;  /* 0x000c940001a37983 */ /* 0x000ea80000300800 */
[----:B------:R-:W3:Y:S04]  /*c9610*/  LDL.LU R162, [R1+0xc90] ;  /* 0x000c900001a27983 */ /* 0x000ee80000300800 */
[----:B------:R-:W4:Y:S04]  /*c9620*/  LDL.LU R161, [R1+0xc84] ;  /* 0x000c840001a17983 */ /* 0x000f280000300800 */
[----:B------:R-:W4:Y:S04]  /*c9630*/  LDL.LU R160, [R1+0xc8c] ;  /* 0x000c8c0001a07983 */ /* 0x000f280000300800 */
[----:B------:R-:W4:Y:S04]  /*c9640*/  LDL.LU R159, [R1+0xc80] ;  /* 0x000c8000019f7983 */ /* 0x000f280000300800 */
[----:B------:R-:W2:Y:S02]  /*c9650*/  LDL.LU R208, [R1+0x54c4] ;  /* 0x0054c40001d07983 */ /* 0x000ea40000300800 */
[----:B--2---:R-:W-:-:S02]  /*c9660*/  PRMT R208, R209, 0x5410, R208 ;  /* 0x00005410d1d07816 */ /* 0x004fc400000000d0 */
[----:B------:R-:W2:Y:S02]  /*c9670*/  LDL.LU R209, [R1+0x54c0] ;  /* 0x0054c00001d17983 */ /* 0x000ea40000300800 */
[----:B--2---:R-:W-:Y:S02]  /*c9680*/  PRMT R209, R211, 0x5410, R209 ;  /* 0x00005410d3d17816 */ /* 0x004fe400000000d1 */
[----:B------:R-:W2:Y:S02]  /*c9690*/  LDL.LU R211, [R1+0x54bc] ;  /* 0x0054bc0001d37983 */ /* 0x000ea40000300800 */
[----:B--2---:R-:W-:Y:S02]  /*c96a0*/  PRMT R211, R210, 0x5410, R211 ;  /* 0x00005410d2d37816 */ /* 0x004fe400000000d3 */
[----:B------:R-:W2:Y:S02]  /*c96b0*/  LDL.LU R210, [R1+0x54b8] ;  /* 0x0054b80001d27983 */ /* 0x000ea40000300800 */
[----:B--2---:R-:W-:-:S02]  /*c96c0*/  PRMT R210, R201, 0x5410, R210 ;  /* 0x00005410c9d27816 */ /* 0x004fc400000000d2 */
[----:B------:R-:W2:Y:S01]  /*c96d0*/  LDL.LU R201, [R1+0x54b4] ;  /* 0x0054b40001c97983 */ /* 0x000ea20000300800 */
[----:B------:R-:W-:-:S04]  /*c96e0*/  LOP3.LUT R213, R213, 0xffff, RZ, 0xc0, !PT ;  /* 0x0000ffffd5d57812 */ /* 0x000fc800078ec0ff */
[----:B------:R-:W-:-:S04]  /*c96f0*/  PRMT R213, R213, 0x3340, R0 ;  /* 0x00003340d5d57816 */ /* 0x000fc80000000000 */
[----:B------:R-:W-:Y:S02]  /*c9700*/  PRMT R213, R166, 0x5410, R213 ;  /* 0x00005410a6d57816 */ /* 0x000fe400000000d5 */
[----:B--2---:R-:W-:Y:S02]  /*c9710*/  PRMT R201, R212, 0x5410, R201 ;  /* 0x00005410d4c97816 */ /* 0x004fe400000000c9 */
[----:B------:R-:W2:Y:S04]  /*c9720*/  LDL.LU R212, [R1+0x54b0] ;  /* 0x0054b00001d47983 */ /* 0x000ea80000300800 */
[----:B------:R-:W-:Y:S04]  /*c9730*/  STL [R1+0xd58], R201 ;  /* 0x000d58c901007387 */ /* 0x000fe80000100800 */
[----:B------:R-:W2:Y:S01]  /*c9740*/  LDL.LU R166, [R1+0x404] ;  /* 0x0004040001a67983 */ /* 0x000ea20000300800 */
[----:B------:R-:W-:-:S02]  /*c9750*/  LOP3.LUT R176, R176, 0xffff, RZ, 0xc0, !PT ;  /* 0x0000ffffb0b07812 */ /* 0x000fc400078ec0ff */
[----:B------:R-:W-:Y:S02]  /*c9760*/  LOP3.LUT R214, R214, 0xffff, RZ, 0xc0, !PT ;  /* 0x0000ffffd6d67812 */ /* 0x000fe400078ec0ff */
[----:B------:R-:W-:Y:S02]  /*c9770*/  LOP3.LUT R175, R175, 0xffff, RZ, 0xc0, !PT ;  /* 0x0000ffffafaf7812 */ /* 0x000fe400078ec0ff */
[--C-:B------:R-:W-:Y:S02]  /*c9780*/  PRMT R176, R176, 0x3340, R0.reuse ;  /* 0x00003340b0b07816 */ /* 0x100fe40000000000 */
[----:B------:R-:W-:Y:S02]  /*c9790*/  LOP3.LUT R170, R170, 0xffff, RZ, 0xc0, !PT ;  /* 0x0000ffffaaaa7812 */ /* 0x000fe400078ec0ff */
[--C-:B------:R-:W-:Y:S02]  /*c97a0*/  PRMT R214, R214, 0x3340, R0.reuse ;  /* 0x00003340d6d67816 */ /* 0x100fe40000000000 */
[----:B------:R-:W-:-:S02]  /*c97b0*/  PRMT R175, R175, 0x3340, R0 ;  /* 0x00003340afaf7816 */ /* 0x000fc40000000000 */
[----:B------:R-:W-:Y:S02]  /*c97c0*/  LOP3.LUT R169, R169, 0xffff, RZ, 0xc0, !PT ;  /* 0x0000ffffa9a97812 */ /* 0x000fe400078ec0ff */
[----:B------:R-:W-:Y:S02]  /*c97d0*/  PRMT R170, R170, 0x3340, R0 ;  /* 0x00003340aaaa7816 */ /* 0x000fe40000000000 */
[----:B------:R-:W-:Y:S02]  /*c97e0*/  LOP3.LUT R168, R168, 0xffff, RZ, 0xc0, !PT ;  /* 0x0000ffffa8a87812 */ /* 0x000fe400078ec0ff */
[----:B------:R-:W-:Y:S02]  /*c97f0*/  PRMT R176, R163, 0x5410, R176 ;  /* 0x00005410a3b07816 */ /* 0x000fe400000000b0 */
[----:B------:R-:W-:Y:S02]  /*c9800*/  PRMT R214, R165, 0x5410, R214 ;  /* 0x00005410a5d67816 */ /* 0x000fe400000000d6 */
[----:B------:R-:W-:Y:S01]  /*c9810*/  PRMT R169, R169, 0x3340, R0 ;  /* 0x00003340a9a97816 */ /* 0x000fe20000000000 */
[----:B------:R-:W2:Y:S01]  /*c9820*/  LDL.LU R165, [R1+0x34c] ;  /* 0x00034c0001a57983 */ /* 0x000ea20000300800 */
[----:B---3--:R-:W-:-:S02]  /*c9830*/  PRMT R175, R162, 0x5410, R175 ;  /* 0x00005410a2af7816 */ /* 0x008fc400000000af */
[----:B------:R-:W-:Y:S02]  /*c9840*/  PRMT R168, R168, 0x3340, R0 ;  /* 0x00003340a8a87816 */ /* 0x000fe40000000000 */
[----:B----4-:R-:W-:Y:S02]  /*c9850*/  PRMT R170, R161, 0x5410, R170 ;  /* 0x00005410a1aa7816 */ /* 0x010fe400000000aa */
[----:B------:R-:W-:Y:S02]  /*c9860*/  PRMT R169, R160, 0x5410, R169 ;  /* 0x00005410a0a97816 */ /* 0x000fe400000000a9 */
[----:B------:R-:W-:Y:S02]  /*c9870*/  SHF.R.U32.HI R185, RZ, 0x8, R185 ;  /* 0x00000008ffb97819 */ /* 0x000fe400000116b9 */
[----:B------:R-:W-:Y:S02]  /*c9880*/  PRMT R168, R159, 0x5410, R168 ;  /* 0x000054109fa87816 */ /* 0x000fe400000000a8 */
[----:B------:R-:W-:-:S02]  /*c9890*/  LOP3.LUT R177, R177, 0xffff, RZ, 0xc0, !PT ;  /* 0x0000ffffb1b17812 */ /* 0x000fc400078ec0ff */
[----:B------:R-:W-:Y:S02]  /*c98a0*/  LOP3.LUT R178, R178, 0xffff, RZ, 0xc0, !PT ;  /* 0x0000ffffb2b27812 */ /* 0x000fe400078ec0ff */
[----:B------:R-:W-:Y:S02]  /*c98b0*/  LOP3.LUT R184, R184, 0xffff, RZ, 0xc0, !PT ;  /* 0x0000ffffb8b87812 */ /* 0x000fe400078ec0ff */
[----:B------:R-:W-:Y:S02]  /*c98c0*/  LOP3.LUT R185, R185, 0xffff, RZ, 0xc0, !PT ;  /* 0x0000ffffb9b97812 */ /* 0x000fe400078ec0ff */
[----:B------:R-:W-:Y:S02]  /*c98d0*/  LOP3.LUT R186, R186, 0xffff, RZ, 0xc0, !PT ;  /* 0x0000ffffbaba7812 */ /* 0x000fe400078ec0ff */
[----:B------:R-:W-:Y:S02]  /*c98e0*/  PRMT R177, R177, 0x3340, R0 ;  /* 0x00003340b1b17816 */ /* 0x000fe40000000000 */
[----:B------:R-:W-:-:S02]  /*c98f0*/  LOP3.LUT R192, R192, 0xffff, RZ, 0xc0, !PT ;  /* 0x0000ffffc0c07812 */ /* 0x000fc400078ec0ff */
[--C-:B------:R-:W-:Y:S02]  /*c9900*/  PRMT R178, R178, 0x3340, R0.reuse ;  /* 0x00003340b2b27816 */ /* 0x100fe40000000000 */
[----:B------:R-:W-:Y:S02]  /*c9910*/  LOP3.LUT R193, R193, 0xffff, RZ, 0xc0, !PT ;  /* 0x0000ffffc1c17812 */ /* 0x000fe400078ec0ff */
[--C-:B------:R-:W-:Y:S02]  /*c9920*/  PRMT R184, R184, 0x3340, R0.reuse ;  /* 0x00003340b8b87816 */ /* 0x100fe40000000000 */
[----:B------:R-:W-:Y:S02]  /*c9930*/  LOP3.LUT R194, R194, 0xffff, RZ, 0xc0, !PT ;  /* 0x0000ffffc2c27812 */ /* 0x000fe400078ec0ff */
[----:B------:R-:W-:Y:S02]  /*c9940*/  PRMT R185, R185, 0x3340, R0 ;  /* 0x00003340b9b97816 */ /* 0x000fe40000000000 */
[----:B------:R-:W-:-:S02]  /*c9950*/  LOP3.LUT R200, R200, 0xffff, RZ, 0xc0, !PT ;  /* 0x0000ffffc8c87812 */ /* 0x000fc400078ec0ff */
[--C-:B------:R-:W-:Y:S02]  /*c9960*/  PRMT R186, R186, 0x3340, R0.reuse ;  /* 0x00003340baba7816 */ /* 0x100fe40000000000 */
[--C-:B------:R-:W-:Y:S02]  /*c9970*/  PRMT R192, R192, 0x3340, R0.reuse ;  /* 0x00003340c0c07816 */ /* 0x100fe40000000000 */
[----:B------:R-:W-:Y:S02]  /*c9980*/  PRMT R23, R23, 0x5410, R177 ;  /* 0x0000541017177816 */ /* 0x000fe400000000b1 */
[----:B------:R-:W-:Y:S02]  /*c9990*/  PRMT R193, R193, 0x3340, R0 ;  /* 0x00003340c1c17816 */ /* 0x000fe40000000000 */
[----:B------:R-:W-:Y:S02]  /*c99a0*/  PRMT R217, R217, 0x5410, R178 ;  /* 0x00005410d9d97816 */ /* 0x000fe400000000b2 */
[----:B------:R-:W-:-:S02]  /*c99b0*/  PRMT R194, R194, 0x3340, R0 ;  /* 0x00003340c2c27816 */ /* 0x000fc40000000000 */
        /* <DEDUP_REMOVED lines=8> */
[----:B------:R-:W-:Y:S02]  /*c9a40*/  PRMT R233, R233, 0x5410, R194 ;  /* 0x00005410e9e97816 */ /* 0x000fe400000000c2 */
[----:B------:R-:W-:Y:S02]  /*c9a50*/  PRMT R239, R239, 0x5410, R200 ;  /* 0x00005410efef7816 */ /* 0x000fe400000000c8 */
[----:B--2---:R-:W-:Y:S02]  /*c9a60*/  PRMT R212, R164, 0x5410, R212 ;  /* 0x00005410a4d47816 */ /* 0x004fe400000000d4 */
[----:B------:R-:W2:Y:S04]  /*c9a70*/  LDL.LU R164, [R1+0x340] ;  /* 0x0003400001a47983 */ /* 0x000ea80000300800 */
[----:B------:R-:W3:Y:S04]  /*c9a80*/  LDL.LU R163, [R1+0x344] ;  /* 0x0003440001a37983 */ /* 0x000ee80000300800 */
[----:B------:R-:W-:Y:S04]  /*c9a90*/  STL [R1+0xd50], R176 ;  /* 0x000d50b001007387 */ /* 0x000fe80000100800 */
[----:B------:R-:W4:Y:S04]  /*c9aa0*/  LDL.LU R162, [R1+0x33c] ;  /* 0x00033c0001a27983 */ /* 0x000f280000300800 */
[----:B------:R-:W-:Y:S04]  /*c9ab0*/  STL [R1+0xd44], R175 ;  /* 0x000d44af01007387 */ /* 0x000fe80000100800 */
[----:B------:R-:W4:Y:S04]  /*c9ac0*/  LDL.LU R161, [R1+0x338] ;  /* 0x0003380001a17983 */ /* 0x000f280000300800 */
[----:B------:R-:W-:Y:S04]  /*c9ad0*/  STL [R1+0xd48], R170 ;  /* 0x000d48aa01007387 */ /* 0x000fe80000100800 */
[----:B------:R-:W4:Y:S04]  /*c9ae0*/  LDL.LU R160, [R1+0x334] ;  /* 0x0003340001a07983 */ /* 0x000f280000300800 */
[----:B------:R-:W-:Y:S04]  /*c9af0*/  STL [R1+0xd40], R169 ;  /* 0x000d40a901007387 */ /* 0x000fe80000100800 */
[----:B------:R-:W4:Y:S04]  /*c9b00*/  LDL.LU R159, [R1+0x330] ;  /* 0x00033000019f7983 */ /* 0x000f280000300800 */
[----:B------:R0:W-:Y:S04]  /*c9b10*/  STL [R1+0xd34], R168 ;  /* 0x000d34a801007387 */ /* 0x0001e80000100800 */
[----:B0-----:R-:W4:Y:S04]  /*c9b20*/  LDL.LU R168, [R1+0x240] ;  /* 0x0002400001a87983 */ /* 0x001f280000300800 */
        /* <DEDUP_REMOVED lines=10> */
[----:B------:R-:W-:-:S03]  /*c9bd0*/  PRMT R167, R166, 0x5410, R167 ;  /* 0x00005410a6a77816 */ /* 0x000fc600000000a7 */
[----:B------:R-:W4:Y:S04]  /*c9be0*/  LDL.LU R193, [R1+0x20c] ;  /* 0x00020c0001c17983 */ /* 0x000f280000300800 */
[----:B------:R-:W4:Y:S04]  /*c9bf0*/  LDL.LU R194, [R1+0x208] ;  /* 0x0002080001c27983 */ /* 0x000f280000300800 */
[----:B------:R-:W4:Y:S04]  /*c9c00*/  LDL.LU R200, [R1+0x200] ;  /* 0x0002000001c87983 */ /* 0x000f280000300800 */
[----:B------:R-:W4:Y:S04]  /*c9c10*/  LDL.LU R201, [R1+0x204] ;  /* 0x0002040001c97983 */ /* 0x000f280000300800 */
[----:B------:R-:W2:Y:S04]  /*c9c20*/  LDL.LU R166, [R1+0x54ac] ;  /* 0x0054ac0001a67983 */ /* 0x000ea80000300800 */
[----:B------:R0:W-:Y:S04]  /*c9c30*/  STL [R1+0xd38], R167 ;  /* 0x000d38a701007387 */ /* 0x0001e80000100800 */
[----:B0-----:R-:W4:Y:S01]  /*c9c40*/  LDL.LU R167, [R1+0x248] ;  /* 0x0002480001a77983 */ /* 0x001f220000300800 */
[----:B--2---:R-:W-:-:S03]  /*c9c50*/  PRMT R166, R165, 0x5410, R166 ;  /* 0x00005410a5a67816 */ /* 0x004fc600000000a6 */
[----:B------:R-:W2:Y:S04]  /*c9c60*/  LDL.LU R165, [R1+0x54a8] ;  /* 0x0054a80001a57983 */ /* 0x000ea80000300800 */
[----:B------:R0:W-:Y:S04]  /*c9c70*/  STL [R1+0xd30], R166 ;  /* 0x000d30a601007387 */ /* 0x0001e80000100800 */
[----:B0-----:R-:W4:Y:S01]  /*c9c80*/  LDL.LU R166, [R1+0x244] ;  /* 0x0002440001a67983 */ /* 0x001f220000300800 */
[----:B--2---:R-:W-:-:S03]  /*c9c90*/  PRMT R165, R164, 0x5410, R165 ;  /* 0x00005410a4a57816 */ /* 0x004fc600000000a5 */
[----:B------:R-:W3:Y:S04]  /*c9ca0*/  LDL.LU R164, [R1+0x54a4] ;  /* 0x0054a40001a47983 */ /* 0x000ee80000300800 */
[----:B------:R0:W-:Y:S04]  /*c9cb0*/  STL [R1+0xd24], R165 ;  /* 0x000d24a501007387 */ /* 0x0001e80000100800 */
[----:B0-----:R-:W2:Y:S01]  /*c9cc0*/  LDL.LU R165, [R1+0x24c] ;  /* 0x00024c0001a57983 */ /* 0x001ea20000300800 */
[----:B---3--:R-:W-:-:S03]  /*c9cd0*/  PRMT R164, R163, 0x5410, R164 ;  /* 0x00005410a3a47816 */ /* 0x008fc600000000a4 */
[----:B------:R-:W4:Y:S04]  /*c9ce0*/  LDL.LU R163, [R1+0x54a0] ;  /* 0x0054a00001a37983 */ /* 0x000f280000300800 */
[----:B------:R0:W-:Y:S04]  /*c9cf0*/  STL [R1+0xd20], R164 ;  /* 0x000d20a401007387 */ /* 0x0001e80000100800 */
[----:B0-----:R-:W3:Y:S01]  /*c9d00*/  LDL.LU R164, [R1+0x250] ;  /* 0x0002500001a47983 */ /* 0x001ee20000300800 */
[----:B----4-:R-:W-:-:S03]  /*c9d10*/  PRMT R163, R162, 0x5410, R163 ;  /* 0x00005410a2a37816 */ /* 0x010fc600000000a3 */
[----:B------:R-:W4:Y:S04]  /*c9d20*/  LDL.LU R162, [R1+0x549c] ;  /* 0x00549c0001a27983 */ /* 0x000f280000300800 */
[----:B------:R0:W-:Y:S04]  /*c9d30*/  STL [R1+0xd1c], R163 ;  /* 0x000d1ca301007387 */ /* 0x0001e80000100800 */
[----:B0-----:R-:W2:Y:S01]  /*c9d40*/  LDL.LU R163, [R1+0x254] ;  /* 0x0002540001a37983 */ /* 0x001ea20000300800 */
[----:B----4-:R-:W-:-:S03]  /*c9d50*/  PRMT R162, R161, 0x5410, R162 ;  /* 0x00005410a1a27816 */ /* 0x010fc600000000a2 */
        /* <DEDUP_REMOVED lines=8> */
[----:B------:R-:W4:Y:S01]  /*c9de0*/  LDL.LU R159, [R1+0x5490] ;  /* 0x00549000019f7983 */ /* 0x000f220000300800 */
        /* <DEDUP_REMOVED lines=10> */
[--C-:B------:R-:W-:Y:S02]  /*c9e90*/  PRMT R155, R155, 0x3340, R0.reuse ;  /* 0x000033409b9b7816 */ /* 0x100fe40000000000 */
[----:B------:R-:W-:-:S02]  /*c9ea0*/  PRMT R154, R154, 0x3340, R0 ;  /* 0x000033409a9a7816 */ /* 0x000fc40000000000 */
[----:B---3--:R-:W-:Y:S02]  /*c9eb0*/  PRMT R158, R162, 0x5410, R158 ;  /* 0x00005410a29e7816 */ /* 0x008fe4000000009e */
[--C-:B------:R-:W-:Y:S02]  /*c9ec0*/  PRMT R153, R153, 0x3340, R0.reuse ;  /* 0x0000334099997816 */ /* 0x100fe40000000000 */
[----:B--2---:R-:W-:Y:S01]  /*c9ed0*/  PRMT R157, R163, 0x5410, R157 ;  /* 0x00005410a39d7816 */ /* 0x004fe2000000009d */
[----:B------:R-:W-:Y:S01]  /*c9ee0*/  STL [R1+0xd08], R160 ;  /* 0x000d08a001007387 */ /* 0x000fe20000100800 */
[----:B------:R-:W-:Y:S02]  /*c9ef0*/  PRMT R152, R152, 0x3340, R0 ;  /* 0x0000334098987816 */ /* 0x000fe40000000000 */
[----:B------:R-:W-:Y:S02]  /*c9f00*/  LOP3.LUT R148, R148, 0xffff, RZ, 0xc0, !PT ;  /* 0x0000ffff94947812 */ /* 0x000fe400078ec0ff */
        /* <DEDUP_REMOVED lines=22> */
[----:B----4-:R-:W-:-:S05]  /*ca070*/  PRMT R159, R161, 0x5410, R159 ;  /* 0x00005410a19f7816 */ /* 0x010fca000000009f */
        /* <DEDUP_REMOVED lines=20> */
[----:B0-----:R-:W2:Y:S04]  /*ca1c0*/  LDL.LU R153, [R1+0x1fc] ;  /* 0x0001fc0001997983 */ /* 0x001ea80000300800 */
[----:B------:R-:W-:Y:S04]  /*ca1d0*/  STL [R1+0xc94], R108 ;  /* 0x000c946c01007387 */ /* 0x000fe80000100800 */
[----:B------:R-:W3:Y:S04]  /*ca1e0*/  LDL.LU R154, [R1+0x1f8] ;  /* 0x0001f800019a7983 */ /* 0x000ee80000300800 */
        /* <DEDUP_REMOVED lines=29> */
[----:B------:R-:W-:-:S04]  /*ca3c0*/  LOP3.LUT R24, R24, 0xffff, RZ, 0xc0, !PT ;  /* 0x0000ffff18187812 */ /* 0x000fc800078ec0ff */
[--C-:B------:R-:W-:Y:S02]  /*ca3d0*/  PRMT R24, R24, 0x3340, R0.reuse ;  /* 0x0000334018187816 */ /* 0x100fe40000000000 */
[----:B------:R-:W-:Y:S02]  /*ca3e0*/  LOP3.LUT R28, R28, 0xffff, RZ, 0xc0, !PT ;  /* 0x0000ffff1c1c7812 */ /* 0x000fe400078ec0ff */
[----:B------:R-:W-:Y:S02]  /*ca3f0*/  LOP3.LUT R29, R29, 0xffff, RZ, 0xc0, !PT ;  /* 0x0000ffff1d1d7812 */ /* 0x000fe400078ec0ff */
[--C-:B------:R-:W-:Y:S02]  /*ca400*/  PRMT R28, R28, 0x3340, R0.reuse ;  /* 0x000033401c1c7816 */ /* 0x100fe40000000000 */
[----:B------:R-:W-:Y:S02]  /*ca410*/  LOP3.LUT R31, R31, 0xffff, RZ, 0xc0, !PT ;  /* 0x0000ffff1f1f7812 */ /* 0x000fe400078ec0ff */
[----:B------:R-:W-:-:S02]  /*ca420*/  PRMT R29, R29, 0x3340, R0 ;  /* 0x000033401d1d7816 */ /* 0x000fc40000000000 */
[--C-:B------:R-:W-:Y:S02]  /*ca430*/  PRMT R30, R30, 0x3340, R0.reuse ;  /* 0x000033401e1e7816 */ /* 0x100fe40000000000 */
[--C-:B------:R-:W-:Y:S02]  /*ca440*/  PRMT R31, R31, 0x3340, R0.reuse ;  /* 0x000033401f1f7816 */ /* 0x100fe40000000000 */
[----:B------:R-:W-:Y:S02]  /*ca450*/  LOP3.LUT R32, R32, 0xffff, RZ, 0xc0, !PT ;  /* 0x0000ffff20207812 */ /* 0x000fe400078ec0ff */
[----:B------:R-:W-:Y:S02]  /*ca460*/  LOP3.LUT R34, R34, 0xffff, RZ, 0xc0, !PT ;  /* 0x0000ffff22227812 */ /* 0x000fe400078ec0ff */
[--C-:B------:R-:W-:Y:S02]  /*ca470*/  PRMT R32, R32, 0x3340, R0.reuse ;  /* 0x0000334020207816 */ /* 0x100fe40000000000 */
[----:B------:R-:W-:-:S02]  /*ca480*/  PRMT R34, R34, 0x3340, R0 ;  /* 0x0000334022227816 */ /* 0x000fc40000000000 */
[----:B------:R-:W-:Y:S02]  /*ca490*/  LOP3.LUT R35, R35, 0xffff, RZ, 0xc0, !PT ;  /* 0x0000ffff23237812 */ /* 0x000fe400078ec0ff */
[----:B------:R-:W-:Y:S02]  /*ca4a0*/  LOP3.LUT R36, R36, 0xffff, RZ, 0xc0, !PT ;  /* 0x0000ffff24247812 */ /* 0x000fe400078ec0ff */
[----:B------:R-:W-:Y:S02]  /*ca4b0*/  LOP3.LUT R37, R37, 0xffff, RZ, 0xc0, !PT ;  /* 0x0000ffff25257812 */ /* 0x000fe400078ec0ff */
[--C-:B------:R-:W-:Y:S02]  /*ca4c0*/  PRMT R35, R35, 0x3340, R0.reuse ;  /* 0x0000334023237816 */ /* 0x100fe40000000000 */
[--C-:B------:R-:W-:Y:S02]  /*ca4d0*/  PRMT R36, R36, 0x3340, R0.reuse ;  /* 0x0000334024247816 */ /* 0x100fe40000000000 */
[----:B------:R-:W-:-:S02]  /*ca4e0*/  PRMT R37, R37, 0x3340, R0 ;  /* 0x0000334025257816 */ /* 0x000fc40000000000 */
[----:B------:R-:W-:Y:S02]  /*ca4f0*/  LOP3.LUT R39, R39, 0xffff, RZ, 0xc0, !PT ;  /* 0x0000ffff27277812 */ /* 0x000fe400078ec0ff */
[----:B------:R-:W-:Y:S02]  /*ca500*/  LOP3.LUT R40, R40, 0xffff, RZ, 0xc0, !PT ;  /* 0x0000ffff28287812 */ /* 0x000fe400078ec0ff */
[--C-:B------:R-:W-:Y:S02]  /*ca510*/  PRMT R39, R39, 0x3340, R0.reuse ;  /* 0x0000334027277816 */ /* 0x100fe40000000000 */
[----:B------:R-:W-:Y:S02]  /*ca520*/  PRMT R40, R40, 0x3340, R0 ;  /* 0x0000334028287816 */ /* 0x000fe40000000000 */
[----:B------:R-:W-:-:S04]  /*ca530*/  LOP3.LUT R45, R45, 0xffff, RZ, 0xc0, !PT ;  /* 0x0000ffff2d2d7812 */ /* 0x000fc800078ec0ff */
[----:B------:R-:W-:Y:S02]  /*ca540*/  PRMT R45, R45, 0x3340, R0 ;  /* 0x000033402d2d7816 */ /* 0x000fe40000000000 */
[----:B--2---:R-:W-:Y:S02]  /*ca550*/  PRMT R107, R153, 0x5410, R106 ;  /* 0x00005410996b7816 */ /* 0x004fe4000000006a */
[----:B---3--:R-:W-:-:S03]  /*ca560*/  PRMT R106, R154, 0x5410, R105 ;  /* 0x000054109a6a7816 */ /* 0x008fc60000000069 */
[----:B------:R-:W-:Y:S01]  /*ca570*/  STL [R1+0xc8c], R107 ;  /* 0x000c8c6b01007387 */ /* 0x000fe20000100800 */
[----:B----4-:R-:W-:-:S03]  /*ca580*/  PRMT R105, R155, 0x5410, R104 ;  /* 0x000054109b697816 */ /* 0x010fc60000000068 */
[----:B------:R-:W-:Y:S01]  /*ca590*/  STL [R1+0xc80], R106 ;  /* 0x000c806a01007387 */ /* 0x000fe20000100800 */
[----:B------:R-:W-:-:S03]  /*ca5a0*/  PRMT R104, R156, 0x5410, R103 ;  /* 0x000054109c687816 */ /* 0x000fc60000000067 */
        /* <DEDUP_REMOVED lines=18> */
[----:B------:R0:W-:Y:S01]  /*ca6d0*/  STL [R1+0x24c], R24 ;  /* 0x00024c1801007387 */ /* 0x0001e20000100800 */
[----:B------:R-:W-:-:S03]  /*ca6e0*/  PRMT R25, R166, 0x5410, R27 ;  /* 0x00005410a6197816 */ /* 0x000fc6000000001b */
[----:B------:R1:W-:Y:S01]  /*ca6f0*/  STL [R1+0x248], R26 ;  /* 0x0002481a01007387 */ /* 0x0003e20000100800 */
[----:B0-----:R-:W-:-:S03]  /*ca700*/  PRMT R24, R167, 0x5410, R28 ;  /* 0x00005410a7187816 */ /* 0x001fc6000000001c */
[----:B------:R0:W-:Y:S01]  /*ca710*/  STL [R1+0x244], R25 ;  /* 0x0002441901007387 */ /* 0x0001e20000100800 */
[----:B-1----:R-:W-:-:S03]  /*ca720*/  PRMT R26, R168, 0x5410, R29 ;  /* 0x00005410a81a7816 */ /* 0x002fc6000000001d */
[----:B------:R1:W-:Y:S01]  /*ca730*/  STL [R1+0x240], R24 ;  /* 0x0002401801007387 */ /* 0x0003e20000100800 */
[----:B0-----:R-:W-:-:S03]  /*ca740*/  PRMT R25, R169, 0x5410, R30 ;  /* 0x00005410a9197816 */ /* 0x001fc6000000001e */
[----:B------:R0:W-:Y:S01]  /*ca750*/  STL [R1+0x23c], R26 ;  /* 0x00023c1a01007387 */ /* 0x0001e20000100800 */
[----:B-1----:R-:W-:-:S03]  /*ca760*/  PRMT R24, R170, 0x5410, R31 ;  /* 0x00005410aa187816 */ /* 0x002fc6000000001f */
[----:B------:R1:W-:Y:S04]  /*ca770*/  STL [R1+0x238], R25 ;  /* 0x0002381901007387 */ /* 0x0003e80000100800 */
[----:B------:R2:W-:Y:S01]  /*ca780*/  STL [R1+0x234], R24 ;  /* 0x0002341801007387 */ /* 0x0005e20000100800 */
[----:B0-----:R-:W-:Y:S02]  /*ca790*/  PRMT R26, R175, 0x5410, R32 ;  /* 0x00005410af1a7816 */ /* 0x001fe40000000020 */
[----:B-1----:R-:W-:-:S03]  /*ca7a0*/  PRMT R25, R176, 0x5410, R33 ;  /* 0x00005410b0197816 */ /* 0x002fc60000000021 */
[----:B------:R0:W-:Y:S01]  /*ca7b0*/  STL [R1+0x22c], R26 ;  /* 0x00022c1a01007387 */ /* 0x0001e20000100800 */
[----:B--2---:R-:W-:-:S03]  /*ca7c0*/  PRMT R24, R177, 0x5410, R34 ;  /* 0x00005410b1187816 */ /* 0x004fc60000000022 */
        /* <DEDUP_REMOVED lines=10> */
[----:B------:R-:W-:Y:S01]  /*ca870*/  STL [R1+0x210], R26 ;  /* 0x0002101a01007387 */ /* 0x000fe20000100800 */
[----:B--2---:R-:W-:-:S03]  /*ca880*/  PRMT R24, R193, 0x5410, R40 ;  /* 0x00005410c1187816 */ /* 0x004fc60000000028 */
[----:B------:R-:W-:Y:S04]  /*ca890*/  STL [R1+0x20c], R25 ;  /* 0x00020c1901007387 */ /* 0x000fe80000100800 */
[----:B------:R0:W-:Y:S04]  /*ca8a0*/  STL [R1+0x208], R24 ;  /* 0x0002081801007387 */ /* 0x0001e80000100800 */
        /* <DEDUP_REMOVED lines=18> */
[----:B------:R-:W4:Y:S04]  /*ca9d0*/  LDL.LU R175, [R1+0xc0] ;  /* 0x0000c00001af7983 */ /* 0x000f280000300800 */
[----:B------:R-:W3:Y:S04]  /*ca9e0*/  LDL.LU R176, [R1+0xb8] ;  /* 0x0000b80001b07983 */ /* 0x000ee80000300800 */
[----:B------:R-:W3:Y:S04]  /*ca9f0*/  LDL.LU R177, [R1+0xa4] ;  /* 0x0000a40001b17983 */ /* 0x000ee80000300800 */
[----:B------:R-:W3:Y:S04]  /*caa00*/  LDL.LU R178, [R1+0xa8] ;  /* 0x0000a80001b27983 */ /* 0x000ee80000300800 */
[----:B------:R-:W2:Y:S04]  /*caa10*/  LDL.LU R184, [R1+0xa0] ;  /* 0x0000a00001b87983 */ /* 0x000ea80000300800 */
[----:B------:R-:W4:Y:S04]  /*caa20*/  LDL.LU R185, [R1+0x8c] ;  /* 0x00008c0001b97983 */ /* 0x000f280000300800 */
[----:B------:R-:W3:Y:S04]  /*caa30*/  LDL.LU R186, [R1+0x88] ;  /* 0x0000880001ba7983 */ /* 0x000ee80000300800 */
[----:B------:R-:W3:Y:S01]  /*caa40*/  LDL.LU R192, [R1+0x84] ;  /* 0x0000840001c07983 */ /* 0x000ee20000300800 */
[----:B------:R-:W-:-:S02]  /*caa50*/  PRMT R41, R194, 0x5410, R41 ;  /* 0x00005410c2297816 */ /* 0x000fc40000000029 */
[----:B------:R-:W-:Y:S01]  /*caa60*/  PRMT R45, R200, 0x5410, R45 ;  /* 0x00005410c82d7816 */ /* 0x000fe2000000002d */
[----:B------:R-:W3:Y:S01]  /*caa70*/  LDL.LU R193, [R1+0x80] ;  /* 0x0000800001c17983 */ /* 0x000ee20000300800 */
[----:B------:R-:W-:-:S03]  /*caa80*/  PRMT R43, R201, 0x5410, R43 ;  /* 0x00005410c92b7816 */ /* 0x000fc6000000002b */
[----:B------:R-:W3:Y:S04]  /*caa90*/  LDL.LU R194, [R1+0x7c] ;  /* 0x00007c0001c27983 */ /* 0x000ee80000300800 */
[----:B------:R-:W3:Y:S04]  /*caaa0*/  LDL.LU R200, [R1+0x68] ;  /* 0x0000680001c87983 */ /* 0x000ee80000300800 */
[----:B------:R-:W3:Y:S01]  /*caab0*/  LDL.LU R201, [R1+0x64] ;  /* 0x0000640001c97983 */ /* 0x000ee20000300800 */
[----:B------:R-:W-:Y:S02]  /*caac0*/  LOP3.LUT R71, R71, 0xffff, RZ, 0xc0, !PT ;  /* 0x0000ffff47477812 */ /* 0x000fe400078ec0ff */
[----:B------:R-:W-:-:S02]  /*caad0*/  LOP3.LUT R72, R72, 0xffff, RZ, 0xc0, !PT ;  /* 0x0000ffff48487812 */ /* 0x000fc400078ec0ff */
[----:B------:R-:W-:Y:S02]  /*caae0*/  LOP3.LUT R73, R73, 0xffff, RZ, 0xc0, !PT ;  /* 0x0000ffff49497812 */ /* 0x000fe400078ec0ff */
[----:B------:R-:W-:Y:S02]  /*caaf0*/  LOP3.LUT R74, R74, 0xffff, RZ, 0xc0, !PT ;  /* 0x0000ffff4a4a7812 */ /* 0x000fe400078ec0ff */
[--C-:B------:R-:W-:Y:S02]  /*cab00*/  PRMT R71, R71, 0x3340, R0.reuse ;  /* 0x0000334047477816 */ /* 0x100fe40000000000 */
[----:B------:R-:W-:Y:S02]  /*cab10*/  LOP3.LUT R75, R75, 0xffff, RZ, 0xc0, !PT ;  /* 0x0000ffff4b4b7812 */ /* 0x000fe400078ec0ff */
[----:B------:R-:W-:Y:S02]  /*cab20*/  LOP3.LUT R66, R66, 0xffff, RZ, 0xc0, !PT ;  /* 0x0000ffff42427812 */ /* 0x000fe400078ec0ff */
[----:B------:R-:W-:-:S02]  /*cab30*/  PRMT R72, R72, 0x3340, R0 ;  /* 0x0000334048487816 */ /* 0x000fc40000000000 */
[--C-:B------:R-:W-:Y:S02]  /*cab40*/  PRMT R73, R73, 0x3340, R0.reuse ;  /* 0x0000334049497816 */ /* 0x100fe40000000000 */
[--C-:B------:R-:W-:Y:S02]  /*cab50*/  PRMT R74, R74, 0x3340, R0.reuse ;  /* 0x000033404a4a7816 */ /* 0x100fe40000000000 */
[----:B------:R-:W-:Y:S02]  /*cab60*/  PRMT R32, R17, 0x5410, R7 ;  /* 0x0000541011207816 */ /* 0x000fe40000000007 */
[----:B------:R-:W-:Y:S01]  /*cab70*/  PRMT R75, R75, 0x3340, R0 ;  /* 0x000033404b4b7816 */ /* 0x000fe20000000000 */
[----:B------:R-:W3:Y:S01]  /*cab80*/  LDL.LU R17, [R1+0x548c] ;  /* 0x00548c0001117983 */ /* 0x000ee20000300800 */
[----:B------:R-:W-:Y:S02]  /*cab90*/  LOP3.LUT R76, R76, 0xffff, RZ, 0xc0, !PT ;  /* 0x0000ffff4c4c7812 */ /* 0x000fe400078ec0ff */
[----:B------:R-:W-:-:S02]  /*caba0*/  PRMT R71, R15, 0x5410, R71 ;  /* 0x000054100f477816 */ /* 0x000fc40000000047 */
[----:B------:R-:W-:Y:S01]  /*cabb0*/  PRMT R66, R66, 0x3340, R0 ;  /* 0x0000334042427816 */ /* 0x000fe20000000000 */
[----:B------:R-:W3:Y:S01]  /*cabc0*/  LDL.LU R15, [R1+0x5488] ;  /* 0x00548800010f7983 */ /* 0x000ee20000300800 */
[----:B------:R-:W-:Y:S02]  /*cabd0*/  LOP3.LUT R77, R77, 0xffff, RZ, 0xc0, !PT ;  /* 0x0000ffff4d4d7812 */ /* 0x000fe400078ec0ff */
[----:B------:R-:W-:Y:S02]  /*cabe0*/  PRMT R72, R3, 0x5410, R72 ;  /* 0x0000541003487816 */ /* 0x000fe40000000048 */
[----:B------:R-:W3:Y:S01]  /*cabf0*/  LDL.LU R3, [R1+0x5484] ;  /* 0x0054840001037983 */ /* 0x000ee20000300800 */
[----:B------:R-:W-:Y:S02]  /*cac00*/  PRMT R73, R216, 0x5410, R73 ;  /* 0x00005410d8497816 */ /* 0x000fe40000000049 */
[----:B------:R-:W-:Y:S01]  /*cac10*/  PRMT R74, R13, 0x5410, R74 ;  /* 0x000054100d4a7816 */ /* 0x000fe2000000004a */
[----:B------:R-:W3:Y:S01]  /*cac20*/  LDL.LU R216, [R1+0x5480] ;  /* 0x0054800001d87983 */ /* 0x000ee20000300800 */
[----:B------:R-:W-:-:S02]  /*cac30*/  LOP3.LUT R68, R68, 0xffff, RZ, 0xc0, !PT ;  /* 0x0000ffff44447812 */ /* 0x000fc400078ec0ff */
[--C-:B------:R-:W-:Y:S01]  /*cac40*/  PRMT R76, R76, 0x3340, R0.reuse ;  /* 0x000033404c4c7816 */ /* 0x100fe20000000000 */
[----:B------:R-:W3:Y:S01]  /*cac50*/  LDL.LU R13, [R1+0x547c] ;  /* 0x00547c00010d7983 */ /* 0x000ee20000300800 */
[----:B------:R-:W-:Y:S02]  /*cac60*/  PRMT R75, R2, 0x5410, R75 ;  /* 0x00005410024b7816 */ /* 0x000fe4000000004b */
[--C-:B------:R-:W-:Y:S01]  /*cac70*/  PRMT R77, R77, 0x3340, R0.reuse ;  /* 0x000033404d4d7816 */ /* 0x100fe20000000000 */
[----:B------:R-:W3:Y:S01]  /*cac80*/  LDL.LU R2, [R1+0x5478] ;  /* 0x0054780001027983 */ /* 0x000ee20000300800 */
[----:B------:R-:W-:Y:S02]  /*cac90*/  LOP3.LUT R81, R81, 0xffff, RZ, 0xc0, !PT ;  /* 0x0000ffff51517812 */ /* 0x000fe400078ec0ff */
[----:B------:R-:W-:Y:S02]  /*caca0*/  LOP3.LUT R142, R142, 0xffff, RZ, 0xc0, !PT ;  /* 0x0000ffff8e8e7812 */ /* 0x000fe400078ec0ff */
[----:B------:R-:W-:-:S02]  /*cacb0*/  PRMT R68, R68, 0x3340, R0 ;  /* 0x0000334044447816 */ /* 0x000fc40000000000 */
[----:B------:R-:W-:Y:S02]  /*cacc0*/  LOP3.LUT R133, R133, 0xffff, RZ, 0xc0, !PT ;  /* 0x0000ffff85857812 */ /* 0x000fe400078ec0ff */
[----:B------:R-:W-:Y:S02]  /*cacd0*/  PRMT R76, R18, 0x5410, R76 ;  /* 0x00005410124c7816 */ /* 0x000fe4000000004c */
[----:B------:R-:W-:Y:S02]  /*cace0*/  LOP3.LUT R82, R82, 0xffff, RZ, 0xc0, !PT ;  /* 0x0000ffff52527812 */ /* 0x000fe400078ec0ff */
[----:B------:R-:W-:Y:S02]  /*cacf0*/  PRMT R77, R231, 0x5410, R77 ;  /* 0x00005410e74d7816 */ /* 0x000fe4000000004d */
        /* <DEDUP_REMOVED lines=12> */
[--C-:B------:R-:W-:Y:S02]  /*cadc0*/  PRMT R82, R82, 0x3340, R0.reuse ;  /* 0x0000334052527816 */ /* 0x100fe40000000000 */
[----:B------:R-:W-:-:S02]  /*cadd0*/  PRMT R4, R4, 0x3340, R0 ;  /* 0x0000334004047816 */ /* 0x000fc40000000000 */
[--C-:B------:R-:W-:Y:S02]  /*cade0*/  PRMT R83, R83, 0x3340, R0.reuse ;  /* 0x0000334053537816 */ /* 0x100fe40000000000 */
[----:B------:R-:W-:Y:S02]  /*cadf0*/  PRMT R81, R8, 0x5410, R81 ;  /* 0x0000541008517816 */ /* 0x000fe40000000051 */
[--C-:B------:R-:W-:Y:S02]  /*cae00*/  PRMT R5, R5, 0x3340, R0.reuse ;  /* 0x0000334005057816 */ /* 0x100fe40000000000 */
[----:B------:R-:W-:Y:S02]  /*cae10*/  PRMT R84, R84, 0x3340, R0 ;  /* 0x0000334054547816 */ /* 0x000fe40000000000 */
[----:B------:R-:W-:Y:S02]  /*cae20*/  LOP3.LUT R88, R88, 0xffff, RZ, 0xc0, !PT ;  /* 0x0000ffff58587812 */ /* 0x000fe400078ec0ff */
[----:B------:R-:W-:-:S02]  /*cae30*/  PRMT R28, R244, 0x5410, R142 ;  /* 0x00005410f41c7816 */ /* 0x000fc4000000008e */
[--C-:B------:R-:W-:Y:S02]  /*cae40*/  PRMT R6, R6, 0x3340, R0.reuse ;  /* 0x0000334006067816 */ /* 0x100fe40000000000 */
[----:B------:R-:W-:Y:S02]  /*cae50*/  PRMT R85, R85, 0x3340, R0 ;  /* 0x0000334055557816 */ /* 0x000fe40000000000 */
[----:B------:R-:W-:Y:S02]  /*cae60*/  LOP3.LUT R89, R89, 0xffff, RZ, 0xc0, !PT ;  /* 0x0000ffff59597812 */ /* 0x000fe400078ec0ff */
[----:B------:R-:W-:Y:S02]  /*cae70*/  PRMT R133, R240, 0x5410, R133 ;  /* 0x00005410f0857816 */ /* 0x000fe40000000085 */
[----:B------:R-:W-:Y:S02]  /*cae80*/  LOP3.LUT R90, R90, 0xffff, RZ, 0xc0, !PT ;  /* 0x0000ffff5a5a7812 */ /* 0x000fe400078ec0ff */
[----:B------:R-:W-:-:S02]  /*cae90*/  PRMT R82, R237, 0x5410, R82 ;  /* 0x00005410ed527816 */ /* 0x000fc40000000052 */
[----:B------:R-:W-:Y:S02]  /*caea0*/  LOP3.LUT R91, R91, 0xffff, RZ, 0xc0, !PT ;  /* 0x0000ffff5b5b7812 */ /* 0x000fe400078ec0ff */
[----:B------:R-:W-:Y:S02]  /*caeb0*/  PRMT R83, R234, 0x5410, R83 ;  /* 0x00005410ea537816 */ /* 0x000fe40000000053 */
[--C-:B------:R-:W-:Y:S02]  /*caec0*/  PRMT R88, R88, 0x3340, R0.reuse ;  /* 0x0000334058587816 */ /* 0x100fe40000000000 */
[--C-:B------:R-:W-:Y:S02]  /*caed0*/  PRMT R89, R89, 0x3340, R0.reuse ;  /* 0x0000334059597816 */ /* 0x100fe40000000000 */
        /* <DEDUP_REMOVED lines=10> */
[----:B--2---:R-:W-:Y:S02]  /*caf80*/  PRMT R66, R184, 0x5410, R66 ;  /* 0x00005410b8427816 */ /* 0x004fe40000000042 */
[----:B------:R-:W2:Y:S01]  /*caf90*/  LDL.LU R184, [R1+0x16c] ;  /* 0x00016c0001b87983 */ /* 0x000ea20000300800 */
[----:B----4-:R-:W-:-:S03]  /*cafa0*/  PRMT R65, R185, 0x5410, R65 ;  /* 0x00005410b9417816 */ /* 0x010fc60000000041 */
[----:B------:R-:W4:Y:S01]  /*cafb0*/  LDL.LU R185, [R1+0x17c] ;  /* 0x00017c0001b97983 */ /* 0x000f220000300800 */
[----:B---3--:R-:W-:-:S03]  /*cafc0*/  PRMT R70, R186, 0x5410, R70 ;  /* 0x00005410ba467816 */ /* 0x008fc60000000046 */
[----:B------:R-:W3:Y:S04]  /*cafd0*/  LDL.LU R186, [R1+0x1a4] ;  /* 0x0001a40001ba7983 */ /* 0x000ee80000300800 */
[----:B------:R-:W3:Y:S01]  /*cafe0*/  LDL.LU R18, [R1+0x5474] ;  /* 0x0054740001127983 */ /* 0x000ee20000300800 */
[----:B------:R-:W-:-:S03]  /*caff0*/  PRMT R68, R192, 0x5410, R68 ;  /* 0x00005410c0447816 */ /* 0x000fc60000000044 */
[----:B------:R-:W3:Y:S01]  /*cb000*/  LDL.LU R231, [R1+0x5470] ;  /* 0x0054700001e77983 */ /* 0x000ee20000300800 */
[----:B------:R-:W-:-:S03]  /*cb010*/  IMAD.MOV.U32 R192, RZ, RZ, R215 ;  /* 0x000000ffffc07224 */ /* 0x000fc600078e00d7 */
[----:B------:R-:W3:Y:S04]  /*cb020*/  LDL.LU R225, [R1+0x546c] ;  /* 0x00546c0001e17983 */ /* 0x000ee80000300800 */
[----:B------:R-:W3:Y:S04]  /*cb030*/  LDL.LU R228, [R1+0x5468] ;  /* 0x0054680001e47983 */ /* 0x000ee80000300800 */
[----:B------:R-:W3:Y:S04]  /*cb040*/  LDL.LU R220, [R1+0x5464] ;  /* 0x0054640001dc7983 */ /* 0x000ee80000300800 */
[----:B------:R-:W3:Y:S01]  /*cb050*/  LDL.LU R215, [R1+0x1e8] ;  /* 0x0001e80001d77983 */ /* 0x000ee20000300800 */
[----:B------:R-:W-:-:S03]  /*cb060*/  PRMT R34, R194, 0x5410, R4 ;  /* 0x00005410c2227816 */ /* 0x000fc60000000004 */
[----:B------:R-:W2:Y:S01]  /*cb070*/  LDL.LU R8, [R1+0x5460] ;  /* 0x0054600001087983 */ /* 0x000ea20000300800 */
[----:B------:R-:W-:-:S03]  /*cb080*/  PRMT R35, R200, 0x5410, R5 ;  /* 0x00005410c8237816 */ /* 0x000fc60000000005 */
[----:B------:R-:W3:Y:S01]  /*cb090*/  LDL.LU R244, [R1+0x545c] ;  /* 0x00545c0001f47983 */ /* 0x000ee20000300800 */
[----:B------:R-:W-:-:S03]  /*cb0a0*/  PRMT R4, R11, 0x5410, R84 ;  /* 0x000054100b047816 */ /* 0x000fc60000000054 */
[----:B------:R-:W3:Y:S01]  /*cb0b0*/  LDL.LU R240, [R1+0x5458] ;  /* 0x0054580001f07983 */ /* 0x000ee20000300800 */
[----:B------:R-:W-:-:S03]  /*cb0c0*/  PRMT R33, R201, 0x5410, R6 ;  /* 0x00005410c9217816 */ /* 0x000fc60000000006 */
[----:B------:R-:W3:Y:S01]  /*cb0d0*/  LDL.LU R237, [R1+0x5454] ;  /* 0x0054540001ed7983 */ /* 0x000ee20000300800 */
[----:B------:R-:W-:-:S03]  /*cb0e0*/  PRMT R5, R248, 0x5410, R85 ;  /* 0x00005410f8057816 */ /* 0x000fc60000000055 */
[----:B------:R-:W3:Y:S01]  /*cb0f0*/  LDL.LU R234, [R1+0x5450] ;  /* 0x0054500001ea7983 */ /* 0x000ee20000300800 */
[----:B------:R-:W-:-:S03]  /*cb100*/  PRMT R6, R246, 0x5410, R86 ;  /* 0x00005410f6067816 */ /* 0x000fc60000000056 */
[----:B------:R-:W4:Y:S04]  /*cb110*/  LDL.LU R11, [R1+0x544c] ;  /* 0x00544c00010b7983 */ /* 0x000f280000300800 */
        /* <DEDUP_REMOVED lines=9> */
[----:B------:R-:W-:-:S02]  /*cb1b0*/  SHF.R.U32.HI R139, RZ, 0x8, R139 ;  /* 0x00000008ff8b7819 */ /* 0x000fc4000001168b */
[----:B------:R-:W-:Y:S02]  /*cb1c0*/  LOP3.LUT R69, R69, 0xffff, RZ, 0xc0, !PT ;  /* 0x0000ffff45457812 */ /* 0x000fe400078ec0ff */
[----:B------:R-:W-:Y:S02]  /*cb1d0*/  SHF.R.U32.HI R138, RZ, 0x8, R138 ;  /* 0x00000008ff8a7819 */ /* 0x000fe4000001168a */
[----:B------:R-:W-:Y:S02]  /*cb1e0*/  SHF.R.U32.HI R137, RZ, 0x8, R137 ;  /* 0x00000008ff897819 */ /* 0x000fe40000011689 */
[----:B------:R-:W-:Y:S02]  /*cb1f0*/  SHF.R.U32.HI R132, RZ, 0x8, R132 ;  /* 0x00000008ff847819 */ /* 0x000fe40000011684 */
[----:B------:R-:W-:Y:S02]  /*cb200*/  LOP3.LUT R139, R139, 0xffff, RZ, 0xc0, !PT ;  /* 0x0000ffff8b8b7812 */ /* 0x000fe400078ec0ff */
[----:B------:R-:W-:-:S02]  /*cb210*/  PRMT R69, R69, 0x3340, R0 ;  /* 0x0000334045457816 */ /* 0x000fc40000000000 */
[----:B------:R-:W-:Y:S02]  /*cb220*/  LOP3.LUT R138, R138, 0xffff, RZ, 0xc0, !PT ;  /* 0x0000ffff8a8a7812 */ /* 0x000fe400078ec0ff */
[----:B------:R-:W-:Y:S02]  /*cb230*/  LOP3.LUT R137, R137, 0xffff, RZ, 0xc0, !PT ;  /* 0x0000ffff89897812 */ /* 0x000fe400078ec0ff */
[----:B------:R-:W-:Y:S02]  /*cb240*/  LOP3.LUT R132, R132, 0xffff, RZ, 0xc0, !PT ;  /* 0x0000ffff84847812 */ /* 0x000fe400078ec0ff */
[--C-:B------:R-:W-:Y:S02]  /*cb250*/  PRMT R139, R139, 0x3340, R0.reuse ;  /* 0x000033408b8b7816 */ /* 0x100fe40000000000 */
[----:B------:R-:W-:Y:S02]  /*cb260*/  PRMT R138, R138, 0x3340, R0 ;  /* 0x000033408a8a7816 */ /* 0x000fe40000000000 */
[----:B------:R-:W-:-:S02]  /*cb270*/  PRMT R69, R193, 0x5410, R69 ;  /* 0x00005410c1457816 */ /* 0x000fc40000000045 */
[--C-:B------:R-:W-:Y:S01]  /*cb280*/  PRMT R137, R137, 0x3340, R0.reuse ;  /* 0x0000334089897816 */ /* 0x100fe20000000000 */
[----:B------:R-:W3:Y:S01]  /*cb290*/  LDL.LU R193, [R1+0x278] ;  /* 0x0002780001c17983 */ /* 0x000ee20000300800 */
[----:B------:R-:W-:-:S03]  /*cb2a0*/  PRMT R132, R132, 0x3340, R0 ;  /* 0x0000334084847816 */ /* 0x000fc60000000000 */
[----:B------:R-:W3:Y:S01]  /*cb2b0*/  LDL.LU R200, [R1+0x28c] ;  /* 0x00028c0001c87983 */ /* 0x000ee20000300800 */
[----:B------:R-:W-:-:S03]  /*cb2c0*/  PRMT R64, R175, 0x5410, R64 ;  /* 0x00005410af407816 */ /* 0x000fc60000000040 */
[----:B------:R-:W3:Y:S01]  /*cb2d0*/  LDL.LU R201, [R1+0x2a0] ;  /* 0x0002a00001c97983 */ /* 0x000ee20000300800 */
[----:B--2---:R-:W-:-:S03]  /*cb2e0*/  PRMT R139, R8, 0x5410, R139 ;  /* 0x00005410088b7816 */ /* 0x004fc6000000008b */
[----:B------:R-:W2:Y:S01]  /*cb2f0*/  LDL.LU R8, [R1+0x5428] ;  /* 0x0054280001087983 */ /* 0x000ea20000300800 */
[----:B----4-:R-:W-:-:S03]  /*cb300*/  PRMT R138, R11, 0x5410, R138 ;  /* 0x000054100b8a7816 */ /* 0x010fc6000000008a */
[----:B------:R-:W4:Y:S01]  /*cb310*/  LDL.LU R11, [R1+0x5424] ;  /* 0x00542400010b7983 */ /* 0x000f220000300800 */
[----:B---3--:R-:W-:-:S03]  /*cb320*/  PRMT R137, R241, 0x5410, R137 ;  /* 0x00005410f1897816 */ /* 0x008fc60000000089 */
[----:B------:R-:W3:Y:S01]  /*cb330*/  LDL.LU R241, [R1+0x5420] ;  /* 0x0054200001f17983 */ /* 0x000ee20000300800 */
[----:B------:R-:W-:-:S03]  /*cb340*/  PRMT R175, R222, 0x5410, R132 ;  /* 0x00005410deaf7816 */ /* 0x000fc60000000084 */
[----:B------:R-:W0:Y:S01]  /*cb350*/  LDL.LU R222, [R1+0x541c] ;  /* 0x00541c0001de7983 */ /* 0x000e220000300800 */
[----:B------:R-:W-:Y:S02]  /*cb360*/  LOP3.LUT R49, R49, 0xffff, RZ, 0xc0, !PT ;  /* 0x0000ffff31317812 */ /* 0x000fe400078ec0ff */
[----:B------:R-:W-:Y:S02]  /*cb370*/  LOP3.LUT R50, R50, 0xffff, RZ, 0xc0, !PT ;  /* 0x0000ffff32327812 */ /* 0x000fe400078ec0ff */
[----:B------:R-:W-:Y:S02]  /*cb380*/  LOP3.LUT R54, R54, 0xffff, RZ, 0xc0, !PT ;  /* 0x0000ffff36367812 */ /* 0x000fe400078ec0ff */
[----:B------:R-:W-:Y:S02]  /*cb390*/  LOP3.LUT R53, R53, 0xffff, RZ, 0xc0, !PT ;  /* 0x0000ffff35357812 */ /* 0x000fe400078ec0ff */
[--C-:B------:R-:W-:Y:S02]  /*cb3a0*/  PRMT R49, R49, 0x3340, R0.reuse ;  /* 0x0000334031317816 */ /* 0x100fe40000000000 */
[----:B------:R-:W-:-:S02]  /*cb3b0*/  PRMT R50, R50, 0x3340, R0 ;  /* 0x0000334032327816 */ /* 0x000fc40000000000 */
[----:B------:R-:W-:Y:S02]  /*cb3c0*/  SHF.R.U32.HI R130, RZ, 0x8, R130 ;  /* 0x00000008ff827819 */ /* 0x000fe40000011682 */
[--C-:B------:R-:W-:Y:S02]  /*cb3d0*/  PRMT R54, R54, 0x3340, R0.reuse ;  /* 0x0000334036367816 */ /* 0x100fe40000000000 */
[----:B------:R-:W-:Y:S02]  /*cb3e0*/  LOP3.LUT R57, R57, 0xffff, RZ, 0xc0, !PT ;  /* 0x0000ffff39397812 */ /* 0x000fe400078ec0ff */
[----:B------:R-:W-:Y:S02]  /*cb3f0*/  PRMT R53, R53, 0x3340, R0 ;  /* 0x0000334035357816 */ /* 0x000fe40000000000 */
[----:B------:R-:W-:Y:S02]  /*cb400*/  PRMT R51, R158, 0x5410, R51 ;  /* 0x000054109e337816 */ /* 0x000fe40000000033 */
[----:B------:R-:W-:Y:S01]  /*cb410*/  LOP3.LUT R61, R61, 0xffff, RZ, 0xc0, !PT ;  /* 0x0000ffff3d3d7812 */ /* 0x000fe200078ec0ff */
[----:B------:R-:W2:Y:S01]  /*cb420*/  LDL.LU R158, [R1+0x30c] ;  /* 0x00030c00019e7983 */ /* 0x000ea20000300800 */
[----:B------:R-:W-:-:S02]  /*cb430*/  PRMT R49, R159, 0x5410, R49 ;  /* 0x000054109f317816 */ /* 0x000fc40000000031 */
[----:B------:R-:W-:Y:S01]  /*cb440*/  PRMT R58, R58, 0x3340, R0 ;  /* 0x000033403a3a7816 */ /* 0x000fe20000000000 */
[----:B------:R-:W4:Y:S01]  /*cb450*/  LDL.LU R159, [R1+0x32c] ;  /* 0x00032c00019f7983 */ /* 0x000f220000300800 */
[----:B------:R-:W-:Y:S02]  /*cb460*/  LOP3.LUT R130, R130, 0xffff, RZ, 0xc0, !PT ;  /* 0x0000ffff82827812 */ /* 0x000fe400078ec0ff */
[----:B------:R-:W-:Y:S02]  /*cb470*/  PRMT R50, R160, 0x5410, R50 ;  /* 0x00005410a0327816 */ /* 0x000fe40000000032 */
[----:B------:R-:W-:Y:S01]  /*cb480*/  PRMT R57, R57, 0x3340, R0 ;  /* 0x0000334039397816 */ /* 0x000fe20000000000 */
[----:B------:R-:W3:Y:S01]  /*cb490*/  LDL.LU R160, [R1+0x348] ;  /* 0x0003480001a07983 */ /* 0x000ee20000300800 */
[----:B------:R-:W-:Y:S02]  /*cb4a0*/  PRMT R54, R161, 0x5410, R54 ;  /* 0x00005410a1367816 */ /* 0x000fe40000000036 */
        /* <DEDUP_REMOVED lines=10> */
[----:B------:R-:W4:Y:S01]  /*cb550*/  LDL.LU R164, [R1+0xce0] ;  /* 0x000ce00001a47983 */ /* 0x000f220000300800 */
[----:B------:R-:W-:-:S03]  /*cb560*/  PRMT R61, R168, 0x5410, R61 ;  /* 0x00005410a83d7816 */ /* 0x000fc6000000003d */
[----:B------:R-:W4:Y:S04]  /*cb570*/  LDL.LU R165, [R1+0xcf0] ;  /* 0x000cf00001a57983 */ /* 0x000f280000300800 */
[----:B------:R-:W4:Y:S04]  /*cb580*/  LDL.LU R166, [R1+0xd00] ;  /* 0x000d000001a67983 */ /* 0x000f280000300800 */
[----:B------:R-:W4:Y:S01]  /*cb590*/  LDL.LU R168, [R1+0x470c] ;  /* 0x00470c0001a87983 */ /* 0x000f220000300800 */
[----:B0-----:R-:W-:-:S03]  /*cb5a0*/  PRMT R24, R222, 0x5410, R130 ;  /* 0x00005410de187816 */ /* 0x001fc60000000082 */
[----:B------:R-:W2:Y:S01]  /*cb5b0*/  LDL.LU R222, [R1+0x5418] ;  /* 0x0054180001de7983 */ /* 0x000ea20000300800 */
[----:B------:R-:W-:Y:S02]  /*cb5c0*/  LOP3.LUT R59, R59, 0xffff, RZ, 0xc0, !PT ;  /* 0x0000ffff3b3b7812 */ /* 0x000fe400078ec0ff */
[----:B------:R-:W-:Y:S02]  /*cb5d0*/  SHF.R.U32.HI R136, RZ, 0x8, R136 ;  /* 0x00000008ff887819 */ /* 0x000fe40000011688 */
[----:B------:R-:W-:Y:S02]  /*cb5e0*/  SHF.R.U32.HI R129, RZ, 0x8, R129 ;  /* 0x00000008ff817819 */ /* 0x000fe40000011681 */
[----:B------:R-:W-:Y:S02]  /*cb5f0*/  SHF.R.U32.HI R135, RZ, 0x8, R135 ;  /* 0x00000008ff877819 */ /* 0x000fe40000011687 */
[----:B------:R-:W-:Y:S02]  /*cb600*/  SHF.R.U32.HI R128, RZ, 0x8, R128 ;  /* 0x00000008ff807819 */ /* 0x000fe40000011680 */
[----:B------:R-:W-:-:S02]  /*cb610*/  SHF.R.U32.HI R134, RZ, 0x8, R134 ;  /* 0x00000008ff867819 */ /* 0x000fc40000011686 */
[----:B------:R-:W-:Y:S02]  /*cb620*/  SHF.R.U32.HI R126, RZ, 0x8, R126 ;  /* 0x00000008ff7e7819 */ /* 0x000fe4000001167e */
[----:B------:R-:W-:Y:S02]  /*cb630*/  LOP3.LUT R62, R62, 0xffff, RZ, 0xc0, !PT ;  /* 0x0000ffff3e3e7812 */ /* 0x000fe400078ec0ff */
[----:B------:R-:W-:Y:S02]  /*cb640*/  PRMT R59, R59, 0x3340, R0 ;  /* 0x000033403b3b7816 */ /* 0x000fe40000000000 */
[----:B------:R-:W-:Y:S02]  /*cb650*/  LOP3.LUT R136, R136, 0xffff, RZ, 0xc0, !PT ;  /* 0x0000ffff88887812 */ /* 0x000fe400078ec0ff */
[----:B------:R-:W-:Y:S02]  /*cb660*/  LOP3.LUT R129, R129, 0xffff, RZ, 0xc0, !PT ;  /* 0x0000ffff81817812 */ /* 0x000fe400078ec0ff */
[----:B------:R-:W-:-:S02]  /*cb670*/  LOP3.LUT R135, R135, 0xffff, RZ, 0xc0, !PT ;  /* 0x0000ffff87877812 */ /* 0x000fc400078ec0ff */
[----:B------:R-:W-:Y:S02]  /*cb680*/  LOP3.LUT R128, R128, 0xffff, RZ, 0xc0, !PT ;  /* 0x0000ffff80807812 */ /* 0x000fe400078ec0ff */
[----:B------:R-:W-:Y:S02]  /*cb690*/  LOP3.LUT R134, R134, 0xffff, RZ, 0xc0, !PT ;  /* 0x0000ffff86867812 */ /* 0x000fe400078ec0ff */
[----:B------:R-:W-:Y:S02]  /*cb6a0*/  LOP3.LUT R126, R126, 0xffff, RZ, 0xc0, !PT ;  /* 0x0000ffff7e7e7812 */ /* 0x000fe400078ec0ff */
[--C-:B------:R-:W-:Y:S02]  /*cb6b0*/  PRMT R62, R62, 0x3340, R0.reuse ;  /* 0x000033403e3e7816 */ /* 0x100fe40000000000 */
[--C-:B------:R-:W-:Y:S02]  /*cb6c0*/  PRMT R136, R136, 0x3340, R0.reuse ;  /* 0x0000334088887816 */ /* 0x100fe40000000000 */
[----:B------:R-:W-:-:S02]  /*cb6d0*/  PRMT R129, R129, 0x3340, R0 ;  /* 0x0000334081817816 */ /* 0x000fc40000000000 */
[----:B------:R-:W-:Y:S02]  /*cb6e0*/  PRMT R59, R169, 0x5410, R59 ;  /* 0x00005410a93b7816 */ /* 0x000fe4000000003b */
[--C-:B------:R-:W-:Y:S01]  /*cb6f0*/  PRMT R135, R135, 0x3340, R0.reuse ;  /* 0x0000334087877816 */ /* 0x100fe20000000000 */
[----:B------:R-:W4:Y:S01]  /*cb700*/  LDL.LU R169, [R1+0x4770] ;  /* 0x0047700001a97983 */ /* 0x000f220000300800 */
[----:B------:R-:W-:Y:S02]  /*cb710*/  PRMT R128, R128, 0x3340, R0 ;  /* 0x0000334080807816 */ /* 0x000fe40000000000 */
[----:B------:R-:W-:Y:S02]  /*cb720*/  PRMT R60, R170, 0x5410, R60 ;  /* 0x00005410aa3c7816 */ /* 0x000fe4000000003c */
[--C-:B------:R-:W-:Y:S01]  /*cb730*/  PRMT R134, R134, 0x3340, R0.reuse ;  /* 0x0000334086867816 */ /* 0x100fe20000000000 */
[----:B------:R-:W4:Y:S01]  /*cb740*/  LDL.LU R170, [R1+0x47c8] ;  /* 0x0047c80001aa7983 */ /* 0x000f220000300800 */
[----:B------:R-:W-:-:S02]  /*cb750*/  PRMT R126, R126, 0x3340, R0 ;  /* 0x000033407e7e7816 */ /* 0x000fc40000000000 */
[----:B------:R-:W-:Y:S01]  /*cb760*/  LOP3.LUT R124, R124, 0xffff, RZ, 0xc0, !PT ;  /* 0x0000ffff7c7c7812 */ /* 0x000fe200078ec0ff */
[----:B------:R0:W-:Y:S01]  /*cb770*/  STL [R1+0x200], R24 ;  /* 0x0002001801007387 */ /* 0x0001e20000100800 */
[----:B------:R-:W-:Y:S02]  /*cb780*/  PRMT R62, R176, 0x5410, R62 ;  /* 0x00005410b03e7816 */ /* 0x000fe4000000003e */
[----:B------:R-:W-:Y:S01]  /*cb790*/  PRMT R136, R184, 0x5410, R136 ;  /* 0x00005410b8887816 */ /* 0x000fe20000000088 */
[----:B------:R-:W4:Y:S01]  /*cb7a0*/  LDL.LU R176, [R1+0x47cc] ;  /* 0x0047cc0001b07983 */ /* 0x000f220000300800 */
[----:B------:R-:W-:Y:S02]  /*cb7b0*/  PRMT R25, R194, 0x5410, R129 ;  /* 0x00005410c2197816 */ /* 0x000fe40000000081 */
[----:B------:R-:W-:Y:S01]  /*cb7c0*/  PRMT R135, R185, 0x5410, R135 ;  /* 0x00005410b9877816 */ /* 0x000fe20000000087 */
[----:B------:R-:W4:Y:S01]  /*cb7d0*/  LDL.LU R184, [R1+0x4c0c] ;  /* 0x004c0c0001b87983 */ /* 0x000f220000300800 */
[----:B------:R-:W-:-:S02]  /*cb7e0*/  PRMT R134, R186, 0x5410, R134 ;  /* 0x00005410ba867816 */ /* 0x000fc40000000086 */
[----:B0-----:R-:W-:Y:S01]  /*cb7f0*/  PRMT R24, R193, 0x5410, R128 ;  /* 0x00005410c1187816 */ /* 0x001fe20000000080 */
[----:B------:R-:W4:Y:S01]  /*cb800*/  LDL.LU R185, [R1+0x4c4c] ;  /* 0x004c4c0001b97983 */ /* 0x000f220000300800 */
[----:B------:R-:W-:Y:S02]  /*cb810*/  PRMT R26, R200, 0x5410, R126 ;  /* 0x00005410c81a7816 */ /* 0x000fe4000000007e */
[----:B------:R-:W-:Y:S01]  /*cb820*/  PRMT R124, R124, 0x3340, R0 ;  /* 0x000033407c7c7816 */ /* 0x000fe20000000000 */
[----:B------:R-:W4:Y:S04]  /*cb830*/  LDL.LU R186, [R1+0x4f38] ;  /* 0x004f380001ba7983 */ /* 0x000f280000300800 */
[----:B------:R-:W4:Y:S04]  /*cb840*/  LDL.LU R194, [R1+0x51cc] ;  /* 0x0051cc0001c27983 */ /* 0x000f280000300800 */
[----:B------:R-:W-:Y:S04]  /*cb850*/  STL [R1+0x204], R25 ;  /* 0x0002041901007387 */ /* 0x000fe80000100800 */
[----:B------:R2:W-:Y:S04]  /*cb860*/  STL [R1+0x214], R24 ;  /* 0x0002141801007387 */ /* 0x0005e80000100800 */
[----:B------:R-:W-:Y:S01]  /*cb870*/  STL [R1+0x224], R26 ;  /* 0x0002241a01007387 */ /* 0x000fe20000100800 */
[----:B--2---:R-:W-:-:S03]  /*cb880*/  PRMT R24, R222, 0x5410, R124 ;  /* 0x00005410de187816 */ /* 0x004fc6000000007c */
[----:B------:R-:W2:Y:S01]  /*cb890*/  LDL.LU R222, [R1+0x5414] ;  /* 0x0054140001de7983 */ /* 0x000ea20000300800 */
[----:B------:R-:W-:-:S04]  /*cb8a0*/  SHF.R.U32.HI R125, RZ, 0x8, R125 ;  /* 0x00000008ff7d7819 */ /* 0x000fc8000001167d */
[----:B------:R-:W-:Y:S02]  /*cb8b0*/  LOP3.LUT R125, R125, 0xffff, RZ, 0xc0, !PT ;  /* 0x0000ffff7d7d7812 */ /* 0x000fe400078ec0ff */
[----:B------:R-:W-:Y:S02]  /*cb8c0*/  LOP3.LUT R63, R63, 0xffff, RZ, 0xc0, !PT ;  /* 0x0000ffff3f3f7812 */ /* 0x000fe400078ec0ff */
[----:B------:R-:W-:Y:S02]  /*cb8d0*/  PRMT R125, R125, 0x3340, R0 ;  /* 0x000033407d7d7816 */ /* 0x000fe40000000000 */
[----:B------:R-:W-:Y:S02]  /*cb8e0*/  SHF.R.U32.HI R122, RZ, 0x8, R122 ;  /* 0x00000008ff7a7819 */ /* 0x000fe4000001167a */
[----:B------:R-:W-:Y:S02]  /*cb8f0*/  LOP3.LUT R67, R67, 0xffff, RZ, 0xc0, !PT ;  /* 0x0000ffff43437812 */ /* 0x000fe400078ec0ff */
[----:B------:R-:W-:-:S02]  /*cb900*/  LOP3.LUT R123, R123, 0xffff, RZ, 0xc0, !PT ;  /* 0x0000ffff7b7b7812 */ /* 0x000fc400078ec0ff */
[----:B------:R-:W-:Y:S02]  /*cb910*/  PRMT R25, R201, 0x5410, R125 ;  /* 0x00005410c9197816 */ /* 0x000fe4000000007d */
[--C-:B------:R-:W-:Y:S02]  /*cb920*/  PRMT R63, R63, 0x3340, R0.reuse ;  /* 0x000033403f3f7816 */ /* 0x100fe40000000000 */
[----:B------:R-:W-:Y:S02]  /*cb930*/  LOP3.LUT R122, R122, 0xffff, RZ, 0xc0, !PT ;  /* 0x0000ffff7a7a7812 */ /* 0x000fe400078ec0ff */
[--C-:B------:R-:W-:Y:S02]  /*cb940*/  PRMT R67, R67, 0x3340, R0.reuse ;  /* 0x0000334043437816 */ /* 0x100fe40000000000 */
[----:B------:R-:W-:Y:S02]  /*cb950*/  LOP3.LUT R121, R121, 0xffff, RZ, 0xc0, !PT ;  /* 0x0000ffff79797812 */ /* 0x000fe400078ec0ff */
[----:B------:R-:W-:Y:S01]  /*cb960*/  SHF.R.U32.HI R119, RZ, 0x8, R119 ;  /* 0x00000008ff777819 */ /* 0x000fe20000011677 */
[----:B------:R0:W-:Y:S01]  /*cb970*/  STL [R1+0x330], R25 ;  /* 0x0003301901007387 */ /* 0x0001e20000100800 */
[----:B------:R-:W-:-:S02]  /*cb980*/  PRMT R123, R123, 0x3340, R0 ;  /* 0x000033407b7b7816 */ /* 0x000fc40000000000 */
[--C-:B------:R-:W-:Y:S02]  /*cb990*/  PRMT R122, R122, 0x3340, R0.reuse ;  /* 0x000033407a7a7816 */ /* 0x100fe40000000000 */
[----:B------:R-:W-:Y:S02]  /*cb9a0*/  PRMT R63, R177, 0x5410, R63 ;  /* 0x00005410b13f7816 */ /* 0x000fe4000000003f */
[----:B------:R-:W-:Y:S01]  /*cb9b0*/  PRMT R121, R121, 0x3340, R0 ;  /* 0x0000334079797816 */ /* 0x000fe20000000000 */
[----:B------:R-:W2:Y:S01]  /*cb9c0*/  LDL.LU R177, [R1+0x51c8] ;  /* 0x0051c80001b17983 */ /* 0x000ea20000300800 */
[----:B------:R-:W-:Y:S02]  /*cb9d0*/  PRMT R67, R178, 0x5410, R67 ;  /* 0x00005410b2437816 */ /* 0x000fe40000000043 */
[----:B------:R-:W-:Y:S01]  /*cb9e0*/  LOP3.LUT R119, R119, 0xffff, RZ, 0xc0, !PT ;  /* 0x0000ffff77777812 */ /* 0x000fe200078ec0ff */
[----:B------:R-:W2:Y:S01]  /*cb9f0*/  LDL.LU R178, [R1+0x51c4] ;  /* 0x0051c40001b27983 */ /* 0x000ea20000300800 */
[----:B------:R-:W-:Y:S01]  /*cba00*/  PRMT R55, R167, 0x5410, R55 ;  /* 0x00005410a7377816 */ /* 0x000fe20000000037 */
[----:B------:R-:W-:Y:S01]  /*cba10*/  IMAD.MOV.U32 R167, RZ, RZ, R192 ;  /* 0x000000ffffa77224 */ /* 0x000fe200078e00c0 */
[----:B0-----:R-:W-:Y:S01]  /*cba20*/  PRMT R25, R158, 0x5410, R123 ;  /* 0x000054109e197816 */ /* 0x001fe2000000007b */
[----:B------:R4:W-:Y:S01]  /*cba30*/  STL [R1+0x334], R24 ;  /* 0x0003341801007387 */ /* 0x0009e20000100800 */
[----:B---3--:R-:W-:-:S03]  /*cba40*/  PRMT R26, R160, 0x5410, R121 ;  /* 0x00005410a01a7816 */ /* 0x008fc60000000079 */
[----:B------:R-:W3:Y:S01]  /*cba50*/  LDL.LU R192, [R1+0x51c0] ;  /* 0x0051c00001c07983 */ /* 0x000ee20000300800 */
[----:B------:R-:W-:-:S03]  /*cba60*/  PRMT R119, R119, 0x3340, R0 ;  /* 0x0000334077777816 */ /* 0x000fc60000000000 */
[----:B------:R-:W3:Y:S01]  /*cba70*/  LDL.LU R193, [R1+0x49a4] ;  /* 0x0049a40001c17983 */ /* 0x000ee20000300800 */
[----:B----4-:R-:W-:-:S03]  /*cba80*/  PRMT R24, R159, 0x5410, R122 ;  /* 0x000054109f187816 */ /* 0x010fc6000000007a */
[----:B------:R-:W4:Y:S04]  /*cba90*/  LDL.LU R200, [R1+0x49a0] ;  /* 0x0049a00001c87983 */ /* 0x000f280000300800 */
[----:B------:R-:W4:Y:S04]  /*cbaa0*/  LDL.LU R201, [R1+0x320] ;  /* 0x0003200001c97983 */ /* 0x000f280000300800 */
[----:B------:R-:W-:Y:S04]  /*cbab0*/  STL [R1+0x338], R25 ;  /* 0x0003381901007387 */ /* 0x000fe80000100800 */
[----:B------:R2:W-:Y:S04]  /*cbac0*/  STL [R1+0x344], R24 ;  /* 0x0003441801007387 */ /* 0x0005e80000100800 */
[----:B------:R0:W-:Y:S01]  /*cbad0*/  STL [R1+0x348], R26 ;  /* 0x0003481a01007387 */ /* 0x0001e20000100800 */
[----:B------:R-:W-:-:S02]  /*cbae0*/  LOP3.LUT R120, R120, 0xffff, RZ, 0xc0, !PT ;  /* 0x0000ffff78787812 */ /* 0x000fc400078ec0ff */
[----:B------:R-:W-:Y:S01]  /*cbaf0*/  LOP3.LUT R118, R118, 0xffff, RZ, 0xc0, !PT ;  /* 0x0000ffff76767812 */ /* 0x000fe200078ec0ff */
[----:B------:R-:W1:Y:S01]  /*cbb00*/  LDS.128 R84, [R167] ;  /* 0x00000000a7547984 */ /* 0x000e620000000c00 */
[----:B--2---:R-:W-:-:S03]  /*cbb10*/  PRMT R24, R222, 0x5410, R119 ;  /* 0x00005410de187816 */ /* 0x004fc60000000077 */
[----:B------:R-:W2:Y:S01]  /*cbb20*/  LDL.LU R222, [R1+0x5410] ;  /* 0x0054100001de7983 */ /* 0x000ea20000300800 */
[----:B------:R-:W-:Y:S02]  /*cbb30*/  PRMT R120, R120, 0x3340, R0 ;  /* 0x0000334078787816 */ /* 0x000fe40000000000 */
[----:B------:R-:W-:Y:S02]  /*cbb40*/  LOP3.LUT R117, R117, 0xffff, RZ, 0xc0, !PT ;  /* 0x0000ffff75757812 */ /* 0x000fe400078ec0ff */
[----:B------:R-:W-:Y:S02]  /*cbb50*/  SHF.R.U32.HI R116, RZ, 0x8, R116 ;  /* 0x00000008ff747819 */ /* 0x000fe40000011674 */
[----:B------:R-:W-:Y:S02]  /*cbb60*/  PRMT R25, R161, 0x5410, R120 ;  /* 0x00005410a1197816 */ /* 0x000fe40000000078 */
[--C-:B------:R-:W-:Y:S02]  /*cbb70*/  PRMT R118, R118, 0x3340, R0.reuse ;  /* 0x0000334076767816 */ /* 0x100fe40000000000 */
[----:B------:R-:W-:-:S02]  /*cbb80*/  PRMT R117, R117, 0x3340, R0 ;  /* 0x0000334075757816 */ /* 0x000fc40000000000 */
[----:B------:R-:W-:Y:S01]  /*cbb90*/  LOP3.LUT R116, R116, 0xffff, RZ, 0xc0, !PT ;  /* 0x0000ffff74747812 */ /* 0x000fe200078ec0ff */
[----:B------:R1:W-:Y:S01]  /*cbba0*/  STL [R1+0xc88], R25 ;  /* 0x000c881901007387 */ /* 0x0003e20000100800 */
[----:B------:R-:W-:Y:S02]  /*cbbb0*/  LOP3.LUT R115, R115, 0xffff, RZ, 0xc0, !PT ;  /* 0x0000ffff73737812 */ /* 0x000fe400078ec0ff */
[----:B------:R-:W-:Y:S02]  /*cbbc0*/  LOP3.LUT R114, R114, 0xffff, RZ, 0xc0, !PT ;  /* 0x0000ffff72727812 */ /* 0x000fe400078ec0ff */
[----:B------:R-:W-:Y:S02]  /*cbbd0*/  PRMT R116, R116, 0x3340, R0 ;  /* 0x0000334074747816 */ /* 0x000fe40000000000 */
[----:B0-----:R-:W-:Y:S02]  /*cbbe0*/  PRMT R26, R163, 0x5410, R117 ;  /* 0x00005410a31a7816 */ /* 0x001fe40000000075 */
[----:B-1----:R-:W-:-:S02]  /*cbbf0*/  PRMT R25, R162, 0x5410, R118 ;  /* 0x00005410a2197816 */ /* 0x002fc40000000076 */
[--C-:B------:R-:W-:Y:S01]  /*cbc00*/  PRMT R115, R115, 0x3340, R0.reuse ;  /* 0x0000334073737816 */ /* 0x100fe20000000000 */
[----:B------:R0:W-:Y:S01]  /*cbc10*/  STL [R1+0xca4], R24 ;  /* 0x000ca41801007387 */ /* 0x0001e20000100800 */
[----:B------:R-:W-:Y:S02]  /*cbc20*/  PRMT R114, R114, 0x3340, R0 ;  /* 0x0000334072727816 */ /* 0x000fe40000000000 */
[----:B------:R-:W-:Y:S01]  /*cbc30*/  LOP3.LUT R112, R112, 0xffff, RZ, 0xc0, !PT ;  /* 0x0000ffff70707812 */ /* 0x000fe200078ec0ff */
[----:B------:R1:W-:Y:S04]  /*cbc40*/  STL [R1+0xcb4], R25 ;  /* 0x000cb41901007387 */ /* 0x0003e80000100800 */
[----:B------:R1:W-:Y:S01]  /*cbc50*/  STL [R1+0xcb8], R26 ;  /* 0x000cb81a01007387 */ /* 0x0003e20000100800 */
[----:B0-----:R-:W-:-:S02]  /*cbc60*/  PRMT R24, R164, 0x5410, R116 ;  /* 0x00005410a4187816 */ /* 0x001fc40000000074 */
[----:B------:R-:W-:Y:S02]  /*cbc70*/  PRMT R112, R112, 0x3340, R0 ;  /* 0x0000334070707816 */ /* 0x000fe40000000000 */
[----:B-1----:R-:W-:Y:S01]  /*cbc80*/  PRMT R25, R165, 0x5410, R115 ;  /* 0x00005410a5197816 */ /* 0x002fe20000000073 */
[----:B------:R-:W-:Y:S01]  /*cbc90*/  STL [R1+0xccc], R24 ;  /* 0x000ccc1801007387 */ /* 0x000fe20000100800 */
[----:B------:R-:W-:-:S03]  /*cbca0*/  PRMT R26, R166, 0x5410, R114 ;  /* 0x00005410a61a7816 */ /* 0x000fc60000000072 */
[----:B------:R2:W-:Y:S04]  /*cbcb0*/  STL [R1+0xcdc], R25 ;  /* 0x000cdc1901007387 */ /* 0x0005e80000100800 */
[----:B------:R0:W-:Y:S01]  /*cbcc0*/  STL [R1+0xce0], R26 ;  /* 0x000ce01a01007387 */ /* 0x0001e20000100800 */
        /* <DEDUP_REMOVED lines=11> */
[----:B---3--:R-:W-:Y:S02]  /*cbd80*/  PRMT R7, R7, 0x5210, R192 ;  /* 0x0000521007077816 */ /* 0x008fe400000000c0 */
[----:B------:R-:W-:Y:S02]  /*cbd90*/  LOP3.LUT R29, R193, 0xffff, RZ, 0xc0, !PT ;  /* 0x0000ffffc11d7812 */ /* 0x000fe400078ec0ff */
[----:B----4-:R-:W-:Y:S02]  /*cbda0*/  LOP3.LUT R30, R200, 0xffff, RZ, 0xc0, !PT ;  /* 0x0000ffffc81e7812 */ /* 0x010fe400078ec0ff */
[----:B------:R-:W-:Y:S01]  /*cbdb0*/  LOP3.LUT R31, R201, 0xffff, RZ, 0xc0, !PT ;  /* 0x0000ffffc91f7812 */ /* 0x000fe200078ec0ff */
[----:B------:R-:W-:Y:S01]  /*cbdc0*/  BAR.SYNC.DEFER_BLOCKING 0x0 ;  /* 0x0000000000007b1d */ /* 0x000fe20000010000 */
[----:B--2---:R-:W-:-:S05]  /*cbdd0*/  PRMT R25, R222, 0x5410, R112 ;  /* 0x00005410de197816 */ /* 0x004fca0000000070 */
[----:B------:R-:W2:Y:S01]  /*cbde0*/  LDL.LU R222, [R1+0x540c] ;  /* 0x00540c0001de7983 */ /* 0x000ea20000300800 */
[--C-:B------:R-:W-:Y:S02]  /*cbdf0*/  PRMT R113, R113, 0x3340, R0.reuse ;  /* 0x0000334071717816 */ /* 0x100fe40000000000 */
[--C-:B------:R-:W-:Y:S02]  /*cbe00*/  PRMT R111, R111, 0x3340, R0.reuse ;  /* 0x000033406f6f7816 */ /* 0x100fe40000000000 */
[----:B------:R-:W-:Y:S02]  /*cbe10*/  PRMT R24, R168, 0x5410, R113 ;  /* 0x00005410a8187816 */ /* 0x000fe40000000071 */
[----:B------:R-:W-:-:S03]  /*cbe20*/  PRMT R110, R110, 0x3340, R0 ;  /* 0x000033406e6e7816 */ /* 0x000fc60000000000 */
[----:B------:R1:W-:Y:S01]  /*cbe30*/  STL [R1+0xcf0], R24 ;  /* 0x000cf01801007387 */ /* 0x0003e20000100800 */
[----:B------:R-:W-:Y:S02]  /*cbe40*/  PRMT R92, R92, 0x3340, R0 ;  /* 0x000033405c5c7816 */ /* 0x000fe40000000000 */
[----:B0-----:R-:W-:Y:S02]  /*cbe50*/  PRMT R26, R170, 0x5410, R110 ;  /* 0x00005410aa1a7816 */ /* 0x001fe4000000006e */
[--C-:B------:R-:W-:Y:S01]  /*cbe60*/  PRMT R93, R93, 0x3340, R0.reuse ;  /* 0x000033405d5d7816 */ /* 0x100fe20000000000 */
[----:B------:R0:W-:Y:S01]  /*cbe70*/  STL [R1+0xd00], R25 ;  /* 0x000d001901007387 */ /* 0x0001e20000100800 */
[--C-:B------:R-:W-:Y:S02]  /*cbe80*/  PRMT R94, R94, 0x3340, R0.reuse ;  /* 0x000033405e5e7816 */ /* 0x100fe40000000000 */
[----:B-1----:R-:W-:Y:S02]  /*cbe90*/  PRMT R24, R169, 0x5410, R111 ;  /* 0x00005410a9187816 */ /* 0x002fe4000000006f */
[----:B------:R-:W-:-:S03]  /*cbea0*/  PRMT R96, R96, 0x3340, R0 ;  /* 0x0000334060607816 */ /* 0x000fc60000000000 */
[----:B------:R1:W-:Y:S01]  /*cbeb0*/  STL [R1+0xd04], R24 ;  /* 0x000d041801007387 */ /* 0x0003e20000100800 */
[----:B0-----:R-:W-:-:S03]  /*cbec0*/  PRMT R25, R176, 0x5410, R92 ;  /* 0x00005410b0197816 */ /* 0x001fc6000000005c */
[----:B------:R0:W-:Y:S01]  /*cbed0*/  STL [R1+0xd18], R26 ;  /* 0x000d181a01007387 */ /* 0x0001e20000100800 */
[----:B-1----:R-:W-:-:S03]  /*cbee0*/  PRMT R24, R184, 0x5410, R93 ;  /* 0x00005410b8187816 */ /* 0x002fc6000000005d */
[----:B------:R-:W-:Y:S01]  /*cbef0*/  STL [R1+0xd28], R25 ;  /* 0x000d281901007387 */ /* 0x000fe20000100800 */
[----:B0-----:R-:W-:-:S03]  /*cbf00*/  PRMT R26, R185, 0x5410, R94 ;  /* 0x00005410b91a7816 */ /* 0x001fc6000000005e */
[----:B------:R2:W-:Y:S04]  /*cbf10*/  STL [R1+0xd2c], R24 ;  /* 0x000d2c1801007387 */ /* 0x0005e80000100800 */
[----:B------:R-:W-:Y:S01]  /*cbf20*/  STL [R1+0xd3c], R26 ;  /* 0x000d3c1a01007387 */ /* 0x000fe20000100800 */
[----:B--2---:R-:W-:-:S03]  /*cbf30*/  PRMT R24, R222, 0x5410, R96 ;  /* 0x00005410de187816 */ /* 0x004fc60000000060 */
[----:B------:R-:W2:Y:S01]  /*cbf40*/  LDL.LU R222, [R1+0x5408] ;  /* 0x0054080001de7983 */ /* 0x000ea20000300800 */
[----:B------:R-:W-:-:S04]  /*cbf50*/  PRMT R95, R95, 0x3340, R0 ;  /* 0x000033405f5f7816 */ /* 0x000fc80000000000 */
[----:B------:R-:W-:-:S05]  /*cbf60*/  PRMT R25, R186, 0x5410, R95 ;  /* 0x00005410ba197816 */ /* 0x000fca000000005f */
[----:B------:R-:W-:Y:S04]  /*cbf70*/  STL [R1+0xd4c], R25 ;  /* 0x000d4c1901007387 */ /* 0x000fe80000100800 */
[----:B------:R-:W3:Y:S04]  /*cbf80*/  LDL.LU R184, [R1+0x49bc] ;  /* 0x0049bc0001b87983 */ /* 0x000ee80000300800 */
[----:B------:R0:W-:Y:S04]  /*cbf90*/  STL [R1+0xd54], R24 ;  /* 0x000d541801007387 */ /* 0x0001e80000100800 */
[----:B------:R-:W4:Y:S04]  /*cbfa0*/  LDL.LU R185, [R1+0x49b8] ;  /* 0x0049b80001b97983 */ /* 0x000f280000300800 */
[----:B------:R-:W4:Y:S04]  /*cbfb0*/  LDL.LU R186, [R1+0x328] ;  /* 0x0003280001ba7983 */ /* 0x000f280000300800 */
[----:B------:R-:W4:Y:S01]  /*cbfc0*/  LDL.LU R194, [R1+0x324] ;  /* 0x0003240001c27983 */ /* 0x000f220000300800 */
[----:B--2---:R-:W-:-:S03]  /*cbfd0*/  LOP3.LUT R36, R222, 0xffff, RZ, 0xc0, !PT ;  /* 0x0000ffffde247812 */ /* 0x004fc600078ec0ff */
[----:B------:R-:W2:Y:S01]  /*cbfe0*/  LDL.LU R222, [R1+0x5404] ;  /* 0x0054040001de7983 */ /* 0x000ea20000300800 */
[----:B0-----:R-:W-:Y:S02]  /*cbff0*/  PRMT R24, R232, 0x4210, R29 ;  /* 0x00004210e8187816 */ /* 0x001fe4000000001d */
[----:B------:R-:W-:Y:S01]  /*cc000*/  PRMT R25, R223, 0x4210, R30 ;  /* 0x00004210df197816 */ /* 0x000fe2000000001e */
[----:B------:R-:W4:Y:S01]  /*cc010*/  LDL.LU R232, [R1+0x5400] ;  /* 0x0054000001e87983 */ /* 0x000f220000300800 */
[----:B------:R-:W-:Y:S02]  /*cc020*/  PRMT R26, R243, 0x4210, R31 ;  /* 0x00004210f31a7816 */ /* 0x000fe4000000001f */
[----:B------:R-:W-:Y:S01]  /*cc030*/  PRMT R27, R21, 0x4210, R36 ;  /* 0x00004210151b7816 */ /* 0x000fe20000000024 */
[----:B------:R-:W4:Y:S04]  /*cc040*/  LDL.LU R223, [R1+0x53fc] ;  /* 0x0053fc0001df7983 */ /* 0x000f280000300800 */
[----:B------:R-:W4:Y:S04]  /*cc050*/  LDL.LU R243, [R1+0x53f8] ;  /* 0x0053f80001f37983 */ /* 0x000f280000300800 */
[----:B------:R-:W4:Y:S04]  /*cc060*/  LDL.LU R21, [R1+0x53f4] ;  /* 0x0053f40001157983 */ /* 0x000f280000300800 */
[----:B------:R-:W-:Y:S04]  /*cc070*/  STL.64 [R1+0x40], R84 ;  /* 0x0000405401007387 */ /* 0x000fe80000100a00 */
[----:B------:R-:W-:Y:S04]  /*cc080*/  STL.64 [R1+0x48], R86 ;  /* 0x0000485601007387 */ /* 0x000fe80000100a00 */
[----:B------:R-:W4:Y:S04]  /*cc090*/  LDL.LU R192, [R1+0x49c8] ;  /* 0x0049c80001c07983 */ /* 0x000f280000300800 */
[----:B------:R-:W4:Y:S04]  /*cc0a0*/  LDL.LU R193, [R1+0x49c4] ;  /* 0x0049c40001c17983 */ /* 0x000f280000300800 */
[----:B--2---:R-:W-:Y:S01]  /*cc0b0*/  STSM.16.M88.4 [R222], R4 ;  /* 0x00000004de007844 */ /* 0x004fe20000000200 */
[----:B------:R-:W-:Y:S06]  /*cc0c0*/  BAR.SYNC.DEFER_BLOCKING 0x0 ;  /* 0x0000000000007b1d */ /* 0x000fec0000010000 */
[----:B------:R-:W0:Y:S02]  /*cc0d0*/  LDS.128 R4, [R167] ;  /* 0x00000000a7047984 */ /* 0x000e240000000c00 */
[----:B------:R-:W-:Y:S06]  /*cc0e0*/  BAR.SYNC.DEFER_BLOCKING 0x0 ;  /* 0x0000000000007b1d */ /* 0x000fec0000010000 */
[----:B0-----:R0:W-:Y:S04]  /*cc0f0*/  STL.64 [R1+0x30], R4 ;  /* 0x0000300401007387 */ /* 0x0011e80000100a00 */
[----:B------:R1:W-:Y:S04]  /*cc100*/  STL.64 [R1+0x38], R6 ;  /* 0x0000380601007387 */ /* 0x0003e80000100a00 */
[----:B------:R-:W2:Y:S04]  /*cc110*/  LDL.LU R200, [R1+0x4830] ;  /* 0x0048300001c87983 */ /* 0x000ea80000300800 */
[----:B------:R-:W2:Y:S04]  /*cc120*/  LDL.LU R201, [R1+0x482c] ;  /* 0x00482c0001c97983 */ /* 0x000ea80000300800 */
[----:B------:R4:W-:Y:S01]  /*cc130*/  STSM.16.M88.4 [R222], R24 ;  /* 0x00000018de007844 */ /* 0x0009e20000000200 */
[----:B------:R-:W-:Y:S01]  /*cc140*/  BAR.SYNC.DEFER_BLOCKING 0x0 ;  /* 0x0000000000007b1d */ /* 0x000fe20000010000 */
[----:B0-----:R-:W-:-:S02]  /*cc150*/  PRMT R4, R133, 0x5210, R29 ;  /* 0x0000521085047816 */ /* 0x001fc4000000001d */
[----:B------:R-:W-:-:S03]  /*cc160*/  PRMT R5, R83, 0x5210, R30 ;  /* 0x0000521053057816 */ /* 0x000fc6000000001e */
[----:B------:R-:W0:Y:S01]  /*cc170*/  LDS.128 R84, [R167] ;  /* 0x00000000a7547984 */ /* 0x000e220000000c00 */
[----:B-1----:R-:W-:Y:S02]  /*cc180*/  PRMT R6, R82, 0x5210, R31 ;  /* 0x0000521052067816 */ /* 0x002fe4000000001f */
[----:B------:R-:W-:Y:S01]  /*cc190*/  PRMT R7, R88, 0x5210, R36 ;  /* 0x0000521058077816 */ /* 0x000fe20000000024 */
[----:B------:R-:W-:Y:S06]  /*cc1a0*/  BAR.SYNC.DEFER_BLOCKING 0x0 ;  /* 0x0000000000007b1d */ /* 0x000fec0000010000 */
[----:B------:R-:W-:Y:S02]  /*cc1b0*/  STSM.16.M88.4 [R222], R4 ;  /* 0x00000004de007844 */ /* 0x000fe40000000200 */
[----:B------:R-:W-:Y:S06]  /*cc1c0*/  BAR.SYNC.DEFER_BLOCKING 0x0 ;  /* 0x0000000000007b1d */ /* 0x000fec0000010000 */
[----:B------:R-:W1:Y:S01]  /*cc1d0*/  LDS.128 R4, [R167] ;  /* 0x00000000a7047984 */ /* 0x000e620000000c00 */
[----:B---3--:R-:W-:-:S02]  /*cc1e0*/  LOP3.LUT R29, R184, 0xffff, RZ, 0xc0, !PT ;  /* 0x0000ffffb81d7812 */ /* 0x008fc400078ec0ff */
[----:B----4-:R-:W-:Y:S02]  /*cc1f0*/  LOP3.LUT R30, R185, 0xffff, RZ, 0xc0, !PT ;  /* 0x0000ffffb91e7812 */ /* 0x010fe400078ec0ff */
[----:B------:R-:W-:Y:S02]  /*cc200*/  LOP3.LUT R31, R186, 0xffff, RZ, 0xc0, !PT ;  /* 0x0000ffffba1f7812 */ /* 0x000fe400078ec0ff */
[----:B------:R-:W-:Y:S02]  /*cc210*/  LOP3.LUT R36, R194, 0xffff, RZ, 0xc0, !PT ;  /* 0x0000ffffc2247812 */ /* 0x000fe400078ec0ff */
[----:B------:R-:W-:Y:S02]  /*cc220*/  PRMT R24, R22, 0x4210, R29 ;  /* 0x0000421016187816 */ /* 0x000fe4000000001d */
[----:B------:R-:W3:Y:S01]  /*cc230*/  LDL.LU R22, [R1+0x53f0] ;  /* 0x0053f00001167983 */ /* 0x000ee20000300800 */
[----:B------:R-:W-:Y:S02]  /*cc240*/  PRMT R25, R14, 0x4210, R30 ;  /* 0x000042100e197816 */ /* 0x000fe4000000001e */
[----:B------:R-:W-:Y:S01]  /*cc250*/  PRMT R26, R247, 0x4210, R31 ;  /* 0x00004210f71a7816 */ /* 0x000fe2000000001f */
[----:B------:R-:W4:Y:S01]  /*cc260*/  LDL.LU R14, [R1+0x53ec] ;  /* 0x0053ec00010e7983 */ /* 0x000f220000300800 */
[----:B------:R-:W-:-:S03]  /*cc270*/  PRMT R27, R229, 0x4210, R36 ;  /* 0x00004210e51b7816 */ /* 0x000fc60000000024 */
[----:B------:R-:W3:Y:S04]  /*cc280*/  LDL.LU R247, [R1+0x53e8] ;  /* 0x0053e80001f77983 */ /* 0x000ee80000300800 */
[----:B------:R-:W4:Y:S04]  /*cc290*/  LDL.LU R229, [R1+0x53e4] ;  /* 0x0053e40001e57983 */ /* 0x000f280000300800 */
[----:B0-----:R-:W-:Y:S04]  /*cc2a0*/  STL.64 [R1+0x20], R84 ;  /* 0x0000205401007387 */ /* 0x001fe80000100a00 */
[----:B------:R-:W-:Y:S04]  /*cc2b0*/  STL.64 [R1+0x28], R86 ;  /* 0x0000285601007387 */ /* 0x000fe80000100a00 */
[----:B------:R-:W3:Y:S04]  /*cc2c0*/  LDL.LU R184, [R1+0x49dc] ;  /* 0x0049dc0001b87983 */ /* 0x000ee80000300800 */
[----:B------:R-:W4:Y:S04]  /*cc2d0*/  LDL.LU R185, [R1+0x49d4] ;  /* 0x0049d40001b97983 */ /* 0x000f280000300800 */
[----:B-1----:R-:W-:Y:S04]  /*cc2e0*/  STL.64 [R1+0x10], R4 ;  /* 0x0000100401007387 */ /* 0x002fe80000100a00 */
[----:B------:R-:W-:Y:S04]  /*cc2f0*/  STL.64 [R1+0x18], R6 ;  /* 0x0000180601007387 */ /* 0x000fe80000100a00 */
[----:B------:R-:W4:Y:S04]  /*cc300*/  LDL.LU R186, [R1+0x4874] ;  /* 0x0048740001ba7983 */ /* 0x000f280000300800 */
[----:B------:R-:W4:Y:S01]  /*cc310*/  LDL.LU R194, [R1+0x4864] ;  /* 0x0048640001c27983 */ /* 0x000f220000300800 */
[----:B------:R-:W-:Y:S06]  /*cc320*/  BAR.SYNC.DEFER_BLOCKING 0x0 ;  /* 0x0000000000007b1d */ /* 0x000fec0000010000 */
[----:B------:R0:W-:Y:S02]  /*cc330*/  STSM.16.M88.4 [R222], R24 ;  /* 0x00000018de007844 */ /* 0x0001e40000000200 */
[----:B------:R-:W-:Y:S06]  /*cc340*/  BAR.SYNC.DEFER_BLOCKING 0x0 ;  /* 0x0000000000007b1d */ /* 0x000fec0000010000 */
[----:B------:R-:W1:Y:S01]  /*cc350*/  LDS.128 R4, [R167] ;  /* 0x00000000a7047984 */ /* 0x000e620000000c00 */
[----:B0-----:R-:W-:-:S02]  /*cc360*/  PRMT R24, R80, 0x5210, R29 ;  /* 0x0000521050187816 */ /* 0x001fc4000000001d */
[----:B------:R-:W-:Y:S02]  /*cc370*/  PRMT R25, R28, 0x5210, R30 ;  /* 0x000052101c197816 */ /* 0x000fe4000000001e */
[----:B------:R-:W-:Y:S02]  /*cc380*/  PRMT R26, R81, 0x5210, R31 ;  /* 0x00005210511a7816 */ /* 0x000fe4000000001f */
[----:B------:R-:W-:Y:S01]  /*cc390*/  PRMT R27, R89, 0x5210, R36 ;  /* 0x00005210591b7816 */ /* 0x000fe20000000024 */
[----:B------:R-:W-:Y:S01]  /*cc3a0*/  BAR.SYNC.DEFER_BLOCKING 0x0 ;  /* 0x0000000000007b1d */ /* 0x000fe20000010000 */
[----:B------:R-:W-:Y:S02]  /*cc3b0*/  LOP3.LUT R36, R192, 0xffff, RZ, 0xc0, !PT ;  /* 0x0000ffffc0247812 */ /* 0x000fe400078ec0ff */
[----:B------:R-:W-:Y:S02]  /*cc3c0*/  LOP3.LUT R37, R193, 0xffff, RZ, 0xc0, !PT ;  /* 0x0000ffffc1257812 */ /* 0x000fe400078ec0ff */
[----:B------:R-:W-:-:S02]  /*cc3d0*/  PRMT R28, R19, 0x4210, R36 ;  /* 0x00004210131c7816 */ /* 0x000fc40000000024 */
[----:B------:R-:W-:Y:S01]  /*cc3e0*/  PRMT R29, R12, 0x4210, R37 ;  /* 0x000042100c1d7816 */ /* 0x000fe20000000025 */
[----:B------:R-:W4:Y:S04]  /*cc3f0*/  LDL.LU R19, [R1+0x53e0] ;  /* 0x0053e00001137983 */ /* 0x000f280000300800 */
[----:B------:R-:W4:Y:S04]  /*cc400*/  LDL.LU R12, [R1+0x53dc] ;  /* 0x0053dc00010c7983 */ /* 0x000f280000300800 */
[----:B------:R0:W-:Y:S01]  /*cc410*/  STSM.16.M88.4 [R222], R24 ;  /* 0x00000018de007844 */ /* 0x0001e20000000200 */
[----:B--2---:R-:W-:-:S02]  /*cc420*/  LOP3.LUT R38, R200, 0xffff, RZ, 0xc0, !PT ;  /* 0x0000ffffc8267812 */ /* 0x004fc400078ec0ff */
[----:B------:R-:W-:Y:S02]  /*cc430*/  LOP3.LUT R39, R201, 0xffff, RZ, 0xc0, !PT ;  /* 0x0000ffffc9277812 */ /* 0x000fe400078ec0ff */
[----:B------:R-:W-:Y:S02]  /*cc440*/  PRMT R30, R226, 0x4210, R38 ;  /* 0x00004210e21e7816 */ /* 0x000fe40000000026 */
[----:B------:R-:W2:Y:S01]  /*cc450*/  LDL.LU R226, [R1+0x53d8] ;  /* 0x0053d80001e27983 */ /* 0x000ea20000300800 */
[----:B------:R-:W-:Y:S01]  /*cc460*/  PRMT R31, R251, 0x4210, R39 ;  /* 0x00004210fb1f7816 */ /* 0x000fe20000000027 */
[----:B------:R-:W-:Y:S06]  /*cc470*/  BAR.SYNC.DEFER_BLOCKING 0x0 ;  /* 0x0000000000007b1d */ /* 0x000fec0000010000 */
[----:B------:R-:W2:Y:S04]  /*cc480*/  LDL.LU R251, [R1+0x53d4] ;  /* 0x0053d40001fb7983 */ /* 0x000ea80000300800 */
[----:B------:R-:W2:Y:S04]  /*cc490*/  LDL.LU R192, [R1+0x49e8] ;  /* 0x0049e80001c07983 */ /* 0x000ea80000300800 */
[----:B------:R-:W2:Y:S04]  /*cc4a0*/  LDL.LU R193, [R1+0x49e4] ;  /* 0x0049e40001c17983 */ /* 0x000ea80000300800 */
[----:B-1----:R-:W-:Y:S04]  /*cc4b0*/  STL.64 [R1], R4 ;  /* 0x0000000401007387 */ /* 0x002fe80000100a00 */
[----:B------:R-:W-:Y:S04]  /*cc4c0*/  STL.64 [R1+0x8], R6 ;  /* 0x0000080601007387 */ /* 0x000fe80000100a00 */
[----:B------:R-:W-:Y:S01]  /*cc4d0*/  LDS.128 R4, [R167] ;  /* 0x00000000a7047984 */ /* 0x000fe20000000c00 */
[----:B------:R-:W-:Y:S06]  /*cc4e0*/  BAR.SYNC.DEFER_BLOCKING 0x0 ;  /* 0x0000000000007b1d */ /* 0x000fec0000010000 */
[----:B------:R-:W2:Y:S04]  /*cc4f0*/  LDL.LU R200, [R1+0x489c] ;  /* 0x00489c0001c87983 */ /* 0x000ea80000300800 */
[----:B------:R-:W2:Y:S04]  /*cc500*/  LDL.LU R201, [R1+0x4878] ;  /* 0x0048780001c97983 */ /* 0x000ea80000300800 */
[----:B------:R1:W-:Y:S01]  /*cc510*/  STSM.16.M88.4 [R222], R28 ;  /* 0x0000001cde007844 */ /* 0x0003e20000000200 */
[----:B0-----:R-:W-:-:S02]  /*cc520*/  PRMT R24, R76, 0x5210, R36 ;  /* 0x000052104c187816 */ /* 0x001fc40000000024 */
[----:B------:R-:W-:Y:S02]  /*cc530*/  PRMT R25, R77, 0x5210, R37 ;  /* 0x000052104d197816 */ /* 0x000fe40000000025 */
[----:B------:R-:W-:Y:S02]  /*cc540*/  PRMT R26, R78, 0x5210, R38 ;  /* 0x000052104e1a7816 */ /* 0x000fe40000000026 */
[----:B------:R-:W-:Y:S01]  /*cc550*/  PRMT R27, R79, 0x5210, R39 ;  /* 0x000052104f1b7816 */ /* 0x000fe20000000027 */
[----:B------:R-:W-:Y:S06]  /*cc560*/  BAR.SYNC.DEFER_BLOCKING 0x0 ;  /* 0x0000000000007b1d */ /* 0x000fec0000010000 */
[----:B------:R-:W0:Y:S02]  /*cc570*/  LDS.128 R76, [R167] ;  /* 0x00000000a74c7984 */ /* 0x000e240000000c00 */
[----:B------:R-:W-:Y:S06]  /*cc580*/  BAR.SYNC.DEFER_BLOCKING 0x0 ;  /* 0x0000000000007b1d */ /* 0x000fec0000010000 */
[----:B------:R-:W-:Y:S02]  /*cc590*/  STSM.16.M88.4 [R222], R24 ;  /* 0x00000018de007844 */ /* 0x000fe40000000200 */
[----:B------:R-:W-:Y:S06]  /*cc5a0*/  BAR.SYNC.DEFER_BLOCKING 0x0 ;  /* 0x0000000000007b1d */ /* 0x000fec0000010000 */
[----:B------:R-:W0:Y:S01]  /*cc5b0*/  LDS.128 R24, [R167] ;  /* 0x00000000a7187984 */ /* 0x000e220000000c00 */
[----:B---3--:R-:W-:-:S02]  /*cc5c0*/  LOP3.LUT R36, R184, 0xffff, RZ, 0xc0, !PT ;  /* 0x0000ffffb8247812 */ /* 0x008fc400078ec0ff */
[----:B----4-:R-:W-:Y:S02]  /*cc5d0*/  LOP3.LUT R37, R185, 0xffff, RZ, 0xc0, !PT ;  /* 0x0000ffffb9257812 */ /* 0x010fe400078ec0ff */
[----:B------:R-:W-:Y:S02]  /*cc5e0*/  LOP3.LUT R38, R186, 0xffff, RZ, 0xc0, !PT ;  /* 0x0000ffffba267812 */ /* 0x000fe400078ec0ff */
[----:B------:R-:W-:Y:S02]  /*cc5f0*/  LOP3.LUT R39, R194, 0xffff, RZ, 0xc0, !PT ;  /* 0x0000ffffc2277812 */ /* 0x000fe400078ec0ff */
[----:B-1----:R-:W-:Y:S02]  /*cc600*/  PRMT R28, R245, 0x4210, R36 ;  /* 0x00004210f51c7816 */ /* 0x002fe40000000024 */
        /* <DEDUP_REMOVED lines=11> */
[----:B------:R0:W-:Y:S04]  /*cc6c0*/  STL.64 [R1+0x70], R24 ;  /* 0x0000701801007387 */ /* 0x0001e80000100a00 */
[----:B------:R1:W-:Y:S04]  /*cc6d0*/  STL.64 [R1+0x78], R26 ;  /* 0x0000781a01007387 */ /* 0x0003e80000100a00 */
[----:B------:R-:W4:Y:S04]  /*cc6e0*/  LDL.LU R186, [R1+0x48a8] ;  /* 0x0048a80001ba7983 */ /* 0x000f280000300800 */
[----:B------:R-:W4:Y:S01]  /*cc6f0*/  LDL.LU R194, [R1+0x48a4] ;  /* 0x0048a40001c27983 */ /* 0x000f220000300800 */
[----:B------:R-:W-:Y:S06]  /*cc700*/  BAR.SYNC.DEFER_BLOCKING 0x0 ;  /* 0x0000000000007b1d */ /* 0x000fec0000010000 */
[----:B------:R2:W-:Y:S02]  /*cc710*/  STSM.16.M88.4 [R222], R28 ;  /* 0x0000001cde007844 */ /* 0x0005e40000000200 */
        /* <DEDUP_REMOVED lines=10> */
[----:B--2---:R-:W-:-:S02]  /*cc7c0*/  LOP3.LUT R36, R192, 0xffff, RZ, 0xc0, !PT ;  /* 0x0000ffffc0247812 */ /* 0x004fc400078ec0ff */
[----:B------:R-:W-:Y:S02]  /*cc7d0*/  LOP3.LUT R37, R193, 0xffff, RZ, 0xc0, !PT ;  /* 0x0000ffffc1257812 */ /* 0x000fe400078ec0ff */
[----:B------:R-:W-:Y:S02]  /*cc7e0*/  PRMT R28, R221, 0x4210, R36 ;  /* 0x00004210dd1c7816 */ /* 0x000fe40000000024 */
[----:B------:R-:W2:Y:S01]  /*cc7f0*/  LDL.LU R221, [R1+0x53c0] ;  /* 0x0053c00001dd7983 */ /* 0x000ea20000300800 */
[----:B------:R-:W-:-:S03]  /*cc800*/  PRMT R29, R249, 0x4210, R37 ;  /* 0x00004210f91d7816 */ /* 0x000fc60000000025 */
[----:B------:R-:W2:Y:S01]  /*cc810*/  LDL.LU R249, [R1+0x53bc] ;  /* 0x0053bc0001f97983 */ /* 0x000ea20000300800 */
[----:B------:R-:W-:Y:S02]  /*cc820*/  LOP3.LUT R38, R200, 0xffff, RZ, 0xc0, !PT ;  /* 0x0000ffffc8267812 */ /* 0x000fe400078ec0ff */
[----:B------:R-:W-:Y:S02]  /*cc830*/  LOP3.LUT R39, R201, 0xffff, RZ, 0xc0, !PT ;  /* 0x0000ffffc9277812 */ /* 0x000fe400078ec0ff */
[----:B------:R-:W-:Y:S02]  /*cc840*/  PRMT R30, R235, 0x4210, R38 ;  /* 0x00004210eb1e7816 */ /* 0x000fe40000000026 */
[----:B------:R-:W2:Y:S01]  /*cc850*/  LDL.LU R235, [R1+0x53b8] ;  /* 0x0053b80001eb7983 */ /* 0x000ea20000300800 */
[----:B------:R-:W-:Y:S01]  /*cc860*/  PRMT R31, R16, 0x4210, R39 ;  /* 0x00004210101f7816 */ /* 0x000fe20000000027 */
[----:B------:R-:W-:Y:S06]  /*cc870*/  BAR.SYNC.DEFER_BLOCKING 0x0 ;  /* 0x0000000000007b1d */ /* 0x000fec0000010000 */
[----:B------:R-:W2:Y:S04]  /*cc880*/  LDL.LU R16, [R1+0x53b4] ;  /* 0x0053b40001107983 */ /* 0x000ea80000300800 */
[----:B0-----:R-:W-:Y:S04]  /*cc890*/  STL.64 [R1+0x60], R76 ;  /* 0x0000604c01007387 */ /* 0x001fe80000100a00 */
[----:B------:R-:W-:Y:S04]  /*cc8a0*/  STL.64 [R1+0x68], R78 ;  /* 0x0000684e01007387 */ /* 0x000fe80000100a00 */
[----:B------:R-:W2:Y:S04]  /*cc8b0*/  LDL.LU R192, [R1+0x4a1c] ;  /* 0x004a1c0001c07983 */ /* 0x000ea80000300800 */
[----:B------:R-:W2:Y:S04]  /*cc8c0*/  LDL.LU R193, [R1+0x4a18] ;  /* 0x004a180001c17983 */ /* 0x000ea80000300800 */
[----:B------:R-:W-:Y:S04]  /*cc8d0*/  STSM.16.M88.4 [R222], R28 ;  /* 0x0000001cde007844 */ /* 0x000fe80000000200 */
[----:B-1----:R0:W-:Y:S04]  /*cc8e0*/  STL.64 [R1+0x50], R24 ;  /* 0x0000501801007387 */ /* 0x0021e80000100a00 */
[----:B------:R1:W-:Y:S04]  /*cc8f0*/  STL.64 [R1+0x58], R26 ;  /* 0x0000581a01007387 */ /* 0x0003e80000100a00 */
[----:B------:R-:W2:Y:S04]  /*cc900*/  LDL.LU R200, [R1+0x48e0] ;  /* 0x0048e00001c87983 */ /* 0x000ea80000300800 */
[----:B------:R-:W2:Y:S01]  /*cc910*/  LDL.LU R201, [R1+0x48dc] ;  /* 0x0048dc0001c97983 */ /* 0x000ea20000300800 */
[----:B0-----:R-:W-:Y:S01]  /*cc920*/  PRMT R25, R72, 0x5210, R37 ;  /* 0x0000521048197816 */ /* 0x001fe20000000025 */
[----:B------:R-:W-:Y:S01]  /*cc930*/  BAR.SYNC.DEFER_BLOCKING 0x0 ;  /* 0x0000000000007b1d */ /* 0x000fe20000010000 */
[----:B------:R-:W-:-:S02]  /*cc940*/  PRMT R24, R32, 0x5210, R36 ;  /* 0x0000521020187816 */ /* 0x000fc40000000024 */
[----:B-1----:R-:W-:-:S03]  /*cc950*/  PRMT R26, R71, 0x5210, R38 ;  /* 0x00005210471a7816 */ /* 0x002fc60000000026 */
[----:B------:R-:W0:Y:S01]  /*cc960*/  LDS.128 R72, [R167] ;  /* 0x00000000a7487984 */ /* 0x000e220000000c00 */
[----:B------:R-:W-:Y:S01]  /*cc970*/  PRMT R27, R91, 0x5210, R39 ;  /* 0x000052105b1b7816 */ /* 0x000fe20000000027 */
[----:B------:R-:W-:Y:S06]  /*cc980*/  BAR.SYNC.DEFER_BLOCKING 0x0 ;  /* 0x0000000000007b1d */ /* 0x000fec0000010000 */
[----:B------:R-:W-:Y:S02]  /*cc990*/  STSM.16.M88.4 [R222], R24 ;  /* 0x00000018de007844 */ /* 0x000fe40000000200 */
[----:B------:R-:W-:Y:S06]  /*cc9a0*/  BAR.SYNC.DEFER_BLOCKING 0x0 ;  /* 0x0000000000007b1d */ /* 0x000fec0000010000 */
[----:B------:R-:W1:Y:S01]  /*cc9b0*/  LDS.128 R24, [R167] ;  /* 0x00000000a7187984 */ /* 0x000e620000000c00 */
[----:B---3--:R-:W-:-:S02]  /*cc9c0*/  LOP3.LUT R32, R184, 0xffff, RZ, 0xc0, !PT ;  /* 0x0000ffffb8207812 */ /* 0x008fc400078ec0ff */
[----:B----4-:R-:W-:Y:S02]  /*cc9d0*/  LOP3.LUT R36, R185, 0xffff, RZ, 0xc0, !PT ;  /* 0x0000ffffb9247812 */ /* 0x010fe400078ec0ff */
[----:B------:R-:W-:Y:S02]  /*cc9e0*/  PRMT R28, R18, 0x4210, R32 ;  /* 0x00004210121c7816 */ /* 0x000fe40000000020 */
[----:B------:R-:W3:Y:S01]  /*cc9f0*/  LDL.LU R18, [R1+0x53b0] ;  /* 0x0053b00001127983 */ /* 0x000ee20000300800 */
[----:B------:R-:W-:-:S03]  /*cca00*/  PRMT R29, R17, 0x4210, R36 ;  /* 0x00004210111d7816 */ /* 0x000fc60000000024 */
[----:B------:R-:W4:Y:S01]  /*cca10*/  LDL.LU R17, [R1+0x53ac] ;  /* 0x0053ac0001117983 */ /* 0x000f220000300800 */
[----:B------:R-:W-:Y:S02]  /*cca20*/  LOP3.LUT R37, R186, 0xffff, RZ, 0xc0, !PT ;  /* 0x0000ffffba257812 */ /* 0x000fe400078ec0ff */
[----:B------:R-:W-:Y:S02]  /*cca30*/  LOP3.LUT R38, R194, 0xffff, RZ, 0xc0, !PT ;  /* 0x0000ffffc2267812 */ /* 0x000fe400078ec0ff */
[----:B------:R-:W-:Y:S02]  /*cca40*/  PRMT R30, R216, 0x4210, R37 ;  /* 0x00004210d81e7816 */ /* 0x000fe40000000025 */
[----:B------:R-:W3:Y:S01]  /*cca50*/  LDL.LU R216, [R1+0x53a8] ;  /* 0x0053a80001d87983 */ /* 0x000ee20000300800 */
[----:B------:R-:W-:-:S03]  /*cca60*/  PRMT R31, R218, 0x4210, R38 ;  /* 0x00004210da1f7816 */ /* 0x000fc60000000026 */
[----:B------:R-:W4:Y:S04]  /*cca70*/  LDL.LU R218, [R1+0x53a4] ;  /* 0x0053a40001da7983 */ /* 0x000f280000300800 */
[----:B0-----:R-:W-:Y:S04]  /*cca80*/  STL.64 [R1+0xd0], R72 ;  /* 0x0000d04801007387 */ /* 0x001fe80000100a00 */
[----:B------:R-:W-:Y:S04]  /*cca90*/  STL.64 [R1+0xd8], R74 ;  /* 0x0000d84a01007387 */ /* 0x000fe80000100a00 */
[----:B------:R-:W3:Y:S04]  /*ccaa0*/  LDL.LU R184, [R1+0x4a30] ;  /* 0x004a300001b87983 */ /* 0x000ee80000300800 */
[----:B------:R-:W4:Y:S04]  /*ccab0*/  LDL.LU R185, [R1+0x4a2c] ;  /* 0x004a2c0001b97983 */ /* 0x000f280000300800 */
[----:B-1----:R0:W-:Y:S04]  /*ccac0*/  STL.64 [R1+0xc0], R24 ;  /* 0x0000c01801007387 */ /* 0x0021e80000100a00 */
[----:B------:R1:W-:Y:S04]  /*ccad0*/  STL.64 [R1+0xc8], R26 ;  /* 0x0000c81a01007387 */ /* 0x0003e80000100a00 */
[----:B------:R-:W4:Y:S04]  /*ccae0*/  LDL.LU R186, [R1+0x48f0] ;  /* 0x0048f00001ba7983 */ /* 0x000f280000300800 */
[----:B------:R-:W4:Y:S01]  /*ccaf0*/  LDL.LU R194, [R1+0x48ec] ;  /* 0x0048ec0001c27983 */ /* 0x000f220000300800 */
[----:B------:R-:W-:Y:S06]  /*ccb00*/  BAR.SYNC.DEFER_BLOCKING 0x0 ;  /* 0x0000000000007b1d */ /* 0x000fec0000010000 */
[----:B------:R2:W-:Y:S01]  /*ccb10*/  STSM.16.M88.4 [R222], R28 ;  /* 0x0000001cde007844 */ /* 0x0005e20000000200 */
[----:B0-----:R-:W-:-:S02]  /*ccb20*/  PRMT R25, R33, 0x5210, R36 ;  /* 0x0000521021197816 */ /* 0x001fc40000000024 */
[----:B-1----:R-:W-:Y:S02]  /*ccb30*/  PRMT R26, R35, 0x5210, R37 ;  /* 0x00005210231a7816 */ /* 0x002fe40000000025 */
[----:B------:R-:W-:Y:S01]  /*ccb40*/  PRMT R27, R140, 0x5210, R38 ;  /* 0x000052108c1b7816 */ /* 0x000fe20000000026 */
[----:B------:R-:W-:Y:S01]  /*ccb50*/  BAR.SYNC.DEFER_BLOCKING 0x0 ;  /* 0x0000000000007b1d */ /* 0x000fe20000010000 */
[----:B------:R-:W-:-:S05]  /*ccb60*/  PRMT R24, R34, 0x5210, R32 ;  /* 0x0000521022187816 */ /* 0x000fca0000000020 */
[----:B------:R-:W0:Y:S02]  /*ccb70*/  LDS.128 R36, [R167] ;  /* 0x00000000a7247984 */ /* 0x000e240000000c00 */
        /* <DEDUP_REMOVED lines=22> */
[----:B-1----:R0:W-:Y:S01]  /*ccce0*/  STL.64 [R1+0xa0], R24 ;  /* 0x0000a01801007387 */ /* 0x0021e20000100a00 */
[----:B------:R-:W-:Y:S06]  /*cccf0*/  BAR.SYNC.DEFER_BLOCKING 0x0 ;  /* 0x0000000000007b1d */ /* 0x000fec0000010000 */
[----:B------:R1:W-:Y:S04]  /*ccd00*/  STL.64 [R1+0xa8], R26 ;  /* 0x0000a81a01007387 */ /* 0x0003e80000100a00 */
[----:B------:R-:W2:Y:S04]  /*ccd10*/  LDL.LU R200, [R1+0x4900] ;  /* 0x0049000001c87983 */ /* 0x000ea80000300800 */
[----:B------:R-:W2:Y:S04]  /*ccd20*/  LDL.LU R201, [R1+0x48fc] ;  /* 0x0048fc0001c97983 */ /* 0x000ea80000300800 */
[----:B------:R-:W4:Y:S01]  /*ccd30*/  LDS.128 R36, [R167] ;  /* 0x00000000a7247984 */ /* 0x000f220000000c00 */
[----:B0-----:R-:W-:-:S02]  /*ccd40*/  PRMT R24, R65, 0x5210, R32 ;  /* 0x0000521041187816 */ /* 0x001fc40000000020 */
[----:B------:R-:W-:Y:S02]  /*ccd50*/  PRMT R25, R68, 0x5210, R33 ;  /* 0x0000521044197816 */ /* 0x000fe40000000021 */
[----:B-1----:R-:W-:Y:S02]  /*ccd60*/  PRMT R26, R70, 0x5210, R34 ;  /* 0x00005210461a7816 */ /* 0x002fe40000000022 */
[----:B------:R-:W-:Y:S01]  /*ccd70*/  PRMT R27, R69, 0x5210, R35 ;  /* 0x00005210451b7816 */ /* 0x000fe20000000023 */
[----:B------:R-:W-:Y:S06]  /*ccd80*/  BAR.SYNC.DEFER_BLOCKING 0x0 ;  /* 0x0000000000007b1d */ /* 0x000fec0000010000 */
[----:B------:R-:W-:Y:S02]  /*ccd90*/  STSM.16.M88.4 [R222], R24 ;  /* 0x00000018de007844 */ /* 0x000fe40000000200 */
[----:B------:R-:W-:Y:S06]  /*ccda0*/  BAR.SYNC.DEFER_BLOCKING 0x0 ;  /* 0x0000000000007b1d */ /* 0x000fec0000010000 */
[----:B------:R-:W0:Y:S01]  /*ccdb0*/  LDS.128 R24, [R167] ;  /* 0x00000000a7187984 */ /* 0x000e220000000c00 */
[----:B---3--:R-:W-:-:S02]  /*ccdc0*/  LOP3.LUT R32, R184, 0xffff, RZ, 0xc0, !PT ;  /* 0x0000ffffb8207812 */ /* 0x008fc400078ec0ff */
[----:B----4-:R-:W-:Y:S02]  /*ccdd0*/  LOP3.LUT R33, R185, 0xffff, RZ, 0xc0, !PT ;  /* 0x0000ffffb9217812 */ /* 0x010fe400078ec0ff */
[----:B------:R-:W-:Y:S02]  /*ccde0*/  PRMT R28, R234, 0x4210, R32 ;  /* 0x00004210ea1c7816 */ /* 0x000fe40000000020 */
[----:B------:R-:W3:Y:S01]  /*ccdf0*/  LDL.LU R234, [R1+0x5390] ;  /* 0x0053900001ea7983 */ /* 0x000ee20000300800 */
[----:B------:R-:W-:Y:S02]  /*cce00*/  PRMT R29, R237, 0x4210, R33 ;  /* 0x00004210ed1d7816 */ /* 0x000fe40000000021 */
[----:B------:R-:W-:Y:S01]  /*cce10*/  LOP3.LUT R34, R186, 0xffff, RZ, 0xc0, !PT ;  /* 0x0000ffffba227812 */ /* 0x000fe200078ec0ff */
[----:B------:R-:W4:Y:S01]  /*cce20*/  LDL.LU R237, [R1+0x538c] ;  /* 0x00538c0001ed7983 */ /* 0x000f220000300800 */
[----:B------:R-:W-:Y:S02]  /*cce30*/  LOP3.LUT R35, R194, 0xffff, RZ, 0xc0, !PT ;  /* 0x0000ffffc2237812 */ /* 0x000fe400078ec0ff */
[----:B------:R-:W-:-:S02]  /*cce40*/  PRMT R30, R240, 0x4210, R34 ;  /* 0x00004210f01e7816 */ /* 0x000fc40000000022 */
[----:B------:R-:W3:Y:S01]  /*cce50*/  LDL.LU R240, [R1+0x5388] ;  /* 0x0053880001f07983 */ /* 0x000ee20000300800 */
[----:B------:R-:W-:-:S03]  /*cce60*/  PRMT R31, R244, 0x4210, R35 ;  /* 0x00004210f41f7816 */ /* 0x000fc60000000023 */
[----:B------:R-:W4:Y:S04]  /*cce70*/  LDL.LU R244, [R1+0x5384] ;  /* 0x0053840001f47983 */ /* 0x000f280000300800 */
[----:B------:R-:W-:Y:S04]  /*cce80*/  STL.64 [R1+0x130], R36 ;  /* 0x0001302401007387 */ /* 0x000fe80000100a00 */
[----:B------:R-:W-:Y:S04]  /*cce90*/  STL.64 [R1+0x138], R38 ;  /* 0x0001382601007387 */ /* 0x000fe80000100a00 */
[----:B------:R-:W3:Y:S04]  /*ccea0*/  LDL.LU R184, [R1+0x4a60] ;  /* 0x004a600001b87983 */ /* 0x000ee80000300800 */
[----:B------:R-:W4:Y:S04]  /*cceb0*/  LDL.LU R185, [R1+0x4a5c] ;  /* 0x004a5c0001b97983 */ /* 0x000f280000300800 */
[----:B0-----:R0:W-:Y:S04]  /*ccec0*/  STL.64 [R1+0x120], R24 ;  /* 0x0001201801007387 */ /* 0x0011e80000100a00 */
        /* <DEDUP_REMOVED lines=18> */
[----:B------:R-:W-:Y:S01]  /*ccff0*/  PRMT R29, R246, 0x4210, R33 ;  /* 0x00004210f61d7816 */ /* 0x000fe20000000021 */
[----:B------:R-:W2:Y:S04]  /*cd000*/  LDL.LU R242, [R1+0x5380] ;  /* 0x0053800001f27983 */ /* 0x000ea80000300800 */
[----:B------:R-:W2:Y:S01]  /*cd010*/  LDL.LU R246, [R1+0x537c] ;  /* 0x00537c0001f67983 */ /* 0x000ea20000300800 */
[----:B------:R-:W-:-:S02]  /*cd020*/  LOP3.LUT R34, R200, 0xffff, RZ, 0xc0, !PT ;  /* 0x0000ffffc8227812 */ /* 0x000fc400078ec0ff */
[----:B------:R-:W-:Y:S02]  /*cd030*/  LOP3.LUT R35, R201, 0xffff, RZ, 0xc0, !PT ;  /* 0x0000ffffc9237812 */ /* 0x000fe400078ec0ff */
[----:B------:R-:W-:Y:S02]  /*cd040*/  PRMT R30, R9, 0x4210, R34 ;  /* 0x00004210091e7816 */ /* 0x000fe40000000022 */
[----:B------:R-:W-:Y:S01]  /*cd050*/  PRMT R31, R248, 0x4210, R35 ;  /* 0x00004210f81f7816 */ /* 0x000fe20000000023 */
[----:B------:R-:W-:Y:S06]  /*cd060*/  BAR.SYNC.DEFER_BLOCKING 0x0 ;  /* 0x0000000000007b1d */ /* 0x000fec0000010000 */
[----:B------:R-:W2:Y:S04]  /*cd070*/  LDL.LU R9, [R1+0x5378] ;  /* 0x0053780001097983 */ /* 0x000ea80000300800 */
[----:B------:R-:W2:Y:S04]  /*cd080*/  LDL.LU R248, [R1+0x5374] ;  /* 0x0053740001f87983 */ /* 0x000ea80000300800 */
[----:B------:R-:W-:Y:S04]  /*cd090*/  STSM.16.M88.4 [R222], R28 ;  /* 0x0000001cde007844 */ /* 0x000fe80000000200 */
[----:B0-----:R-:W-:Y:S04]  /*cd0a0*/  STL.64 [R1+0x110], R36 ;  /* 0x0001102401007387 */ /* 0x001fe80000100a00 */
[----:B------:R-:W-:Y:S01]  /*cd0b0*/  STL.64 [R1+0x118], R38 ;  /* 0x0001182601007387 */ /* 0x000fe20000100a00 */
[----:B------:R-:W-:Y:S06]  /*cd0c0*/  BAR.SYNC.DEFER_BLOCKING 0x0 ;  /* 0x0000000000007b1d */ /* 0x000fec0000010000 */
[----:B------:R-:W2:Y:S04]  /*cd0d0*/  LDL.LU R192, [R1+0x4a80] ;  /* 0x004a800001c07983 */ /* 0x000ea80000300800 */
[----:B------:R-:W2:Y:S04]  /*cd0e0*/  LDL.LU R193, [R1+0x4a74] ;  /* 0x004a740001c17983 */ /* 0x000ea80000300800 */
[----:B-1----:R0:W-:Y:S04]  /*cd0f0*/  STL.64 [R1+0x100], R24 ;  /* 0x0001001801007387 */ /* 0x0021e80000100a00 */
[----:B------:R-:W1:Y:S04]  /*cd100*/  LDS.128 R36, [R167] ;  /* 0x00000000a7247984 */ /* 0x000e680000000c00 */
[----:B------:R0:W-:Y:S04]  /*cd110*/  STL.64 [R1+0x108], R26 ;  /* 0x0001081a01007387 */ /* 0x0001e80000100a00 */
[----:B------:R-:W2:Y:S04]  /*cd120*/  LDL.LU R200, [R1+0x4934] ;  /* 0x0049340001c87983 */ /* 0x000ea80000300800 */
[----:B------:R-:W2:Y:S01]  /*cd130*/  LDL.LU R201, [R1+0x492c] ;  /* 0x00492c0001c97983 */ /* 0x000ea20000300800 */
[----:B0-----:R-:W-:-:S02]  /*cd140*/  PRMT R24, R60, 0x5210, R32 ;  /* 0x000052103c187816 */ /* 0x001fc40000000020 */
[----:B------:R-:W-:Y:S02]  /*cd150*/  PRMT R25, R62, 0x5210, R33 ;  /* 0x000052103e197816 */ /* 0x000fe40000000021 */
[----:B------:R-:W-:Y:S02]  /*cd160*/  PRMT R26, R64, 0x5210, R34 ;  /* 0x00005210401a7816 */ /* 0x000fe40000000022 */
[----:B------:R-:W-:Y:S01]  /*cd170*/  PRMT R27, R138, 0x5210, R35 ;  /* 0x000052108a1b7816 */ /* 0x000fe20000000023 */
        /* <DEDUP_REMOVED lines=15> */
[----:B------:R-:W3:Y:S04]  /*cd270*/  LDL.LU R250, [R1+0x5364] ;  /* 0x0053640001fa7983 */ /* 0x000ee80000300800 */
[----:B-1----:R-:W-:Y:S04]  /*cd280*/  STL.64 [R1+0xf0], R36 ;  /* 0x0000f02401007387 */ /* 0x002fe80000100a00 */
[----:B------:R-:W-:Y:S04]  /*cd290*/  STL.64 [R1+0xf8], R38 ;  /* 0x0000f82601007387 */ /* 0x000fe80000100a00 */
[----:B------:R-:W4:Y:S04]  /*cd2a0*/  LDL.LU R184, [R1+0x4a94] ;  /* 0x004a940001b87983 */ /* 0x000f280000300800 */
[----:B------:R-:W3:Y:S04]  /*cd2b0*/  LDL.LU R185, [R1+0x4a90] ;  /* 0x004a900001b97983 */ /* 0x000ee80000300800 */
[----:B0-----:R0:W-:Y:S04]  /*cd2c0*/  STL.64 [R1+0xe0], R24 ;  /* 0x0000e01801007387 */ /* 0x0011e80000100a00 */
[----:B------:R1:W-:Y:S04]  /*cd2d0*/  STL.64 [R1+0xe8], R26 ;  /* 0x0000e81a01007387 */ /* 0x0003e80000100a00 */
[----:B------:R-:W3:Y:S04]  /*cd2e0*/  LDL.LU R186, [R1+0x494c] ;  /* 0x00494c0001ba7983 */ /* 0x000ee80000300800 */
[----:B------:R-:W3:Y:S01]  /*cd2f0*/  LDL.LU R194, [R1+0x4948] ;  /* 0x0049480001c27983 */ /* 0x000ee20000300800 */
        /* <DEDUP_REMOVED lines=22> */
[----:B------:R-:W-:-:S03]  /*cd460*/  PRMT R31, R241, 0x4210, R35 ;  /* 0x00004210f11f7816 */ /* 0x000fc60000000023 */
[----:B------:R-:W2:Y:S04]  /*cd470*/  LDL.LU R241, [R1+0x5354] ;  /* 0x0053540001f17983 */ /* 0x000ea80000300800 */
[----:B0-----:R-:W-:Y:S04]  /*cd480*/  STL.64 [R1+0x170], R36 ;  /* 0x0001702401007387 */ /* 0x001fe80000100a00 */
[----:B------:R-:W-:Y:S04]  /*cd490*/  STL.64 [R1+0x178], R38 ;  /* 0x0001782601007387 */ /* 0x000fe80000100a00 */
[----:B------:R-:W2:Y:S04]  /*cd4a0*/  LDL.LU R193, [R1+0x4ab4] ;  /* 0x004ab40001c17983 */ /* 0x000ea80000300800 */
[----:B------:R-:W2:Y:S04]  /*cd4b0*/  LDL.LU R200, [R1+0x4aac] ;  /* 0x004aac0001c87983 */ /* 0x000ea80000300800 */
[----:B-1----:R0:W-:Y:S04]  /*cd4c0*/  STL.64 [R1+0x160], R24 ;  /* 0x0001601801007387 */ /* 0x0021e80000100a00 */
[----:B------:R1:W-:Y:S04]  /*cd4d0*/  STL.64 [R1+0x168], R26 ;  /* 0x0001681a01007387 */ /* 0x0003e80000100a00 */
[----:B------:R-:W2:Y:S04]  /*cd4e0*/  LDL.LU R201, [R1+0x4960] ;  /* 0x0049600001c97983 */ /* 0x000ea80000300800 */
[----:B------:R-:W2:Y:S01]  /*cd4f0*/  LDL.LU R192, [R1+0x495c] ;  /* 0x00495c0001c07983 */ /* 0x000ea20000300800 */
[----:B------:R-:W-:Y:S01]  /*cd500*/  BAR.SYNC.DEFER_BLOCKING 0x0 ;  /* 0x0000000000007b1d */ /* 0x000fe20000010000 */
[----:B0-----:R-:W-:-:S02]  /*cd510*/  PRMT R24, R52, 0x5210, R32 ;  /* 0x0000521034187816 */ /* 0x001fc40000000020 */
[----:B------:R-:W-:Y:S02]  /*cd520*/  PRMT R25, R58, 0x5210, R33 ;  /* 0x000052103a197816 */ /* 0x000fe40000000021 */
[----:B-1----:R-:W-:Y:S02]  /*cd530*/  PRMT R26, R57, 0x5210, R34 ;  /* 0x00005210391a7816 */ /* 0x002fe40000000022 */
[----:B------:R-:W-:Y:S01]  /*cd540*/  PRMT R27, R56, 0x5210, R35 ;  /* 0x00005210381b7816 */ /* 0x000fe20000000023 */
[----:B------:R0:W-:Y:S01]  /*cd550*/  STSM.16.M88.4 [R222], R28 ;  /* 0x0000001cde007844 */ /* 0x0001e20000000200 */
[----:B------:R-:W-:Y:S01]  /*cd560*/  BAR.SYNC.DEFER_BLOCKING 0x0 ;  /* 0x0000000000007b1d */ /* 0x000fe20000010000 */
[----:B----4-:R-:W-:-:S05]  /*cd570*/  LOP3.LUT R32, R184, 0xffff, RZ, 0xc0, !PT ;  /* 0x0000ffffb8207812 */ /* 0x010fca00078ec0ff */
[----:B------:R-:W1:Y:S01]  /*cd580*/  LDS.128 R36, [R167] ;  /* 0x00000000a7247984 */ /* 0x000e620000000c00 */
[----:B---3--:R-:W-:Y:S01]  /*cd590*/  LOP3.LUT R33, R185, 0xffff, RZ, 0xc0, !PT ;  /* 0x0000ffffb9217812 */ /* 0x008fe200078ec0ff */
[----:B------:R-:W-:Y:S01]  /*cd5a0*/  BAR.SYNC.DEFER_BLOCKING 0x0 ;  /* 0x0000000000007b1d */ /* 0x000fe20000010000 */
[----:B0-----:R-:W-:Y:S02]  /*cd5b0*/  PRMT R28, R247, 0x4210, R32 ;  /* 0x00004210f71c7816 */ /* 0x001fe40000000020 */
[----:B------:R-:W-:-:S03]  /*cd5c0*/  PRMT R29, R14, 0x4210, R33 ;  /* 0x000042100e1d7816 */ /* 0x000fc60000000021 */
[----:B------:R-:W3:Y:S01]  /*cd5d0*/  LDL.LU R247, [R1+0x5350] ;  /* 0x0053500001f77983 */ /* 0x000ee20000300800 */
[----:B------:R-:W-:-:S03]  /*cd5e0*/  LOP3.LUT R34, R186, 0xffff, RZ, 0xc0, !PT ;  /* 0x0000ffffba227812 */ /* 0x000fc600078ec0ff */
[----:B------:R-:W4:Y:S01]  /*cd5f0*/  LDL.LU R14, [R1+0x534c] ;  /* 0x00534c00010e7983 */ /* 0x000f220000300800 */
[----:B------:R-:W-:Y:S02]  /*cd600*/  LOP3.LUT R35, R194, 0xffff, RZ, 0xc0, !PT ;  /* 0x0000ffffc2237812 */ /* 0x000fe400078ec0ff */
[----:B------:R-:W-:Y:S02]  /*cd610*/  PRMT R30, R22, 0x4210, R34 ;  /* 0x00004210161e7816 */ /* 0x000fe40000000022 */
[----:B------:R-:W3:Y:S01]  /*cd620*/  LDL.LU R22, [R1+0x5348] ;  /* 0x0053480001167983 */ /* 0x000ee20000300800 */
[----:B------:R-:W-:-:S03]  /*cd630*/  PRMT R31, R243, 0x4210, R35 ;  /* 0x00004210f31f7816 */ /* 0x000fc60000000023 */
[----:B------:R-:W4:Y:S04]  /*cd640*/  LDL.LU R243, [R1+0x5344] ;  /* 0x0053440001f37983 */ /* 0x000f280000300800 */
[----:B------:R-:W3:Y:S04]  /*cd650*/  LDL.LU R194, [R1+0x4ac8] ;  /* 0x004ac80001c27983 */ /* 0x000ee80000300800 */
[----:B------:R-:W-:Y:S01]  /*cd660*/  STSM.16.M88.4 [R222], R24 ;  /* 0x00000018de007844 */ /* 0x000fe20000000200 */
[----:B------:R-:W-:Y:S06]  /*cd670*/  BAR.SYNC.DEFER_BLOCKING 0x0 ;  /* 0x0000000000007b1d */ /* 0x000fec0000010000 */
[----:B------:R-:W0:Y:S02]  /*cd680*/  LDS.128 R24, [R167] ;  /* 0x00000000a7187984 */ /* 0x000e240000000c00 */
[----:B------:R-:W-:Y:S06]  /*cd690*/  BAR.SYNC.DEFER_BLOCKING 0x0 ;  /* 0x0000000000007b1d */ /* 0x000fec0000010000 */
[----:B------:R-:W-:Y:S04]  /*cd6a0*/  STSM.16.M88.4 [R222], R28 ;  /* 0x0000001cde007844 */ /* 0x000fe80000000200 */
[----:B-1----:R-:W-:Y:S04]  /*cd6b0*/  STL.64 [R1+0x150], R36 ;  /* 0x0001502401007387 */ /* 0x002fe80000100a00 */
[----:B------:R-:W-:Y:S01]  /*cd6c0*/  STL.64 [R1+0x158], R38 ;  /* 0x0001582601007387 */ /* 0x000fe20000100a00 */
[----:B------:R-:W-:Y:S06]  /*cd6d0*/  BAR.SYNC.DEFER_BLOCKING 0x0 ;  /* 0x0000000000007b1d */ /* 0x000fec0000010000 */
[----:B------:R-:W1:Y:S04]  /*cd6e0*/  LDS.128 R36, [R167] ;  /* 0x00000000a7247984 */ /* 0x000e680000000c00 */
[----:B0-----:R0:W-:Y:S04]  /*cd6f0*/  STL.64 [R1+0x140], R24 ;  /* 0x0001401801007387 */ /* 0x0011e80000100a00 */
[----:B------:R1:W-:Y:S01]  /*cd700*/  STL.64 [R1+0x148], R26 ;  /* 0x0001481a01007387 */ /* 0x0003e20000100a00 */
        /* <DEDUP_REMOVED lines=8> */
[----:B--2---:R-:W-:-:S03]  /*cd790*/  LOP3.LUT R32, R193, 0xffff, RZ, 0xc0, !PT ;  /* 0x0000ffffc1207812 */ /* 0x004fc600078ec0ff */
[----:B------:R-:W2:Y:S01]  /*cd7a0*/  LDL.LU R193, [R1+0x4ad4] ;  /* 0x004ad40001c17983 */ /* 0x000ea20000300800 */
[----:B------:R-:W-:-:S03]  /*cd7b0*/  LOP3.LUT R33, R200, 0xffff, RZ, 0xc0, !PT ;  /* 0x0000ffffc8217812 */ /* 0x000fc600078ec0ff */
[----:B------:R-:W4:Y:S01]  /*cd7c0*/  LDL.LU R200, [R1+0x4984] ;  /* 0x0049840001c87983 */ /* 0x000f220000300800 */
[----:B------:R-:W-:Y:S02]  /*cd7d0*/  PRMT R28, R226, 0x4210, R32 ;  /* 0x00004210e21c7816 */ /* 0x000fe40000000020 */
[----:B------:R-:W-:Y:S02]  /*cd7e0*/  PRMT R29, R12, 0x4210, R33 ;  /* 0x000042100c1d7816 */ /* 0x000fe40000000021 */
[----:B------:R-:W-:Y:S02]  /*cd7f0*/  LOP3.LUT R34, R201, 0xffff, RZ, 0xc0, !PT ;  /* 0x0000ffffc9227812 */ /* 0x000fe400078ec0ff */
[----:B------:R-:W4:Y:S01]  /*cd800*/  LDL.LU R201, [R1+0x4980] ;  /* 0x0049800001c97983 */ /* 0x000f220000300800 */
[----:B------:R-:W-:Y:S02]  /*cd810*/  LOP3.LUT R35, R192, 0xffff, RZ, 0xc0, !PT ;  /* 0x0000ffffc0237812 */ /* 0x000fe400078ec0ff */
[----:B------:R-:W-:Y:S01]  /*cd820*/  PRMT R30, R19, 0x4210, R34 ;  /* 0x00004210131e7816 */ /* 0x000fe20000000022 */
[----:B------:R-:W4:Y:S01]  /*cd830*/  LDL.LU R226, [R1+0x5340] ;  /* 0x0053400001e27983 */ /* 0x000f220000300800 */
[----:B------:R-:W-:Y:S01]  /*cd840*/  PRMT R31, R229, 0x4210, R35 ;  /* 0x00004210e51f7816 */ /* 0x000fe20000000023 */
[----:B------:R-:W-:Y:S01]  /*cd850*/  BAR.SYNC.DEFER_BLOCKING 0x0 ;  /* 0x0000000000007b1d */ /* 0x000fe20000010000 */
[----:B------:R-:W-:-:S04]  /*cd860*/  LOP3.LUT R47, R47, 0xffff, RZ, 0xc0, !PT ;  /* 0x0000ffff2f2f7812 */ /* 0x000fc800078ec0ff */
[----:B------:R-:W-:Y:S01]  /*cd870*/  PRMT R47, R47, 0x3340, R0 ;  /* 0x000033402f2f7816 */ /* 0x000fe20000000000 */
[----:B------:R-:W4:Y:S04]  /*cd880*/  LDL.LU R12, [R1+0x533c] ;  /* 0x00533c00010c7983 */ /* 0x000f280000300800 */
[----:B------:R-:W-:Y:S01]  /*cd890*/  STSM.16.M88.4 [R222], R28 ;  /* 0x0000001cde007844 */ /* 0x000fe20000000200 */
[----:B------:R-:W-:-:S03]  /*cd8a0*/  PRMT R47, R157, 0x5410, R47 ;  /* 0x000054109d2f7816 */ /* 0x000fc6000000002f */
[----:B------:R-:W4:Y:S04]  /*cd8b0*/  LDL.LU R19, [R1+0x5338] ;  /* 0x0053380001137983 */ /* 0x000f280000300800 */
[----:B------:R-:W4:Y:S04]  /*cd8c0*/  LDL.LU R229, [R1+0x5334] ;  /* 0x0053340001e57983 */ /* 0x000f280000300800 */
[----:B------:R-:W-:Y:S04]  /*cd8d0*/  STL.64 [R1+0x1e0], R36 ;  /* 0x0001e02401007387 */ /* 0x000fe80000100a00 */
[----:B------:R-:W-:Y:S01]  /*cd8e0*/  STL.64 [R1+0x1e8], R38 ;  /* 0x0001e82601007387 */ /* 0x000fe20000100a00 */
[----:B------:R-:W-:Y:S06]  /*cd8f0*/  BAR.SYNC.DEFER_BLOCKING 0x0 ;  /* 0x0000000000007b1d */ /* 0x000fec0000010000 */
[----:B0-----:R0:W-:Y:S04]  /*cd900*/  STL.64 [R1+0x1d0], R24 ;  /* 0x0001d01801007387 */ /* 0x0011e80000100a00 */
[----:B------:R1:W-:Y:S04]  /*cd910*/  STL.64 [R1+0x1d8], R26 ;  /* 0x0001d81a01007387 */ /* 0x0003e80000100a00 */
[----:B------:R-:W4:Y:S01]  /*cd920*/  LDL.LU R177, [R1+0x4af8] ;  /* 0x004af80001b17983 */ /* 0x000f220000300800 */
[----:B0-----:R-:W-:-:S03]  /*cd930*/  PRMT R24, R47, 0x5210, R32 ;  /* 0x000052102f187816 */ /* 0x001fc60000000020 */
[----:B------:R-:W4:Y:S01]  /*cd940*/  LDL.LU R184, [R1+0x4af0] ;  /* 0x004af00001b87983 */ /* 0x000f220000300800 */
[----:B------:R-:W-:Y:S02]  /*cd950*/  PRMT R25, R49, 0x5210, R33 ;  /* 0x0000521031197816 */ /* 0x000fe40000000021 */
[----:B-1----:R-:W-:Y:S02]  /*cd960*/  PRMT R26, R51, 0x5210, R34 ;  /* 0x00005210331a7816 */ /* 0x002fe40000000022 */
[----:B------:R-:W-:Y:S02]  /*cd970*/  PRMT R27, R135, 0x5210, R35 ;  /* 0x00005210871b7816 */ /* 0x000fe40000000023 */
[----:B------:R-:W0:Y:S01]  /*cd980*/  LDS.128 R32, [R167] ;  /* 0x00000000a7207984 */ /* 0x000e220000000c00 */
[----:B------:R-:W-:Y:S01]  /*cd990*/  BAR.SYNC.DEFER_BLOCKING 0x0 ;  /* 0x0000000000007b1d */ /* 0x000fe20000010000 */
[----:B---3--:R-:W-:-:S05]  /*cd9a0*/  LOP3.LUT R29, R194, 0xffff, RZ, 0xc0, !PT ;  /* 0x0000ffffc21d7812 */ /* 0x008fca00078ec0ff */
[----:B0-----:R-:W-:Y:S04]  /*cd9b0*/  STL.64 [R1+0x1c0], R32 ;  /* 0x0001c02001007387 */ /* 0x001fe80000100a00 */
[----:B------:R-:W-:Y:S04]  /*cd9c0*/  STL.64 [R1+0x1c8], R34 ;  /* 0x0001c82201007387 */ /* 0x000fe80000100a00 */
[----:B------:R-:W3:Y:S04]  /*cd9d0*/  LDL.LU R185, [R1+0x4994] ;  /* 0x0049940001b97983 */ /* 0x000ee80000300800 */
[----:B------:R-:W3:Y:S04]  /*cd9e0*/  LDL.LU R194, [R1+0x4988] ;  /* 0x0049880001c27983 */ /* 0x000ee80000300800 */
[----:B------:R0:W-:Y:S01]  /*cd9f0*/  STSM.16.M88.4 [R222], R24 ;  /* 0x00000018de007844 */ /* 0x0001e20000000200 */
[----:B------:R-:W-:Y:S01]  /*cda00*/  BAR.SYNC.DEFER_BLOCKING 0x0 ;  /* 0x0000000000007b1d */ /* 0x000fe20000010000 */
[----:B------:R-:W-:-:S04]  /*cda10*/  LOP3.LUT R42, R42, 0xffff, RZ, 0xc0, !PT ;  /* 0x0000ffff2a2a7812 */ /* 0x000fc800078ec0ff */
[----:B------:R-:W-:-:S04]  /*cda20*/  PRMT R42, R42, 0x3340, R0 ;  /* 0x000033402a2a7816 */ /* 0x000fc80000000000 */
[----:B------:R-:W-:Y:S01]  /*cda30*/  PRMT R42, R154, 0x5410, R42 ;  /* 0x000054109a2a7816 */ /* 0x000fe2000000002a */
[----:B------:R-:W1:Y:S01]  /*cda40*/  LDS.128 R32, [R167] ;  /* 0x00000000a7207984 */ /* 0x000e620000000c00 */
[--C-:B------:R-:W-:Y:S02]  /*cda50*/  PRMT R28, R238, 0x4210, R29.reuse ;  /* 0x00004210ee1c7816 */ /* 0x100fe4000000001d */
[----:B0-----:R-:W-:Y:S01]  /*cda60*/  PRMT R24, R42, 0x5210, R29 ;  /* 0x000052102a187816 */ /* 0x001fe2000000001d */
[----:B------:R-:W3:Y:S01]  /*cda70*/  LDL.LU R238, [R1+0x5330] ;  /* 0x0053300001ee7983 */ /* 0x000ee20000300800 */
[----:B------:R-:W-:Y:S02]  /*cda80*/  LOP3.LUT R48, R48, 0xffff, RZ, 0xc0, !PT ;  /* 0x0000ffff30307812 */ /* 0x000fe400078ec0ff */
[----:B------:R-:W-:Y:S02]  /*cda90*/  LOP3.LUT R46, R46, 0xffff, RZ, 0xc0, !PT ;  /* 0x0000ffff2e2e7812 */ /* 0x000fe400078ec0ff */
[----:B------:R-:W-:-:S02]  /*cdaa0*/  PRMT R48, R48, 0x3340, R0 ;  /* 0x0000334030307816 */ /* 0x000fc40000000000 */
[----:B------:R-:W-:Y:S02]  /*cdab0*/  PRMT R46, R46, 0x3340, R0 ;  /* 0x000033402e2e7816 */ /* 0x000fe40000000000 */
[----:B------:R-:W-:Y:S02]  /*cdac0*/  PRMT R48, R155, 0x5410, R48 ;  /* 0x000054109b307816 */ /* 0x000fe40000000030 */
[----:B------:R-:W-:Y:S02]  /*cdad0*/  PRMT R46, R156, 0x5410, R46 ;  /* 0x000054109c2e7816 */ /* 0x000fe4000000002e */
[----:B--2---:R-:W-:Y:S02]  /*cdae0*/  LOP3.LUT R25, R193, 0xffff, RZ, 0xc0, !PT ;  /* 0x0000ffffc1197812 */ /* 0x004fe400078ec0ff */
[----:B----4-:R-:W-:Y:S02]  /*cdaf0*/  LOP3.LUT R26, R200, 0xffff, RZ, 0xc0, !PT ;  /* 0x0000ffffc81a7812 */ /* 0x010fe400078ec0ff */
[----:B------:R-:W-:-:S02]  /*cdb00*/  PRMT R29, R245, 0x4210, R25 ;  /* 0x00004210f51d7816 */ /* 0x000fc40000000019 */
[----:B------:R-:W-:Y:S01]  /*cdb10*/  PRMT R30, R10, 0x4210, R26 ;  /* 0x000042100a1e7816 */ /* 0x000fe2000000001a */
[----:B------:R-:W2:Y:S04]  /*cdb20*/  LDL.LU R245, [R1+0x532c] ;  /* 0x00532c0001f57983 */ /* 0x000ea80000300800 */
[----:B------:R-:W4:Y:S01]  /*cdb30*/  LDL.LU R186, [R1+0x49fc] ;  /* 0x0049fc0001ba7983 */ /* 0x000f220000300800 */
[----:B------:R-:W-:-:S03]  /*cdb40*/  LOP3.LUT R27, R201, 0xffff, RZ, 0xc0, !PT ;  /* 0x0000ffffc91b7812 */ /* 0x000fc600078ec0ff */
[----:B------:R-:W2:Y:S01]  /*cdb50*/  LDL.LU R10, [R1+0x5328] ;  /* 0x00532800010a7983 */ /* 0x000ea20000300800 */
[----:B------:R-:W-:Y:S01]  /*cdb60*/  PRMT R31, R251, 0x4210, R27 ;  /* 0x00004210fb1f7816 */ /* 0x000fe2000000001b */
[----:B------:R-:W-:Y:S06]  /*cdb70*/  BAR.SYNC.DEFER_BLOCKING 0x0 ;  /* 0x0000000000007b1d */ /* 0x000fec0000010000 */
[----:B------:R-:W2:Y:S04]  /*cdb80*/  LDL.LU R251, [R1+0x5324] ;  /* 0x0053240001fb7983 */ /* 0x000ea80000300800 */
[----:B------:R-:W2:Y:S04]  /*cdb90*/  LDL.LU R178, [R1+0x4a04] ;  /* 0x004a040001b27983 */ /* 0x000ea80000300800 */
[----:B------:R-:W2:Y:S04]  /*cdba0*/  LDL.LU R200, [R1+0x5014] ;  /* 0x0050140001c87983 */ /* 0x000ea80000300800 */
[----:B------:R-:W-:Y:S01]  /*cdbb0*/  STSM.16.M88.4 [R222], R28 ;  /* 0x0000001cde007844 */ /* 0x000fe20000000200 */
[----:B------:R-:W-:Y:S06]  /*cdbc0*/  BAR.SYNC.DEFER_BLOCKING 0x0 ;  /* 0x0000000000007b1d */ /* 0x000fec0000010000 */
[----:B------:R-:W0:Y:S04]  /*cdbd0*/  LDS.128 R28, [R167] ;  /* 0x00000000a71c7984 */ /* 0x000e280000000c00 */
[----:B-1----:R-:W-:Y:S04]  /*cdbe0*/  STL.64 [R1+0x1b0], R32 ;  /* 0x0001b02001007387 */ /* 0x002fe80000100a00 */
[----:B------:R-:W-:Y:S01]  /*cdbf0*/  STL.64 [R1+0x1b8], R34 ;  /* 0x0001b82201007387 */ /* 0x000fe20000100a00 */
[----:B------:R-:W-:-:S03]  /*cdc00*/  PRMT R25, R46, 0x5210, R25 ;  /* 0x000052102e197816 */ /* 0x000fc60000000019 */
[----:B------:R-:W2:Y:S01]  /*cdc10*/  LDL.LU R169, [R1+0x4a10] ;  /* 0x004a100001a97983 */ /* 0x000ea20000300800 */
[----:B------:R-:W-:-:S03]  /*cdc20*/  PRMT R26, R48, 0x5210, R26 ;  /* 0x00005210301a7816 */ /* 0x000fc6000000001a */
[----:B------:R-:W2:Y:S01]  /*cdc30*/  LDL.LU R201, [R1+0x500c] ;  /* 0x00500c0001c97983 */ /* 0x000ea20000300800 */
[----:B------:R-:W-:Y:S01]  /*cdc40*/  PRMT R27, R134, 0x5210, R27 ;  /* 0x00005210861b7816 */ /* 0x000fe2000000001b */
[----:B------:R-:W-:Y:S06]  /*cdc50*/  BAR.SYNC.DEFER_BLOCKING 0x0 ;  /* 0x0000000000007b1d */ /* 0x000fec0000010000 */
[----:B------:R-:W2:Y:S04]  /*cdc60*/  LDL.LU R170, [R1+0x4a14] ;  /* 0x004a140001aa7983 */ /* 0x000ea80000300800 */
[----:B------:R-:W2:Y:S04]  /*cdc70*/  LDL.LU R192, [R1+0x4ffc] ;  /* 0x004ffc0001c07983 */ /* 0x000ea80000300800 */
[----:B0-----:R0:W-:Y:S04]  /*cdc80*/  STL.64 [R1+0x1a0], R28 ;  /* 0x0001a01c01007387 */ /* 0x0011e80000100a00 */
[----:B------:R1:W-:Y:S04]  /*cdc90*/  STL.64 [R1+0x1a8], R30 ;  /* 0x0001a81e01007387 */ /* 0x0003e80000100a00 */
[----:B------:R-:W2:Y:S01]  /*cdca0*/  LDL.LU R193, [R1+0x4974] ;  /* 0x0049740001c17983 */ /* 0x000ea20000300800 */
[----:B0-----:R-:W-:-:S03]  /*cdcb0*/  LOP3.LUT R29, R177, 0xffff, RZ, 0xc0, !PT ;  /* 0x0000ffffb11d7812 */ /* 0x001fc600078ec0ff */
[----:B------:R0:W-:Y:S01]  /*cdcc0*/  STSM.16.M88.4 [R222], R24 ;  /* 0x00000018de007844 */ /* 0x0001e20000000200 */
[----:B-1----:R-:W-:Y:S01]  /*cdcd0*/  LOP3.LUT R30, R184, 0xffff, RZ, 0xc0, !PT ;  /* 0x0000ffffb81e7812 */ /* 0x002fe200078ec0ff */
[----:B------:R-:W-:Y:S01]  /*cdce0*/  BAR.SYNC.DEFER_BLOCKING 0x0 ;  /* 0x0000000000007b1d */ /* 0x000fe20000010000 */
[----:B0-----:R-:W-:Y:S02]  /*cdcf0*/  PRMT R24, R235, 0x4210, R29 ;  /* 0x00004210eb187816 */ /* 0x001fe4000000001d */
[----:B---3--:R-:W-:Y:S02]  /*cdd00*/  LOP3.LUT R31, R185, 0xffff, RZ, 0xc0, !PT ;  /* 0x0000ffffb91f7812 */ /* 0x008fe400078ec0ff */
[----:B------:R-:W-:Y:S02]  /*cdd10*/  PRMT R25, R221, 0x4210, R30 ;  /* 0x00004210dd197816 */ /* 0x000fe4000000001e */
[----:B------:R-:W-:Y:S02]  /*cdd20*/  LOP3.LUT R32, R194, 0xffff, RZ, 0xc0, !PT ;  /* 0x0000ffffc2207812 */ /* 0x000fe400078ec0ff */
[----:B------:R-:W3:Y:S01]  /*cdd30*/  LDL.LU R194, [R1+0x4a24] ;  /* 0x004a240001c27983 */ /* 0x000ee20000300800 */
[----:B------:R-:W-:-:S03]  /*cdd40*/  PRMT R26, R249, 0x4210, R31 ;  /* 0x00004210f91a7816 */ /* 0x000fc6000000001f */
[----:B------:R-:W3:Y:S01]  /*cdd50*/  LDL.LU R235, [R1+0x5320] ;  /* 0x0053200001eb7983 */ /* 0x000ee20000300800 */
[----:B------:R-:W-:-:S03]  /*cdd60*/  PRMT R27, R20, 0x4210, R32 ;  /* 0x00004210141b7816 */ /* 0x000fc60000000020 */
[----:B------:R-:W3:Y:S04]  /*cdd70*/  LDL.LU R221, [R1+0x531c] ;  /* 0x00531c0001dd7983 */ /* 0x000ee80000300800 */
[----:B------:R-:W3:Y:S04]  /*cdd80*/  LDL.LU R184, [R1+0x4a28] ;  /* 0x004a280001b87983 */ /* 0x000ee80000300800 */
[----:B------:R-:W3:Y:S04]  /*cdd90*/  LDL.LU R249, [R1+0x5318] ;  /* 0x0053180001f97983 */ /* 0x000ee80000300800 */
[----:B------:R-:W3:Y:S04]  /*cdda0*/  LDL.LU R20, [R1+0x5314] ;  /* 0x0053140001147983 */ /* 0x000ee80000300800 */
[----:B------:R-:W0:Y:S01]  /*cddb0*/  LDS.128 R36, [R167] ;  /* 0x00000000a7247984 */ /* 0x000e220000000c00 */
[----:B------:R-:W-:Y:S06]  /*cddc0*/  BAR.SYNC.DEFER_BLOCKING 0x0 ;  /* 0x0000000000007b1d */ /* 0x000fec0000010000 */
[----:B------:R-:W3:Y:S04]  /*cddd0*/  LDL.LU R185, [R1+0x4958] ;  /* 0x0049580001b97983 */ /* 0x000ee80000300800 */
[----:B------:R2:W-:Y:S01]  /*cdde0*/  STSM.16.M88.4 [R222], R24 ;  /* 0x00000018de007844 */ /* 0x0005e20000000200 */
[----:B----4-:R-:W-:-:S03]  /*cddf0*/  LOP3.LUT R28, R186, 0xffff, RZ, 0xc0, !PT ;  /* 0x0000ffffba1c7812 */ /* 0x010fc600078ec0ff */
[----:B------:R-:W4:Y:S04]  /*cde00*/  LDL.LU R186, [R1+0x4a38] ;  /* 0x004a380001ba7983 */ /* 0x000f280000300800 */
[----:B------:R-:W4:Y:S04]  /*cde10*/  LDL.LU R176, [R1+0x4a3c] ;  /* 0x004a3c0001b07983 */ /* 0x000f280000300800 */
[----:B0-----:R0:W-:Y:S04]  /*cde20*/  STL.64 [R1+0x1f0], R36 ;  /* 0x0001f02401007387 */ /* 0x0011e80000100a00 */
[----:B------:R1:W-:Y:S04]  /*cde30*/  STL.64 [R1+0x1f8], R38 ;  /* 0x0001f82601007387 */ /* 0x0003e80000100a00 */
[----:B------:R-:W4:Y:S01]  /*cde40*/  LDL.LU R177, [R1+0x4930] ;  /* 0x0049300001b17983 */ /* 0x000f220000300800 */
[----:B--2---:R-:W-:-:S03]  /*cde50*/  LOP3.LUT R24, R178, 0xffff, RZ, 0xc0, !PT ;  /* 0x0000ffffb2187812 */ /* 0x004fc600078ec0ff */
[----:B------:R-:W2:Y:S01]  /*cde60*/  LDL.LU R178, [R1+0x4a50] ;  /* 0x004a500001b27983 */ /* 0x000ea20000300800 */
[--C-:B------:R-:W-:Y:S02]  /*cde70*/  PRMT R205, R205, 0x5210, R24.reuse ;  /* 0x00005210cdcd7816 */ /* 0x100fe40000000018 */
[----:B------:R-:W-:Y:S02]  /*cde80*/  LOP3.LUT R25, R169, 0xffff, RZ, 0xc0, !PT ;  /* 0x0000ffffa9197812 */ /* 0x000fe400078ec0ff */
[----:B------:R-:W2:Y:S01]  /*cde90*/  LDL.LU R169, [R1+0x4a54] ;  /* 0x004a540001a97983 */ /* 0x000ea20000300800 */
[----:B------:R-:W-:Y:S02]  /*cdea0*/  PRMT R201, R201, 0x4210, R24 ;  /* 0x00004210c9c97816 */ /* 0x000fe40000000018 */
[----:B------:R-:W-:Y:S02]  /*cdeb0*/  PRMT R196, R196, 0x5210, R25 ;  /* 0x00005210c4c47816 */ /* 0x000fe40000000019 */
[----:B------:R-:W-:-:S02]  /*cdec0*/  LOP3.LUT R26, R170, 0xffff, RZ, 0xc0, !PT ;  /* 0x0000ffffaa1a7812 */ /* 0x000fc400078ec0ff */
[----:B------:R-:W2:Y:S01]  /*cded0*/  LDL.LU R170, [R1+0x4a6c] ;  /* 0x004a6c0001aa7983 */ /* 0x000ea20000300800 */
[----:B------:R-:W-:Y:S02]  /*cdee0*/  PRMT R192, R192, 0x4210, R25 ;  /* 0x00004210c0c07816 */ /* 0x000fe40000000019 */
[----:B------:R-:W-:Y:S02]  /*cdef0*/  PRMT R197, R197, 0x5210, R26 ;  /* 0x00005210c5c57816 */ /* 0x000fe4000000001a */
[----:B------:R-:W-:Y:S02]  /*cdf00*/  LOP3.LUT R24, R193, 0xffff, RZ, 0xc0, !PT ;  /* 0x0000ffffc1187812 */ /* 0x000fe400078ec0ff */
[----:B---3--:R-:W-:Y:S02]  /*cdf10*/  LOP3.LUT R25, R194, 0xffff, RZ, 0xc0, !PT ;  /* 0x0000ffffc2197812 */ /* 0x008fe400078ec0ff */
[----:B------:R-:W-:Y:S02]  /*cdf20*/  PRMT R194, R249, 0x4210, R24 ;  /* 0x00004210f9c27816 */ /* 0x000fe40000000018 */
[----:B------:R-:W-:-:S02]  /*cdf30*/  PRMT R193, R20, 0x4210, R26 ;  /* 0x0000421014c17816 */ /* 0x000fc4000000001a */
[----:B------:R-:W3:Y:S01]  /*cdf40*/  LDL.LU R20, [R1+0x5310] ;  /* 0x0053100001147983 */ /* 0x000ee20000300800 */
[----:B------:R-:W-:Y:S02]  /*cdf50*/  LOP3.LUT R26, R184, 0xffff, RZ, 0xc0, !PT ;  /* 0x0000ffffb81a7812 */ /* 0x000fe400078ec0ff */
[----:B------:R-:W-:Y:S01]  /*cdf60*/  PRMT R184, R221, 0x4210, R25 ;  /* 0x00004210ddb87816 */ /* 0x000fe20000000019 */
[----:B------:R-:W3:Y:S04]  /*cdf70*/  LDL.LU R166, [R1+0x4a70] ;  /* 0x004a700001a67983 */ /* 0x000ee80000300800 */
[----:B------:R-:W3:Y:S04]  /*cdf80*/  LDL.LU R249, [R1+0x530c] ;  /* 0x00530c0001f97983 */ /* 0x000ee80000300800 */
[----:B------:R-:W3:Y:S01]  /*cdf90*/  LDL.LU R221, [R1+0x5308] ;  /* 0x0053080001dd7983 */ /* 0x000ee20000300800 */
[----:B------:R-:W-:-:S02]  /*cdfa0*/  PRMT R198, R198, 0x5210, R24 ;  /* 0x00005210c6c67816 */ /* 0x000fc40000000018 */
[----:B------:R-:W-:Y:S02]  /*cdfb0*/  LOP3.LUT R24, R185, 0xffff, RZ, 0xc0, !PT ;  /* 0x0000ffffb9187812 */ /* 0x000fe400078ec0ff */
[----:B------:R-:W-:Y:S02]  /*cdfc0*/  PRMT R188, R188, 0x5210, R25 ;  /* 0x00005210bcbc7816 */ /* 0x000fe40000000019 */
[--C-:B------:R-:W-:Y:S02]  /*cdfd0*/  PRMT R185, R235, 0x4210, R26.reuse ;  /* 0x00004210ebb97816 */ /* 0x100fe4000000001a */
[----:B------:R-:W-:Y:S01]  /*cdfe0*/  PRMT R189, R189, 0x5210, R26 ;  /* 0x00005210bdbd7816 */ /* 0x000fe2000000001a */
[----:B------:R-:W3:Y:S01]  /*cdff0*/  LDL.LU R235, [R1+0x5304] ;  /* 0x0053040001eb7983 */ /* 0x000ee20000300800 */
[----:B------:R-:W-:Y:S02]  /*ce000*/  PRMT R190, R190, 0x5210, R24 ;  /* 0x00005210bebe7816 */ /* 0x000fe40000000018 */
[----:B----4-:R-:W-:-:S02]  /*ce010*/  LOP3.LUT R25, R186, 0xffff, RZ, 0xc0, !PT ;  /* 0x0000ffffba197812 */ /* 0x010fc400078ec0ff */
[----:B------:R-:W-:Y:S02]  /*ce020*/  PRMT R186, R251, 0x4210, R24 ;  /* 0x00004210fbba7816 */ /* 0x000fe40000000018 */
[----:B------:R-:W-:Y:S01]  /*ce030*/  LOP3.LUT R26, R176, 0xffff, RZ, 0xc0, !PT ;  /* 0x0000ffffb01a7812 */ /* 0x000fe200078ec0ff */
[----:B------:R-:W4:Y:S01]  /*ce040*/  LDL.LU R251, [R1+0x5300] ;  /* 0x0053000001fb7983 */ /* 0x000f220000300800 */
[--C-:B------:R-:W-:Y:S02]  /*ce050*/  PRMT R176, R10, 0x4210, R25.reuse ;  /* 0x000042100ab07816 */ /* 0x100fe40000000019 */
[----:B------:R-:W-:Y:S01]  /*ce060*/  PRMT R180, R180, 0x5210, R25 ;  /* 0x00005210b4b47816 */ /* 0x000fe20000000019 */
[----:B------:R-:W4:Y:S01]  /*ce070*/  LDL.LU R10, [R1+0x52fc] ;  /* 0x0052fc00010a7983 */ /* 0x000f220000300800 */
[----:B------:R-:W-:Y:S02]  /*ce080*/  PRMT R181, R181, 0x5210, R26 ;  /* 0x00005210b5b57816 */ /* 0x000fe4000000001a */
[----:B------:R-:W-:-:S02]  /*ce090*/  LOP3.LUT R24, R177, 0xffff, RZ, 0xc0, !PT ;  /* 0x0000ffffb1187812 */ /* 0x000fc400078ec0ff */
[----:B------:R-:W-:Y:S02]  /*ce0a0*/  PRMT R177, R245, 0x4210, R26 ;  /* 0x00004210f5b17816 */ /* 0x000fe4000000001a */
[----:B--2---:R-:W-:Y:S01]  /*ce0b0*/  LOP3.LUT R25, R178, 0xffff, RZ, 0xc0, !PT ;  /* 0x0000ffffb2197812 */ /* 0x004fe200078ec0ff */
[----:B------:R-:W2:Y:S01]  /*ce0c0*/  LDL.LU R245, [R1+0x52f8] ;  /* 0x0052f80001f57983 */ /* 0x000ea20000300800 */
[--C-:B------:R-:W-:Y:S02]  /*ce0d0*/  PRMT R178, R238, 0x4210, R24.reuse ;  /* 0x00004210eeb27816 */ /* 0x100fe40000000018 */
[----:B------:R-:W-:Y:S01]  /*ce0e0*/  PRMT R182, R182, 0x5210, R24 ;  /* 0x00005210b6b67816 */ /* 0x000fe20000000018 */
[----:B------:R-:W2:Y:S01]  /*ce0f0*/  LDL.LU R238, [R1+0x52f4] ;  /* 0x0052f40001ee7983 */ /* 0x000ea20000300800 */
[----:B------:R-:W-:-:S03]  /*ce100*/  PRMT R168, R229, 0x4210, R25 ;  /* 0x00004210e5a87816 */ /* 0x000fc60000000019 */
[----:B------:R-:W2:Y:S01]  /*ce110*/  LDL.LU R229, [R1+0x52f0] ;  /* 0x0052f00001e57983 */ /* 0x000ea20000300800 */
[----:B------:R-:W-:-:S04]  /*ce120*/  LOP3.LUT R26, R169, 0xffff, RZ, 0xc0, !PT ;  /* 0x0000ffffa91a7812 */ /* 0x000fc800078ec0ff */
[----:B------:R-:W-:Y:S02]  /*ce130*/  PRMT R169, R19, 0x4210, R26 ;  /* 0x0000421013a97816 */ /* 0x000fe4000000001a */
[----:B------:R-:W-:Y:S02]  /*ce140*/  LOP3.LUT R164, R170, 0xffff, RZ, 0xc0, !PT ;  /* 0x0000ffffaaa47812 */ /* 0x000fe400078ec0ff */
[----:B---3--:R-:W-:Y:S02]  /*ce150*/  LOP3.LUT R24, R221, 0xffff, RZ, 0xc0, !PT ;  /* 0x0000ffffdd187812 */ /* 0x008fe400078ec0ff */
[----:B------:R-:W3:Y:S02]  /*ce160*/  LDL.LU R221, [R1+0x52ec] ;  /* 0x0052ec0001dd7983 */ /* 0x000ee40000300800 */
[----:B------:R-:W-:Y:S02]  /*ce170*/  PRMT R170, R12, 0x4210, R24 ;  /* 0x000042100caa7816 */ /* 0x000fe40000000018 */
[----:B------:R-:W3:Y:S04]  /*ce180*/  LDL.LU R19, [R1+0x52e8] ;  /* 0x0052e80001137983 */ /* 0x000ee80000300800 */
[----:B------:R-:W4:Y:S01]  /*ce190*/  LDL.LU R12, [R1+0x52e4] ;  /* 0x0052e400010c7983 */ /* 0x000f220000300800 */
[----:B------:R-:W-:-:S03]  /*ce1a0*/  PRMT R160, R226, 0x4210, R164 ;  /* 0x00004210e2a07816 */ /* 0x000fc600000000a4 */
[----:B------:R-:W2:Y:S01]  /*ce1b0*/  LDL.LU R226, [R1+0x52e0] ;  /* 0x0052e00001e27983 */ /* 0x000ea20000300800 */
[----:B------:R-:W-:Y:S02]  /*ce1c0*/  LOP3.LUT R165, R166, 0xffff, RZ, 0xc0, !PT ;  /* 0x0000ffffa6a57812 */ /* 0x000fe400078ec0ff */
[----:B------:R-:W-:Y:S02]  /*ce1d0*/  LOP3.LUT R166, R20, 0xffff, RZ, 0xc0, !PT ;  /* 0x0000ffff14a67812 */ /* 0x000fe400078ec0ff */
[----:B------:R-:W3:Y:S01]  /*ce1e0*/  LDL.LU R20, [R1+0x52dc] ;  /* 0x0052dc0001147983 */ /* 0x000ee20000300800 */
[----:B------:R-:W-:-:S03]  /*ce1f0*/  PRMT R161, R243, 0x4210, R165 ;  /* 0x00004210f3a17816 */ /* 0x000fc600000000a5 */
[----:B------:R-:W3:Y:S01]  /*ce200*/  LDL.LU R243, [R1+0x52d8] ;  /* 0x0052d80001f37983 */ /* 0x000ee20000300800 */
[----:B------:R-:W-:Y:S02]  /*ce210*/  PRMT R162, R22, 0x4210, R166 ;  /* 0x0000421016a27816 */ /* 0x000fe400000000a6 */
[----:B------:R-:W-:Y:S02]  /*ce220*/  LOP3.LUT R158, R249, 0xffff, RZ, 0xc0, !PT ;  /* 0x0000fffff99e7812 */ /* 0x000fe400078ec0ff */
[----:B------:R-:W-:Y:S02]  /*ce230*/  LOP3.LUT R44, R44, 0xffff, RZ, 0xc0, !PT ;  /* 0x0000ffff2c2c7812 */ /* 0x000fe400078ec0ff */
[----:B------:R-:W-:Y:S02]  /*ce240*/  LOP3.LUT R2, R2, 0x7fffffff, RZ, 0xc0, !PT ;  /* 0x7fffffff02027812 */ /* 0x000fe400078ec0ff */
[----:B------:R-:W-:Y:S02]  /*ce250*/  LOP3.LUT R3, R3, 0x7fffffff, RZ, 0xc0, !PT ;  /* 0x7fffffff03037812 */ /* 0x000fe400078ec0ff */
[----:B------:R-:W-:-:S02]  /*ce260*/  SHF.R.U32.HI R131, RZ, 0x8, R131 ;  /* 0x00000008ff837819 */ /* 0x000fc40000011683 */
[----:B------:R-:W-:Y:S01]  /*ce270*/  LOP3.LUT R13, R13, 0x7fffffff, RZ, 0xc0, !PT ;  /* 0x7fffffff0d0d7812 */ /* 0x000fe200078ec0ff */
[----:B------:R-:W-:Y:S01]  /*ce280*/  BAR.SYNC.DEFER_BLOCKING 0x0 ;  /* 0x0000000000007b1d */ /* 0x000fe20000010000 */
[----:B----4-:R-:W-:-:S05]  /*ce290*/  LOP3.LUT R156, R12, 0xffff, RZ, 0xc0, !PT ;  /* 0x0000ffff0c9c7812 */ /* 0x010fca00078ec0ff */
[----:B------:R-:W4:Y:S01]  /*ce2a0*/  LDL.LU R12, [R1+0x52d4] ;  /* 0x0052d400010c7983 */ /* 0x000f220000300800 */
[----:B--2---:R-:W-:-:S03]  /*ce2b0*/  LOP3.LUT R157, R226, 0xffff, RZ, 0xc0, !PT ;  /* 0x0000ffffe29d7812 */ /* 0x004fc600078ec0ff */
[----:B------:R-:W2:Y:S04]  /*ce2c0*/  LDL.LU R22, [R1+0x52d0] ;  /* 0x0052d00001167983 */ /* 0x000ea80000300800 */
[----:B------:R-:W2:Y:S01]  /*ce2d0*/  LDL.LU R226, [R1+0x52cc] ;  /* 0x0052cc0001e27983 */ /* 0x000ea20000300800 */
[----:B------:R-:W-:-:S03]  /*ce2e0*/  PRMT R152, R14, 0x4210, R156 ;  /* 0x000042100e987816 */ /* 0x000fc6000000009c */
[----:B------:R-:W2:Y:S04]  /*ce2f0*/  LDL.LU R14, [R1+0x52c8] ;  /* 0x0052c800010e7983 */ /* 0x000ea80000300800 */
[----:B------:R-:W2:Y:S01]  /*ce300*/  LDL.LU R249, [R1+0x52c4] ;  /* 0x0052c40001f97983 */ /* 0x000ea20000300800 */
[----:B------:R-:W-:-:S04]  /*ce310*/  PRMT R44, R44, 0x3340, R0 ;  /* 0x000033402c2c7816 */ /* 0x000fc80000000000 */
[----:B------:R-:W-:Y:S02]  /*ce320*/  PRMT R44, R153, 0x5410, R44 ;  /* 0x00005410992c7816 */ /* 0x000fe4000000002c */
[----:B------:R-:W-:Y:S02]  /*ce330*/  PRMT R153, R247, 0x4210, R157 ;  /* 0x00004210f7997816 */ /* 0x000fe4000000009d */
[----:B------:R-:W2:Y:S01]  /*ce340*/  LDL.LU R247, [R1+0x52c0] ;  /* 0x0052c00001f77983 */ /* 0x000ea20000300800 */
[----:B------:R-:W-:Y:S02]  /*ce350*/  PRMT R154, R241, 0x4210, R158 ;  /* 0x00004210f19a7816 */ /* 0x000fe4000000009e */
[----:B---3--:R-:W-:Y:S02]  /*ce360*/  LOP3.LUT R149, R243, 0xffff, RZ, 0xc0, !PT ;  /* 0x0000fffff3957812 */ /* 0x008fe400078ec0ff */
[----:B------:R-:W-:Y:S02]  /*ce370*/  LOP3.LUT R150, R235, 0xffff, RZ, 0xc0, !PT ;  /* 0x0000ffffeb967812 */ /* 0x000fe400078ec0ff */
[----:B------:R-:W-:-:S02]  /*ce380*/  PRMT R145, R223, 0x4210, R149 ;  /* 0x00004210df917816 */ /* 0x000fc40000000095 */
[----:B------:R-:W-:Y:S02]  /*ce390*/  PRMT R146, R21, 0x4210, R150 ;  /* 0x0000421015927816 */ /* 0x000fe40000000096 */
[----:B------:R-:W-:-:S04]  /*ce3a0*/  LOP3.LUT R142, R251, 0xffff, RZ, 0xc0, !PT ;  /* 0x0000fffffb8e7812 */ /* 0x000fc800078ec0ff */
[----:B------:R-:W-:Y:S02]  /*ce3b0*/  PRMT R138, R8, 0x4210, R142 ;  /* 0x00004210088a7816 */ /* 0x000fe4000000008e */
[----:B----4-:R-:W-:Y:S02]  /*ce3c0*/  LOP3.LUT R148, R12, 0xffff, RZ, 0xc0, !PT ;  /* 0x0000ffff0c947812 */ /* 0x010fe400078ec0ff */
[----:B------:R-:W3:Y:S02]  /*ce3d0*/  LDL.LU R12, [R1+0x52bc] ;  /* 0x0052bc00010c7983 */ /* 0x000ee40000300800 */
[----:B------:R-:W-:Y:S02]  /*ce3e0*/  PRMT R144, R232, 0x4210, R148 ;  /* 0x00004210e8907816 */ /* 0x000fe40000000094 */
[----:B------:R-:W4:Y:S01]  /*ce3f0*/  LDL.LU R241, [R1+0x52b8] ;  /* 0x0052b80001f17983 */ /* 0x000f220000300800 */
[----:B--2---:R-:W-:-:S03]  /*ce400*/  LOP3.LUT R140, R226, 0xffff, RZ, 0xc0, !PT ;  /* 0x0000ffffe28c7812 */ /* 0x004fc600078ec0ff */
[----:B------:R-:W2:Y:S01]  /*ce410*/  LDL.LU R243, [R1+0x52b4] ;  /* 0x0052b40001f37983 */ /* 0x000ea20000300800 */
[----:B------:R-:W-:-:S03]  /*ce420*/  LOP3.LUT R141, R22, 0xffff, RZ, 0xc0, !PT ;  /* 0x0000ffff168d7812 */ /* 0x000fc600078ec0ff */
[----:B------:R-:W4:Y:S04]  /*ce430*/  LDL.LU R232, [R1+0x52b0] ;  /* 0x0052b00001e87983 */ /* 0x000f280000300800 */
[----:B------:R-:W4:Y:S01]  /*ce440*/  LDL.LU R235, [R1+0x52ac] ;  /* 0x0052ac0001eb7983 */ /* 0x000f220000300800 */
[----:B------:R-:W-:-:S03]  /*ce450*/  PRMT R136, R252, 0x4210, R140 ;  /* 0x00004210fc887816 */ /* 0x000fc6000000008c */
[----:B------:R-:W4:Y:S04]  /*ce460*/  LDL.LU R223, [R1+0x52a8] ;  /* 0x0052a80001df7983 */ /* 0x000f280000300800 */
[----:B------:R-:W4:Y:S01]  /*ce470*/  LDL.LU R226, [R1+0x52a4] ;  /* 0x0052a40001e27983 */ /* 0x000f220000300800 */
[----:B------:R-:W-:-:S03]  /*ce480*/  PRMT R137, R250, 0x4210, R141 ;  /* 0x00004210fa897816 */ /* 0x000fc6000000008d */
[----:B------:R-:W4:Y:S01]  /*ce490*/  LDL.LU R21, [R1+0x52a0] ;  /* 0x0052a00001157983 */ /* 0x000f220000300800 */
[----:B------:R-:W-:-:S03]  /*ce4a0*/  LOP3.LUT R132, R249, 0xffff, RZ, 0xc0, !PT ;  /* 0x0000fffff9847812 */ /* 0x000fc600078ec0ff */
[----:B------:R-:W4:Y:S04]  /*ce4b0*/  LDL.LU R22, [R1+0x529c] ;  /* 0x00529c0001167983 */ /* 0x000f280000300800 */
[----:B------:R-:W2:Y:S04]  /*ce4c0*/  LDL.LU R252, [R1+0x5298] ;  /* 0x0052980001fc7983 */ /* 0x000ea80000300800 */
[----:B------:R-:W4:Y:S04]  /*ce4d0*/  LDL.LU R251, [R1+0x5294] ;  /* 0x0052940001fb7983 */ /* 0x000f280000300800 */
[----:B------:R-:W2:Y:S04]  /*ce4e0*/  LDL.LU R250, [R1+0x5290] ;  /* 0x0052900001fa7983 */ /* 0x000ea80000300800 */
[----:B------:R-:W4:Y:S04]  /*ce4f0*/  LDL.LU R249, [R1+0x528c] ;  /* 0x00528c0001f97983 */ /* 0x000f280000300800 */
[----:B------:R-:W2:Y:S01]  /*ce500*/  LDL.LU R8, [R1+0x5288] ;  /* 0x0052880001087983 */ /* 0x000ea20000300800 */
[----:B------:R-:W-:-:S03]  /*ce510*/  LOP3.LUT R133, R14, 0xffff, RZ, 0xc0, !PT ;  /* 0x0000ffff0e857812 */ /* 0x000fc600078ec0ff */
[----:B------:R-:W4:Y:S01]  /*ce520*/  LDL.LU R14, [R1+0x5284] ;  /* 0x00528400010e7983 */ /* 0x000f220000300800 */
[----:B------:R-:W-:-:S03]  /*ce530*/  PRMT R128, R11, 0x4210, R132 ;  /* 0x000042100b807816 */ /* 0x000fc60000000084 */
[----:B------:R-:W4:Y:S01]  /*ce540*/  LDL.LU R11, [R1+0x5280] ;  /* 0x00528000010b7983 */ /* 0x000f220000300800 */
[----:B------:R-:W-:-:S03]  /*ce550*/  LOP3.LUT R134, R10, 0xffff, RZ, 0xc0, !PT ;  /* 0x0000ffff0a867812 */ /* 0x000fc600078ec0ff */
[----:B------:R-:W4:Y:S01]  /*ce560*/  LDL.LU R10, [R1+0x527c] ;  /* 0x00527c00010a7983 */ /* 0x000f220000300800 */
[----:B------:R-:W-:-:S03]  /*ce570*/  PRMT R129, R9, 0x4210, R133 ;  /* 0x0000421009817816 */ /* 0x000fc60000000085 */
[----:B------:R-:W4:Y:S01]  /*ce580*/  LDL.LU R9, [R1+0x5278] ;  /* 0x0052780001097983 */ /* 0x000f220000300800 */
[----:B---3--:R-:W-:-:S03]  /*ce590*/  LOP3.LUT R124, R12, 0xffff, RZ, 0xc0, !PT ;  /* 0x0000ffff0c7c7812 */ /* 0x008fc600078ec0ff */
[----:B------:R-:W3:Y:S01]  /*ce5a0*/  LDL.LU R12, [R1+0x5274] ;  /* 0x00527400010c7983 */ /* 0x000ee20000300800 */
[----:B------:R-:W-:Y:S02]  /*ce5b0*/  PRMT R27, R44, 0x5210, R32 ;  /* 0x000052102c1b7816 */ /* 0x000fe40000000020 */
[----:B--2---:R-:W-:Y:S02]  /*ce5c0*/  ISETP.LT.AND P1, PT, R8, UR23, !P1 ;  /* 0x0000001708007c0c */ /* 0x004fe4000cf21270 */
[----:B----4-:R-:W-:Y:S01]  /*ce5d0*/  LOP3.LUT R14, R14, 0xfff7ffff, RZ, 0xc0, !PT ;  /* 0xfff7ffff0e0e7812 */ /* 0x010fe200078ec0ff */
[----:B------:R-:W-:Y:S01]  /*ce5e0*/  VIADD R32, R8, 0x1ad ;  /* 0x000001ad08207836 */ /* 0x000fe20000000000 */
[----:B------:R-:W-:Y:S01]  /*ce5f0*/  PRMT R174, R174, 0x5210, R24 ;  /* 0x00005210aeae7816 */ /* 0x000fe20000000018 */
[----:B------:R-:W-:Y:S01]  /*ce600*/  VIADD R33, R8, 0x1ae ;  /* 0x000001ae08217836 */ /* 0x000fe20000000000 */
[----:B------:R-:W-:Y:S01]  /*ce610*/  PRMT R172, R172, 0x5210, R25 ;  /* 0x00005210acac7816 */ /* 0x000fe20000000019 */
[C---:B------:R-:W-:Y:S01]  /*ce620*/  VIADD R34, R8.reuse, 0x1af ;  /* 0x000001af08227836 */ /* 0x040fe20000000000 */
[----:B------:R-:W-:Y:S01]  /*ce630*/  PRMT R173, R173, 0x5210, R26 ;  /* 0x00005210adad7816 */ /* 0x000fe2000000001a */
[C---:B------:R-:W-:Y:S01]  /*ce640*/  VIADD R35, R8.reuse, 0x1b0 ;  /* 0x000001b008237836 */ /* 0x040fe20000000000 */
[----:B------:R-:W-:Y:S01]  /*ce650*/  LOP3.LUT R131, R131, 0xffff, RZ, 0xc0, !PT ;  /* 0x0000ffff83837812 */ /* 0x000fe200078ec0ff */
[----:B0-----:R-:W-:-:S02]  /*ce660*/  VIADD R36, R8, 0x1b1 ;  /* 0x000001b108247836 */ /* 0x001fc40000000000 */
[----:B------:R-:W-:Y:S01]  /*ce670*/  @P1 LOP3.LUT R14, R14, 0x80000, RZ, 0xfc, !PT ;  /* 0x000800000e0e1812 */ /* 0x000fe200078efcff */
[C---:B------:R-:W-:Y:S01]  /*ce680*/  VIADD R37, R8.reuse, 0x1b2 ;  /* 0x000001b208257836 */ /* 0x040fe20000000000 */
[----:B------:R-:W-:Y:S01]  /*ce690*/  ISETP.LT.AND P1, PT, R11, UR24, !P0 ;  /* 0x000000180b007c0c */ /* 0x000fe2000c721270 */
[----:B-1----:R-:W-:Y:S01]  /*ce6a0*/  VIADD R38, R8, 0x1b3 ;  /* 0x000001b308267836 */ /* 0x002fe20000000000 */
[----:B------:R-:W-:Y:S01]  /*ce6b0*/  ISETP.LT.AND P0, PT, R10, UR26, !P0 ;  /* 0x0000001a0a007c0c */ /* 0x000fe2000c701270 */
[----:B------:R-:W-:Y:S01]  /*ce6c0*/  ULDC UR26, c[0x0][0x228] ;  /* 0x00008a00001a7ab9 */ /* 0x000fe20000000800 */
[----:B------:R-:W-:Y:S01]  /*ce6d0*/  LOP3.LUT R14, R14, 0xffffbfff, RZ, 0xc0, !PT ;  /* 0xffffbfff0e0e7812 */ /* 0x000fe200078ec0ff */
[C---:B------:R-:W-:Y:S02]  /*ce6e0*/  VIADD R39, R8.reuse, 0x1b4 ;  /* 0x000001b408277836 */ /* 0x040fe40000000000 */
[C---:B------:R-:W-:Y:S01]  /*ce6f0*/  VIADD R40, R8.reuse, 0x1b5 ;  /* 0x000001b508287836 */ /* 0x040fe20000000000 */
[----:B------:R-:W-:Y:S01]  /*ce700*/  PRMT R24, R41, 0x5210, R29 ;  /* 0x0000521029187816 */ /* 0x000fe2000000001d */
[C---:B------:R-:W-:Y:S01]  /*ce710*/  VIADD R42, R8.reuse, 0x1b7 ;  /* 0x000001b7082a7836 */ /* 0x040fe20000000000 */
[----:B------:R-:W-:Y:S01]  /*ce720*/  PRMT R25, R43, 0x5210, R30 ;  /* 0x000052102b197816 */ /* 0x000fe2000000001e */
[C---:B------:R-:W-:Y:S01]  /*ce730*/  VIADD R44, R8.reuse, 0x1b9 ;  /* 0x000001b9082c7836 */ /* 0x040fe20000000000 */
[----:B------:R-:W-:Y:S01]  /*ce740*/  PRMT R26, R45, 0x5210, R31 ;  /* 0x000052102d1a7816 */ /* 0x000fe2000000001f */
[----:B------:R-:W-:Y:S01]  /*ce750*/  VIADD R46, R8, 0x1bb ;  /* 0x000001bb082e7836 */ /* 0x000fe20000000000 */
[----:B------:R-:W-:Y:S01]  /*ce760*/  @P1 LOP3.LUT R14, R14, 0x4000, RZ, 0xfc, !PT ;  /* 0x000040000e0e1812 */ /* 0x000fe200078efcff */
[----:B------:R-:W-:-:S02]  /*ce770*/  VIADD R47, R8, 0x1bc ;  /* 0x000001bc082f7836 */ /* 0x000fc40000000000 */
[----:B------:R-:W-:Y:S01]  /*ce780*/  VIADD R48, R8, 0x1bd ;  /* 0x000001bd08307836 */ /* 0x000fe20000000000 */
[----:B------:R-:W-:Y:S01]  /*ce790*/  LOP3.LUT R14, R14, 0xffffdfff, RZ, 0xc0, !PT ;  /* 0xffffdfff0e0e7812 */ /* 0x000fe200078ec0ff */
[C---:B------:R-:W-:Y:S02]  /*ce7a0*/  VIADD R49, R8.reuse, 0x1be ;  /* 0x000001be08317836 */ /* 0x040fe40000000000 */
[----:B------:R-:W-:Y:S01]  /*ce7b0*/  VIADD R50, R8, 0x1bf ;  /* 0x000001bf08327836 */ /* 0x000fe20000000000 */
[----:B------:R-:W-:Y:S01]  /*ce7c0*/  @P0 LOP3.LUT R14, R14, 0x2000, RZ, 0xfc, !PT ;  /* 0x000020000e0e0812 */ /* 0x000fe200078efcff */
[----:B------:R-:W-:Y:S01]  /*ce7d0*/  VIADD R51, R8, 0x1c0 ;  /* 0x000001c008337836 */ /* 0x000fe20000000000 */
[----:B------:R-:W-:Y:S01]  /*ce7e0*/  ISETP.GE.AND P0, PT, R32, UR38, PT ;  /* 0x0000002620007c0c */ /* 0x000fe2000bf06270 */
[----:B------:R-:W-:Y:S01]  /*ce7f0*/  ULDC.64 UR38, c[0x0][0x228] ;  /* 0x00008a0000267ab9 */ /* 0x000fe20000000a00 */
[----:B------:R-:W-:Y:S02]  /*ce800*/  PRMT R131, R131, 0x3340, R0 ;  /* 0x0000334083837816 */ /* 0x000fe40000000000 */
[----:B------:R-:W-:Y:S01]  /*ce810*/  PRMT R158, R195, 0x5210, R158 ;  /* 0x00005210c39e7816 */ /* 0x000fe2000000009e */
[----:B------:R-:W-:Y:S01]  /*ce820*/  VIADD R163, R8, 0x1fd ;  /* 0x000001fd08a37836 */ /* 0x000fe20000000000 */
[----:B------:R-:W-:Y:S01]  /*ce830*/  ISETP.LT.AND P3, PT, R9, UR28, !P0 ;  /* 0x0000001c09007c0c */ /* 0x000fe2000c761270 */
[----:B------:R-:W-:Y:S01]  /*ce840*/  ULDC UR28, c[0x0][0x228] ;  /* 0x00008a00001c7ab9 */ /* 0x000fe20000000800 */
[----:B------:R-:W-:Y:S01]  /*ce850*/  LOP3.LUT R14, R14, 0xffffefff, RZ, 0xc0, !PT ;  /* 0xffffefff0e0e7812 */ /* 0x000fe200078ec0ff */
[C---:B------:R-:W-:Y:S01]  /*ce860*/  VIADD R159, R8.reuse, 0x1fc ;  /* 0x000001fc089f7836 */ /* 0x040fe20000000000 */
[----:B------:R-:W-:Y:S01]  /*ce870*/  ISETP.LT.AND P1, PT, R11, UR32, !P0 ;  /* 0x000000200b007c0c */ /* 0x000fe2000c721270 */
[----:B------:R-:W-:Y:S01]  /*ce880*/  ULDC UR32, c[0x0][0x22c] ;  /* 0x00008b0000207ab9 */ /* 0x000fe20000000800 */
[----:B------:R-:W-:Y:S01]  /*ce890*/  PRMT R164, R171, 0x5210, R164 ;  /* 0x00005210aba47816 */ /* 0x000fe200000000a4 */
[C---:B------:R-:W-:Y:S01]  /*ce8a0*/  VIADD R155, R8.reuse, 0x1fb ;  /* 0x000001fb089b7836 */ /* 0x040fe20000000000 */
[----:B------:R-:W-:Y:S01]  /*ce8b0*/  ULDC UR23, c[0x0][0x22c] ;  /* 0x00008b0000177ab9 */ /* 0x000fe20000000800 */
[C---:B------:R-:W-:Y:S01]  /*ce8c0*/  VIADD R151, R8.reuse, 0x1fa ;  /* 0x000001fa08977836 */ /* 0x040fe20000000000 */
[----:B------:R-:W-:Y:S01]  /*ce8d0*/  LOP3.LUT R249, R249, 0x7fffffff, RZ, 0xc0, !PT ;  /* 0x7ffffffff9f97812 */ /* 0x000fe200078ec0ff */
[----:B------:R-:W-:Y:S01]  /*ce8e0*/  VIADD R147, R8, 0x1f9 ;  /* 0x000001f908937836 */ /* 0x000fe20000000000 */
[----:B------:R-:W-:Y:S01]  /*ce8f0*/  LOP3.LUT R250, R250, 0x7fffffff, RZ, 0xc0, !PT ;  /* 0x7ffffffffafa7812 */ /* 0x000fe200078ec0ff */
[----:B------:R-:W-:Y:S01]  /*ce900*/  VIADD R143, R8, 0x1f8 ;  /* 0x000001f8088f7836 */ /* 0x000fe20000000000 */
[----:B------:R-:W-:Y:S01]  /*ce910*/  @P3 LOP3.LUT R14, R14, 0x1000, RZ, 0xfc, !PT ;  /* 0x000010000e0e3812 */ /* 0x000fe200078efcff */
[----:B------:R-:W-:Y:S01]  /*ce920*/  VIADD R139, R8, 0x1f7 ;  /* 0x000001f7088b7836 */ /* 0x000fe20000000000 */
[----:B------:R-:W-:-:S02]  /*ce930*/  ULDC UR24, c[0x0][0x22c] ;  /* 0x00008b0000187ab9 */ /* 0x000fc40000000800 */
[----:B------:R-:W-:Y:S02]  /*ce940*/  LOP3.LUT R14, R14, 0xfffff7ff, RZ, 0xc0, !PT ;  /* 0xfffff7ff0e0e7812 */ /* 0x000fe400078ec0ff */
[----:B---3--:R-:W-:Y:S01]  /*ce950*/  ISETP.LT.AND P2, PT, R12, UR30, !P0 ;  /* 0x0000001e0c007c0c */ /* 0x008fe2000c741270 */
[----:B------:R-:W-:Y:S01]  /*ce960*/  ULDC UR30, c[0x0][0x22c] ;  /* 0x00008b00001e7ab9 */ /* 0x000fe20000000800 */
[----:B------:R-:W-:Y:S01]  /*ce970*/  ISETP.LT.AND P0, PT, R10, UR34, !P0 ;  /* 0x000000220a007c0c */ /* 0x000fe2000c701270 */
[----:B------:R-:W-:-:S10]  /*ce980*/  ULDC UR34, c[0x0][0x22c] ;  /* 0x00008b0000227ab9 */ /* 0x000fd40000000800 */
[----:B------:R-:W-:-:S04]  /*ce990*/  @P2 LOP3.LUT R14, R14, 0x800, RZ, 0xfc, !PT ;  /* 0x000008000e0e2812 */ /* 0x000fc800078efcff */
[----:B------:R-:W-:-:S04]  /*ce9a0*/  LOP3.LUT R14, R14, 0xfffffbff, RZ, 0xc0, !PT ;  /* 0xfffffbff0e0e7812 */ /* 0x000fc800078ec0ff */
[----:B------:R-:W-:-:S04]  /*ce9b0*/  @P1 LOP3.LUT R14, R14, 0x400, RZ, 0xfc, !PT ;  /* 0x000004000e0e1812 */ /* 0x000fc800078efcff */
[----:B------:R-:W-:-:S04]  /*ce9c0*/  LOP3.LUT R14, R14, 0xfffffdff, RZ, 0xc0, !PT ;  /* 0xfffffdff0e0e7812 */ /* 0x000fc800078ec0ff */
[----:B------:R-:W-:Y:S02]  /*ce9d0*/  @P0 LOP3.LUT R14, R14, 0x200, RZ, 0xfc, !PT ;  /* 0x000002000e0e0812 */ /* 0x000fe400078efcff */
[----:B------:R-:W-:Y:S01]  /*ce9e0*/  ISETP.GE.AND P0, PT, R33, UR44, PT ;  /* 0x0000002c21007c0c */ /* 0x000fe2000bf06270 */
[----:B------:R-:W-:-:S03]  /*ce9f0*/  ULDC.64 UR44, c[0x0][0x228] ;  /* 0x00008a00002c7ab9 */ /* 0x000fc60000000a00 */
[----:B------:R-:W-:Y:S01]  /*cea00*/  ISETP.LT.AND P3, PT, R9, UR36, !P0 ;  /* 0x0000002409007c0c */ /* 0x000fe2000c761270 */
[----:B------:R-:W-:Y:S01]  /*cea10*/  ULDC UR36, c[0x0][0x22c] ;  /* 0x00008b0000247ab9 */ /* 0x000fe20000000800 */
[----:B------:R-:W-:Y:S01]  /*cea20*/  ISETP.LT.AND P2, PT, R12, UR38, !P0 ;  /* 0x000000260c007c0c */ /* 0x000fe2000c741270 */
[----:B------:R-:W-:Y:S01]  /*cea30*/  ULDC UR38, c[0x0][0x22c] ;  /* 0x00008b0000267ab9 */ /* 0x000fe20000000800 */
[----:B------:R-:W-:Y:S02]  /*cea40*/  LOP3.LUT R14, R14, 0xfffffeff, RZ, 0xc0, !PT ;  /* 0xfffffeff0e0e7812 */ /* 0x000fe400078ec0ff */
[----:B------:R-:W-:Y:S01]  /*cea50*/  ISETP.LT.AND P1, PT, R11, UR40, !P0 ;  /* 0x000000280b007c0c */ /* 0x000fe2000c721270 */
[----:B------:R-:W-:-:S06]  /*cea60*/  ULDC UR40, c[0x0][0x22c] ;  /* 0x00008b0000287ab9 */ /* 0x000fcc0000000800 */
[----:B------:R-:W-:-:S04]  /*cea70*/  @P3 LOP3.LUT R14, R14, 0x100, RZ, 0xfc, !PT ;  /* 0x000001000e0e3812 */ /* 0x000fc800078efcff */
[----:B------:R-:W-:-:S04]  /*cea80*/  LOP3.LUT R14, R14, 0xffffff7f, RZ, 0xc0, !PT ;  /* 0xffffff7f0e0e7812 */ /* 0x000fc800078ec0ff */
[----:B------:R-:W-:Y:S02]  /*cea90*/  @P2 LOP3.LUT R14, R14, 0x80, RZ, 0xfc, !PT ;  /* 0x000000800e0e2812 */ /* 0x000fe400078efcff */
[----:B------:R-:W-:Y:S01]  /*ceaa0*/  ISETP.LT.AND P0, PT, R10, UR42, !P0 ;  /* 0x0000002a0a007c0c */ /* 0x000fe2000c701270 */
[----:B------:R-:W-:Y:S01]  /*ceab0*/  VIADD R41, R8, 0x1b6 ;  /* 0x000001b608297836 */ /* 0x000fe20000000000 */
[----:B------:R-:W-:Y:S01]  /*ceac0*/  LOP3.LUT R14, R14, 0xffffffbf, RZ, 0xc0, !PT ;  /* 0xffffffbf0e0e7812 */ /* 0x000fe200078ec0ff */
[----:B------:R-:W-:-:S03]  /*cead0*/  ULDC UR42, c[0x0][0x22c] ;  /* 0x00008b00002a7ab9 */ /* 0x000fc60000000800 */
[----:B------:R-:W-:-:S04]  /*ceae0*/  @P1 LOP3.LUT R14, R14, 0x40, RZ, 0xfc, !PT ;  /* 0x000000400e0e1812 */ /* 0x000fc800078efcff */
[----:B------:R-:W-:-:S04]  /*ceaf0*/  LOP3.LUT R14, R14, 0xffffffdf, RZ, 0xc0, !PT ;  /* 0xffffffdf0e0e7812 */ /* 0x000fc800078ec0ff */
[----:B------:R-:W-:Y:S02]  /*ceb00*/  @P0 LOP3.LUT R14, R14, 0x20, RZ, 0xfc, !PT ;  /* 0x000000200e0e0812 */ /* 0x000fe400078efcff */
[----:B------:R-:W-:Y:S01]  /*ceb10*/  ISETP.GE.AND P0, PT, R34, UR30, PT ;  /* 0x0000001e22007c0c */ /* 0x000fe2000bf06270 */
[----:B------:R-:W-:-:S03]  /*ceb20*/  ULDC UR30, c[0x0][0x228] ;  /* 0x00008a00001e7ab9 */ /* 0x000fc60000000800 */
        /* <DEDUP_REMOVED lines=32> */
[----:B------:R-:W-:Y:S01]  /*ced30*/  ISETP.GE.AND P0, PT, R36, UR32, PT ;  /* 0x0000002024007c0c */ /* 0x000fe2000bf06270 */
[----:B------:R-:W-:Y:S01]  /*ced40*/  ULDC UR32, c[0x0][0x228] ;  /* 0x00008a0000207ab9 */ /* 0x000fe20000000800 */
[----:B------:R-:W-:Y:S02]  /*ced50*/  @P3 LOP3.LUT R14, R14, 0x1, RZ, 0xfc, !PT ;  /* 0x000000010e0e3812 */ /* 0x000fe400078efcff */
[----:B------:R-:W-:Y:S01]  /*ced60*/  ISETP.LT.AND P3, PT, R9, UR22, !P0 ;  /* 0x0000001609007c0c */ /* 0x000fe2000c761270 */
[----:B------:R-:W-:Y:S01]  /*ced70*/  VIADD R43, R8, 0x1b8 ;  /* 0x000001b8082b7836 */ /* 0x000fe20000000000 */
[----:B------:R-:W-:Y:S01]  /*ced80*/  ISETP.LT.AND P2, PT, R12, UR26, !P0 ;  /* 0x0000001a0c007c0c */ /* 0x000fe2000c741270 */
[----:B------:R-:W-:Y:S01]  /*ced90*/  ULDC UR26, c[0x0][0x228] ;  /* 0x00008a00001a7ab9 */ /* 0x000fe20000000800 */
[----:B------:R-:W-:Y:S01]  /*ceda0*/  LOP3.LUT R2, R2, 0xefffffff, RZ, 0xc0, !PT ;  /* 0xefffffff02027812 */ /* 0x000fe200078ec0ff */
[----:B------:R-:W-:Y:S01]  /*cedb0*/  VIADD R45, R8, 0x1ba ;  /* 0x000001ba082d7836 */ /* 0x000fe20000000000 */
[----:B------:R-:W-:Y:S01]  /*cedc0*/  ISETP.LT.AND P1, PT, R11, UR28, !P0 ;  /* 0x0000001c0b007c0c */ /* 0x000fe2000c721270 */
[----:B------:R-:W-:Y:S01]  /*cedd0*/  ULDC UR28, c[0x0][0x228] ;  /* 0x00008a00001c7ab9 */ /* 0x000fe20000000800 */
[----:B------:R-:W-:Y:S01]  /*cede0*/  PRMT R215, R215, 0x5410, R131 ;  /* 0x00005410d7d77816 */ /* 0x000fe20000000083 */
[----:B------:R-:W-:Y:S01]  /*cedf0*/  IMAD.MOV.U32 R195, RZ, RZ, R167 ;  /* 0x000000ffffc37224 */ /* 0x000fe200078e00a7 */
[----:B------:R-:W-:-:S03]  /*cee00*/  ULDC UR22, c[0x0][0x22c] ;  /* 0x00008b0000167ab9 */ /* 0x000fc60000000800 */
[----:B------:R-:W-:Y:S02]  /*cee10*/  @P3 LOP3.LUT R2, R2, 0x10000000, RZ, 0xfc, !PT ;  /* 0x1000000002023812 */ /* 0x000fe400078efcff */
[----:B------:R-:W-:Y:S01]  /*cee20*/  ISETP.LT.AND P0, PT, R10, UR30, !P0 ;  /* 0x0000001e0a007c0c */ /* 0x000fe2000c701270 */
[----:B------:R-:W-:Y:S01]  /*cee30*/  ULDC UR30, c[0x0][0x228] ;  /* 0x00008a00001e7ab9 */ /* 0x000fe20000000800 */
[----:B------:R-:W-:Y:S01]  /*cee40*/  LOP3.LUT R2, R2, 0xf7ffffff, RZ, 0xc0, !PT ;  /* 0xf7ffffff02027812 */ /* 0x000fe200078ec0ff */
[C---:B------:R-:W-:Y:S02]  /*cee50*/  VIADD R171, R8.reuse, 0x1ff ;  /* 0x000001ff08ab7836 */ /* 0x040fe40000000000 */
[----:B------:R-:W-:Y:S01]  /*cee60*/  VIADD R135, R8, 0x1f6 ;  /* 0x000001f608877836 */ /* 0x000fe20000000000 */
[----:B------:R-:W-:Y:S01]  /*cee70*/  @P2 LOP3.LUT R2, R2, 0x8000000, RZ, 0xfc, !PT ;  /* 0x0800000002022812 */ /* 0x000fe200078efcff */
[C---:B------:R-:W-:Y:S02]  /*cee80*/  VIADD R167, R8.reuse, 0x1fe ;  /* 0x000001fe08a77836 */ /* 0x040fe40000000000 */
[----:B------:R-:W-:Y:S01]  /*cee90*/  VIADD R127, R8, 0x1f4 ;  /* 0x000001f4087f7836 */ /* 0x000fe20000000000 */
[----:B------:R-:W-:Y:S01]  /*ceea0*/  LOP3.LUT R2, R2, 0xfbffffff, RZ, 0xc0, !PT ;  /* 0xfbffffff02027812 */ /* 0x000fe200078ec0ff */
[----:B------:R-:W-:-:S02]  /*ceeb0*/  VIADD R131, R8, 0x1f5 ;  /* 0x000001f508837836 */ /* 0x000fc40000000000 */
[----:B------:R-:W-:Y:S01]  /*ceec0*/  VIADD R123, R8, 0x1f3 ;  /* 0x000001f3087b7836 */ /* 0x000fe20000000000 */
[----:B------:R-:W-:Y:S01]  /*ceed0*/  @P1 LOP3.LUT R2, R2, 0x4000000, RZ, 0xfc, !PT ;  /* 0x0400000002021812 */ /* 0x000fe200078efcff */
[C---:B------:R-:W-:Y:S02]  /*ceee0*/  VIADD R119, R8.reuse, 0x1f2 ;  /* 0x000001f208777836 */ /* 0x040fe40000000000 */
[----:B------:R-:W-:Y:S01]  /*ceef0*/  VIADD R115, R8, 0x1f1 ;  /* 0x000001f108737836 */ /* 0x000fe20000000000 */
[----:B------:R-:W-:Y:S01]  /*cef00*/  LOP3.LUT R2, R2, 0xfdffffff, RZ, 0xc0, !PT ;  /* 0xfdffffff02027812 */ /* 0x000fe200078ec0ff */
[C---:B------:R-:W-:Y:S02]  /*cef10*/  VIADD R111, R8.reuse, 0x1f0 ;  /* 0x000001f0086f7836 */ /* 0x040fe40000000000 */
[----:B------:R-:W-:Y:S01]  /*cef20*/  VIADD R107, R8, 0x1ef ;  /* 0x000001ef086b7836 */ /* 0x000fe20000000000 */
[----:B------:R-:W-:Y:S01]  /*cef30*/  @P0 LOP3.LUT R2, R2, 0x2000000, RZ, 0xfc, !PT ;  /* 0x0200000002020812 */ /* 0x000fe200078efcff */
[C---:B------:R-:W-:Y:S01]  /*cef40*/  VIADD R103, R8.reuse, 0x1ee ;  /* 0x000001ee08677836 */ /* 0x040fe20000000000 */
[----:B------:R-:W-:Y:S01]  /*cef50*/  ISETP.GE.AND P0, PT, R37, UR34, PT ;  /* 0x0000002225007c0c */ /* 0x000fe2000bf06270 */
[----:B------:R-:W-:Y:S01]  /*cef60*/  ULDC UR34, c[0x0][0x228] ;  /* 0x00008a0000227ab9 */ /* 0x000fe20000000800 */
[----:B------:R-:W-:-:S02]  /*cef70*/  VIADD R99, R8, 0x1ed ;  /* 0x000001ed08637836 */ /* 0x000fc40000000000 */
[C---:B------:R-:W-:Y:S01]  /*cef80*/  VIADD R95, R8.reuse, 0x1ec ;  /* 0x000001ec085f7836 */ /* 0x040fe20000000000 */
[----:B------:R-:W-:Y:S01]  /*cef90*/  ISETP.LT.AND P3, PT, R9, UR26, !P0 ;  /* 0x0000001a09007c0c */ /* 0x000fe2000c761270 */
[----:B------:R-:W-:Y:S01]  /*cefa0*/  VIADD R94, R8, 0x1eb ;  /* 0x000001eb085e7836 */ /* 0x000fe20000000000 */
[----:B------:R-:W-:Y:S01]  /*cefb0*/  ISETP.LT.AND P2, PT, R12, UR28, !P0 ;  /* 0x0000001c0c007c0c */ /* 0x000fe2000c741270 */
[----:B------:R-:W-:Y:S01]  /*cefc0*/  ULDC UR28, c[0x0][0x228] ;  /* 0x00008a00001c7ab9 */ /* 0x000fe20000000800 */
[----:B------:R-:W-:Y:S01]  /*cefd0*/  LOP3.LUT R2, R2, 0xfeffffff, RZ, 0xc0, !PT ;  /* 0xfeffffff02027812 */ /* 0x000fe200078ec0ff */
[C---:B------:R-:W-:Y:S01]  /*cefe0*/  VIADD R93, R8.reuse, 0x1ea ;  /* 0x000001ea085d7836 */ /* 0x040fe20000000000 */
[----:B------:R-:W-:Y:S01]  /*ceff0*/  ISETP.LT.AND P1, PT, R11, UR30, !P0 ;  /* 0x0000001e0b007c0c */ /* 0x000fe2000c721270 */
[----:B------:R-:W-:Y:S01]  /*cf000*/  ULDC UR30, c[0x0][0x228] ;  /* 0x00008a00001e7ab9 */ /* 0x000fe20000000800 */
[C---:B------:R-:W-:Y:S01]  /*cf010*/  VIADD R92, R8.reuse, 0x1e9 ;  /* 0x000001e9085c7836 */ /* 0x040fe20000000000 */
[----:B------:R-:W-:Y:S01]  /*cf020*/  ULDC UR26, c[0x0][0x22c] ;  /* 0x00008b00001a7ab9 */ /* 0x000fe20000000800 */
        /* <DEDUP_REMOVED lines=9> */
[----:B------:R-:W-:Y:S01]  /*cf0c0*/  VIADD R85, R8, 0x1e2 ;  /* 0x000001e208557836 */ /* 0x000fe20000000000 */
[----:B------:R-:W-:Y:S01]  /*cf0d0*/  ISETP.LT.AND P0, PT, R10, UR32, !P0 ;  /* 0x000000200a007c0c */ /* 0x000fe2000c701270 */
[----:B------:R-:W-:Y:S01]  /*cf0e0*/  ULDC UR32, c[0x0][0x228] ;  /* 0x00008a0000207ab9 */ /* 0x000fe20000000800 */
        /* <DEDUP_REMOVED lines=61> */
[----:B------:R-:W-:Y:S01]  /*cf4c0*/  LOP3.LUT R251, R251, 0x7fffffff, RZ, 0xc0, !PT ;  /* 0x7ffffffffbfb7812 */ /* 0x000fe200078ec0ff */
[C---:B------:R-:W-:Y:S01]  /*cf4d0*/  VIADD R53, R8.reuse, 0x1c2 ;  /* 0x000001c208357836 */ /* 0x040fe20000000000 */
[----:B------:R-:W-:Y:S01]  /*cf4e0*/  ULDC UR30, c[0x0][0x22c] ;  /* 0x00008b00001e7ab9 */ /* 0x000fe20000000800 */
[----:B------:R-:W-:Y:S01]  /*cf4f0*/  VIADD R52, R8, 0x1c1 ;  /* 0x000001c108347836 */ /* 0x000fe20000000000 */
[----:B------:R-:W-:Y:S01]  /*cf500*/  @P3 LOP3.LUT R2, R2, 0x10000, RZ, 0xfc, !PT ;  /* 0x0001000002023812 */ /* 0x000fe200078efcff */
[----:B------:R-:W0:Y:S03]  /*cf510*/  LDS.128 R32, [R195] ;  /* 0x00000000c3207984 */ /* 0x000e260000000c00 */
        /* <DEDUP_REMOVED lines=82> */
[----:B------:R-:W-:Y:S01]  /*cfa40*/  ULDC UR4, c[0x0][0x228] ;  /* 0x00008a0000047ab9 */ /* 0x000fe20000000800 */
[----:B------:R-:W-:Y:S01]  /*cfa50*/  ISETP.LT.AND P2, PT, R12, UR38, !P0 ;  /* 0x000000260c007c0c */ /* 0x000fe2000c741270 */
[----:B------:R-:W-:Y:S01]  /*cfa60*/  ULDC UR38, c[0x0][0x228] ;  /* 0x00008a0000267ab9 */ /* 0x000fe20000000800 */
[----:B------:R-:W-:-:S02]  /*cfa70*/  LOP3.LUT R3, R3, 0xefffffff, RZ, 0xc0, !PT ;  /* 0xefffffff03037812 */ /* 0x000fc400078ec0ff */
        /* <DEDUP_REMOVED lines=127> */
[----:B------:R-:W-:Y:S01]  /*d0270*/  ULDC UR8, c[0x0][0x22c] ;  /* 0x00008b0000087ab9 */ /* 0x000fe20000000800 */
[----:B------:R-:W-:Y:S01]  /*d0280*/  ISETP.LT.AND P0, PT, R10, UR13, !P0 ;  /* 0x0000000d0a007c0c */ /* 0x000fe2000c701270 */
[----:B------:R-:W-:-:S04]  /*d0290*/  ULDC UR13, c[0x0][0x228] ;  /* 0x00008a00000d7ab9 */ /* 0x000fc80000000800 */
        /* <DEDUP_REMOVED lines=655> */
[----:B------:R-:W-:Y:S02]  /*d2b90*/  ISETP.LT.AND P3, PT, R12, UR21, !P0 ;  /* 0x000000150c007c0c */ /* 0x000fe4000c761270 */
[----:B------:R-:W-:-:S09]  /*d2ba0*/  LOP3.LUT R251, R251, 0xffffefff, RZ, 0xc0, !PT ;  /* 0xffffeffffbfb7812 */ /* 0x000fd200078ec0ff */
[----:B------:R-:W-:Y:S02]  /*d2bb0*/  @P1 LOP3.LUT R251, R251, 0x1000, RZ, 0xfc, !PT ;  /* 0x00001000fbfb1812 */ /* 0x000fe400078efcff */
[----:B------:R-:W-:Y:S02]  /*d2bc0*/  ISETP.LT.AND P1, PT, R11, UR22, !P0 ;  /* 0x000000160b007c0c */ /* 0x000fe4000c721270 */
[----:B------:R-:W-:-:S04]  /*d2bd0*/  LOP3.LUT R251, R251, 0xfffff7ff, RZ, 0xc0, !PT ;  /* 0xfffff7fffbfb7812 */ /* 0x000fc800078ec0ff */
[----:B------:R-:W-:Y:S02]  /*d2be0*/  @P3 LOP3.LUT R251, R251, 0x800, RZ, 0xfc, !PT ;  /* 0x00000800fbfb3812 */ /* 0x000fe400078efcff */
[----:B------:R-:W-:Y:S02]  /*d2bf0*/  ISETP.LT.AND P2, PT, R10, UR18, !P0 ;  /* 0x000000120a007c0c */ /* 0x000fe4000c741270 */
[----:B------:R-:W-:Y:S02]  /*d2c00*/  LOP3.LUT R251, R251, 0xfffffbff, RZ, 0xc0, !PT ;  /* 0xfffffbfffbfb7812 */ /* 0x000fe400078ec0ff */
[----:B------:R-:W-:Y:S01]  /*d2c10*/  ISETP.GE.AND P0, PT, R89, UR20, PT ;  /* 0x0000001459007c0c */ /* 0x000fe2000bf06270 */
[----:B------:R-:W-:Y:S01]  /*d2c20*/  ULDC UR20, c[0x0][0x22c] ;  /* 0x00008b0000147ab9 */ /* 0x000fe20000000800 */
        /* <DEDUP_REMOVED lines=26> */
[----:B------:R-:W-:Y:S02]  /*d2dd0*/  ISETP.GE.AND P0, PT, R91, UR20, PT ;  /* 0x000000145b007c0c */ /* 0x000fe4000bf06270 */
[----:B------:R-:W-:Y:S02]  /*d2de0*/  @P2 LOP3.LUT R251, R251, 0x4, RZ, 0xfc, !PT ;  /* 0x00000004fbfb2812 */ /* 0x000fe400078efcff */
[----:B------:R-:W-:-:S02]  /*d2df0*/  ISETP.LT.AND P3, PT, R12, UR56, !P0 ;  /* 0x000000380c007c0c */ /* 0x000fc4000c761270 */
[----:B------:R-:W-:Y:S02]  /*d2e00*/  ISETP.LT.AND P2, PT, R9, UR24, !P0 ;  /* 0x0000001809007c0c */ /* 0x000fe4000c741270 */
[----:B------:R-:W-:Y:S02]  /*d2e10*/  LOP3.LUT R251, R251, 0xfffffffd, RZ, 0xc0, !PT ;  /* 0xfffffffdfbfb7812 */ /* 0x000fe400078ec0ff */
[----:B------:R-:W-:Y:S02]  /*d2e20*/  LOP3.LUT R252, R252, 0x7fffffff, RZ, 0xc0, !PT ;  /* 0x7ffffffffcfc7812 */ /* 0x000fe400078ec0ff */
[----:B------:R-:W-:Y:S02]  /*d2e30*/  @P1 LOP3.LUT R251, R251, 0x2, RZ, 0xfc, !PT ;  /* 0x00000002fbfb1812 */ /* 0x000fe400078efcff */
[----:B------:R-:W-:Y:S02]  /*d2e40*/  ISETP.LT.AND P1, PT, R11, UR55, !P0 ;  /* 0x000000370b007c0c */ /* 0x000fe4000c721270 */
[----:B------:R-:W-:-:S02]  /*d2e50*/  LOP3.LUT R251, R251, 0xfffffffe, RZ, 0xc0, !PT ;  /* 0xfffffffefbfb7812 */ /* 0x000fc400078ec0ff */
[----:B------:R-:W-:Y:S02]  /*d2e60*/  @P3 LOP3.LUT R252, R252, 0x80000000, RZ, 0xfc, !PT ;  /* 0x80000000fcfc3812 */ /* 0x000fe400078efcff */
[----:B------:R-:W-:Y:S02]  /*d2e70*/  @P2 LOP3.LUT R251, R251, 0x1, RZ, 0xfc, !PT ;  /* 0x00000001fbfb2812 */ /* 0x000fe400078efcff */
[----:B------:R-:W-:Y:S02]  /*d2e80*/  ISETP.LT.AND P2, PT, R10, UR54, !P0 ;  /* 0x000000360a007c0c */ /* 0x000fe4000c741270 */
[----:B------:R-:W-:Y:S02]  /*d2e90*/  LOP3.LUT R252, R252, 0xbfffffff, RZ, 0xc0, !PT ;  /* 0xbffffffffcfc7812 */ /* 0x000fe400078ec0ff */
[----:B------:R-:W-:Y:S02]  /*d2ea0*/  ISETP.GE.AND P0, PT, R92, UR4, PT ;  /* 0x000000045c007c0c */ /* 0x000fe4000bf06270 */
[----:B------:R-:W-:-:S02]  /*d2eb0*/  @P1 LOP3.LUT R252, R252, 0x40000000, RZ, 0xfc, !PT ;  /* 0x40000000fcfc1812 */ /* 0x000fc400078efcff */
        /* <DEDUP_REMOVED lines=51> */
[----:B------:R-:W-:Y:S02]  /*d31f0*/  ISETP.GE.AND P1, PT, R131, UR25, PT ;  /* 0x0000001983007c0c */ /* 0x000fe4000bf26270 */
        /* <DEDUP_REMOVED lines=15> */
[----:B------:R-:W-:Y:S02]  /*d32f0*/  LOP3.LUT R252, R252, 0xff7fffff, RZ, 0xc0, !PT ;  /* 0xff7ffffffcfc7812 */ /* 0x000fe400078ec0ff */
[----:B------:R-:W-:Y:S02]  /*d3300*/  ISETP.GE.AND P4, PT, R151, UR35, PT ;  /* 0x0000002397007c0c */ /* 0x000fe4000bf86270 */
[----:B------:R-:W-:-:S04]  /*d3310*/  @P0 LOP3.LUT R252, R252, 0x800000, RZ, 0xfc, !PT ;  /* 0x00800000fcfc0812 */ /* 0x000fc800078efcff */
[----:B------:R-:W-:Y:S02]  /*d3320*/  LOP3.LUT R252, R252, 0xfffffffd, RZ, 0xc0, !PT ;  /* 0xfffffffdfcfc7812 */ /* 0x000fe400078ec0ff */
[----:B------:R-:W-:Y:S02]  /*d3330*/  ISETP.GE.AND P6, PT, R107, UR12, PT ;  /* 0x0000000c6b007c0c */ /* 0x000fe4000bfc6270 */
[----:B------:R-:W-:Y:S02]  /*d3340*/  LOP3.LUT R0, R0, 0xfffffffd, RZ, 0xc0, !PT ;  /* 0xfffffffd00007812 */ /* 0x000fe400078ec0ff */
[----:B------:R-:W-:Y:S02]  /*d3350*/  @P5 LOP3.LUT R252, R252, 0x2, RZ, 0xfc, !PT ;  /* 0x00000002fcfc5812 */ /* 0x000fe400078efcff */
[----:B------:R-:W-:Y:S02]  /*d3360*/  @P4 LOP3.LUT R0, R0, 0x2, RZ, 0xfc, !PT ;  /* 0x0000000200004812 */ /* 0x000fe400078efcff */
[----:B------:R-:W-:-:S02]  /*d3370*/  LOP3.LUT R252, R252, 0xfffffffb, RZ, 0xc0, !PT ;  /* 0xfffffffbfcfc7812 */ /* 0x000fc400078ec0ff */
[----:B------:R-:W-:Y:S02]  /*d3380*/  ISETP.GE.AND P4, PT, R99, UR8, PT ;  /* 0x0000000863007c0c */ /* 0x000fe4000bf86270 */
[----:B------:R-:W-:Y:S02]  /*d3390*/  LOP3.LUT R252, R252, 0xfffffffe, RZ, 0xc0, !PT ;  /* 0xfffffffefcfc7812 */ /* 0x000fe400078ec0ff */
[----:B------:R-:W-:Y:S02]  /*d33a0*/  PRMT R130, R248, 0x4210, R134 ;  /* 0x00004210f8827816 */ /* 0x000fe40000000086 */
[----:B------:R-:W-:Y:S01]  /*d33b0*/  @P6 LOP3.LUT R252, R252, 0x1, RZ, 0xfc, !PT ;  /* 0x00000001fcfc6812 */ /* 0x000fe200078efcff */
[----:B------:R-:W2:Y:S01]  /*d33c0*/  LDL.LU R248, [R1+0x5270] ;  /* 0x0052700001f87983 */ /* 0x000ea20000300800 */
[----:B------:R-:W-:Y:S02]  /*d33d0*/  ISETP.GE.AND P6, PT, R115, UR14, PT ;  /* 0x0000000e73007c0c */ /* 0x000fe4000bfc6270 */
[----:B------:R-:W-:-:S02]  /*d33e0*/  LOP3.LUT R125, R247, 0xffff, RZ, 0xc0, !PT ;  /* 0x0000fffff77d7812 */ /* 0x000fc400078ec0ff */
[----:B------:R-:W3:Y:S01]  /*d33f0*/  LDL.LU R247, [R1+0x526c] ;  /* 0x00526c0001f77983 */ /* 0x000ee20000300800 */
[----:B------:R-:W-:Y:S02]  /*d3400*/  PRMT R120, R246, 0x4210, R124 ;  /* 0x00004210f6787816 */ /* 0x000fe4000000007c */
[----:B------:R-:W-:Y:S01]  /*d3410*/  LOP3.LUT R126, R245, 0xffff, RZ, 0xc0, !PT ;  /* 0x0000fffff57e7812 */ /* 0x000fe200078ec0ff */
[----:B------:R-:W4:Y:S01]  /*d3420*/  LDL.LU R246, [R1+0x5268] ;  /* 0x0052680001f67983 */ /* 0x000f220000300800 */
[----:B------:R-:W-:Y:S02]  /*d3430*/  PRMT R121, R244, 0x4210, R125 ;  /* 0x00004210f4797816 */ /* 0x000fe4000000007d */
[----:B------:R-:W-:Y:S01]  /*d3440*/  LOP3.LUT R116, R243, 0xffff, RZ, 0xc0, !PT ;  /* 0x0000fffff3747812 */ /* 0x000fe200078ec0ff */
[----:B------:R-:W2:Y:S01]  /*d3450*/  LDL.LU R245, [R1+0x5264] ;  /* 0x0052640001f57983 */ /* 0x000ea20000300800 */
[----:B------:R-:W-:Y:S02]  /*d3460*/  @P4 LOP3.LUT R252, R252, 0x4, RZ, 0xfc, !PT ;  /* 0x00000004fcfc4812 */ /* 0x000fe400078efcff */
[----:B------:R-:W-:Y:S01]  /*d3470*/  PRMT R122, R242, 0x4210, R126 ;  /* 0x00004210f27a7816 */ /* 0x000fe2000000007e */
[----:B------:R-:W3:Y:S01]  /*d3480*/  LDL.LU R244, [R1+0x5260] ;  /* 0x0052600001f47983 */ /* 0x000ee20000300800 */
[----:B------:R-:W-:-:S03]  /*d3490*/  LOP3.LUT R117, R241, 0xffff, RZ, 0xc0, !PT ;  /* 0x0000fffff1757812 */ /* 0x000fc600078ec0ff */
[----:B------:R-:W4:Y:S01]  /*d34a0*/  LDL.LU R243, [R1+0x525c] ;  /* 0x00525c0001f37983 */ /* 0x000f220000300800 */
[--C-:B------:R-:W-:Y:S02]  /*d34b0*/  PRMT R112, R240, 0x4210, R116.reuse ;  /* 0x00004210f0707816 */ /* 0x100fe40000000074 */
[----:B------:R-:W-:Y:S01]  /*d34c0*/  LOP3.LUT R252, R252, 0xffffffdf, RZ, 0xc0, !PT ;  /* 0xffffffdffcfc7812 */ /* 0x000fe200078ec0ff */
[----:B------:R-:W2:Y:S01]  /*d34d0*/  LDL.LU R242, [R1+0x5258] ;  /* 0x0052580001f27983 */ /* 0x000ea20000300800 */
[----:B------:R-:W-:-:S03]  /*d34e0*/  PRMT R116, R239, 0x5210, R116 ;  /* 0x00005210ef747816 */ /* 0x000fc60000000074 */
[----:B------:R-:W3:Y:S01]  /*d34f0*/  LDL.LU R241, [R1+0x5254] ;  /* 0x0052540001f17983 */ /* 0x000ee20000300800 */
[----:B------:R-:W-:-:S03]  /*d3500*/  LOP3.LUT R118, R238, 0xffff, RZ, 0xc0, !PT ;  /* 0x0000ffffee767812 */ /* 0x000fc600078ec0ff */
[----:B------:R-:W4:Y:S01]  /*d3510*/  LDL.LU R240, [R1+0x5250] ;  /* 0x0052500001f07983 */ /* 0x000f220000300800 */
[----:B------:R-:W-:-:S03]  /*d3520*/  PRMT R113, R237, 0x4210, R117 ;  /* 0x00004210ed717816 */ /* 0x000fc60000000075 */
[----:B------:R-:W2:Y:S01]  /*d3530*/  LDL.LU R239, [R1+0x524c] ;  /* 0x00524c0001ef7983 */ /* 0x000ea20000300800 */
[----:B------:R-:W-:Y:S02]  /*d3540*/  PRMT R117, R236, 0x5210, R117 ;  /* 0x00005210ec757816 */ /* 0x000fe40000000075 */
[----:B------:R-:W-:Y:S01]  /*d3550*/  @P6 LOP3.LUT R252, R252, 0x20, RZ, 0xfc, !PT ;  /* 0x00000020fcfc6812 */ /* 0x000fe200078efcff */
[----:B------:R-:W3:Y:S01]  /*d3560*/  LDL.LU R238, [R1+0x5248] ;  /* 0x0052480001ee7983 */ /* 0x000ee20000300800 */
[----:B------:R-:W-:Y:S02]  /*d3570*/  LOP3.LUT R108, R235, 0xffff, RZ, 0xc0, !PT ;  /* 0x0000ffffeb6c7812 */ /* 0x000fe400078ec0ff */
[----:B------:R-:W-:Y:S01]  /*d3580*/  ISETP.GE.AND P6, PT, R119, UR15, PT ;  /* 0x0000000f77007c0c */ /* 0x000fe2000bfc6270 */
[----:B------:R-:W4:Y:S01]  /*d3590*/  LDL.LU R237, [R1+0x5244] ;  /* 0x0052440001ed7983 */ /* 0x000f220000300800 */
[----:B------:R-:W-:-:S03]  /*d35a0*/  PRMT R114, R234, 0x4210, R118 ;  /* 0x00004210ea727816 */ /* 0x000fc60000000076 */
[----:B------:R-:W2:Y:S01]  /*d35b0*/  LDL.LU R236, [R1+0x5240] ;  /* 0x0052400001ec7983 */ /* 0x000ea20000300800 */
[----:B------:R-:W-:-:S03]  /*d35c0*/  PRMT R118, R233, 0x5210, R118 ;  /* 0x00005210e9767816 */ /* 0x000fc60000000076 */
[----:B------:R-:W3:Y:S01]  /*d35d0*/  LDL.LU R235, [R1+0x523c] ;  /* 0x00523c0001eb7983 */ /* 0x000ee20000300800 */
[----:B------:R-:W-:-:S03]  /*d35e0*/  LOP3.LUT R109, R232, 0xffff, RZ, 0xc0, !PT ;  /* 0x0000ffffe86d7812 */ /* 0x000fc600078ec0ff */
[----:B------:R-:W3:Y:S01]  /*d35f0*/  LDL.LU R234, [R1+0x5238] ;  /* 0x0052380001ea7983 */ /* 0x000ee20000300800 */
[----:B------:R-:W-:-:S03]  /*d3600*/  PRMT R104, R231, 0x4210, R108 ;  /* 0x00004210e7687816 */ /* 0x000fc6000000006c */
[----:B------:R-:W4:Y:S01]  /*d3610*/  LDL.LU R233, [R1+0x5234] ;  /* 0x0052340001e97983 */ /* 0x000f220000300800 */
[----:B------:R-:W-:-:S03]  /*d3620*/  PRMT R108, R230, 0x5210, R108 ;  /* 0x00005210e66c7816 */ /* 0x000fc6000000006c */
[----:B------:R-:W4:Y:S01]  /*d3630*/  LDL.LU R232, [R1+0x5230] ;  /* 0x0052300001e87983 */ /* 0x000f220000300800 */
[----:B------:R-:W-:-:S03]  /*d3640*/  LOP3.LUT R110, R229, 0xffff, RZ, 0xc0, !PT ;  /* 0x0000ffffe56e7812 */ /* 0x000fc600078ec0ff */
[----:B------:R-:W2:Y:S01]  /*d3650*/  LDL.LU R231, [R1+0x522c] ;  /* 0x00522c0001e77983 */ /* 0x000ea20000300800 */
[----:B------:R-:W-:-:S03]  /*d3660*/  PRMT R105, R228, 0x4210, R109 ;  /* 0x00004210e4697816 */ /* 0x000fc6000000006d */
[----:B------:R-:W2:Y:S01]  /*d3670*/  LDL.LU R230, [R1+0x5228] ;  /* 0x0052280001e67983 */ /* 0x000ea20000300800 */
[----:B------:R-:W-:-:S03]  /*d3680*/  PRMT R109, R227, 0x5210, R109 ;  /* 0x00005210e36d7816 */ /* 0x000fc6000000006d */
[----:B------:R-:W3:Y:S01]  /*d3690*/  LDL.LU R229, [R1+0x5224] ;  /* 0x0052240001e57983 */ /* 0x000ee20000300800 */
[----:B------:R-:W-:Y:S02]  /*d36a0*/  LOP3.LUT R100, R226, 0xffff, RZ, 0xc0, !PT ;  /* 0x0000ffffe2647812 */ /* 0x000fe400078ec0ff */
[----:B------:R-:W-:Y:S01]  /*d36b0*/  LOP3.LUT R252, R252, 0xfffffeff, RZ, 0xc0, !PT ;  /* 0xfffffefffcfc7812 */ /* 0x000fe200078ec0ff */
[----:B------:R-:W3:Y:S01]  /*d36c0*/  LDL.LU R228, [R1+0x5220] ;  /* 0x0052200001e47983 */ /* 0x000ee20000300800 */
[----:B------:R-:W-:-:S03]  /*d36d0*/  PRMT R106, R225, 0x4210, R110 ;  /* 0x00004210e16a7816 */ /* 0x000fc6000000006e */
[----:B------:R-:W4:Y:S01]  /*d36e0*/  LDL.LU R227, [R1+0x521c] ;  /* 0x00521c0001e37983 */ /* 0x000f220000300800 */
[----:B------:R-:W-:-:S03]  /*d36f0*/  PRMT R110, R224, 0x5210, R110 ;  /* 0x00005210e06e7816 */ /* 0x000fc6000000006e */
[----:B------:R-:W4:Y:S01]  /*d3700*/  LDL.LU R226, [R1+0x5218] ;  /* 0x0052180001e27983 */ /* 0x000f220000300800 */
[----:B------:R-:W-:-:S03]  /*d3710*/  LOP3.LUT R101, R223, 0xffff, RZ, 0xc0, !PT ;  /* 0x0000ffffdf657812 */ /* 0x000fc600078ec0ff */
[----:B------:R-:W2:Y:S01]  /*d3720*/  LDL.LU R225, [R1+0x5214] ;  /* 0x0052140001e17983 */ /* 0x000ea20000300800 */
[----:B------:R-:W-:Y:S02]  /*d3730*/  LOP3.LUT R102, R221, 0xffff, RZ, 0xc0, !PT ;  /* 0x0000ffffdd667812 */ /* 0x000fe400078ec0ff */
[----:B------:R-:W-:Y:S01]  /*d3740*/  @P6 LOP3.LUT R252, R252, 0x100, RZ, 0xfc, !PT ;  /* 0x00000100fcfc6812 */ /* 0x000fe200078efcff */
[----:B------:R-:W2:Y:S01]  /*d3750*/  LDL.LU R224, [R1+0x5210] ;  /* 0x0052100001e07983 */ /* 0x000ea20000300800 */
[--C-:B------:R-:W-:Y:S02]  /*d3760*/  PRMT R96, R220, 0x4210, R100.reuse ;  /* 0x00004210dc607816 */ /* 0x100fe40000000064 */
[----:B------:R-:W-:Y:S01]  /*d3770*/  ISETP.GE.AND P6, PT, R123, UR16, PT ;  /* 0x000000107b007c0c */ /* 0x000fe2000bfc6270 */
        /* <DEDUP_REMOVED lines=9> */
[----:B------:R-:W-:Y:S02]  /*d3810*/  PRMT R165, R179, 0x5210, R165 ;  /* 0x00005210b3a57816 */ /* 0x000fe400000000a5 */
[----:B------:R-:W-:Y:S01]  /*d3820*/  PRMT R102, R23, 0x5210, R102 ;  /* 0x0000521017667816 */ /* 0x000fe20000000066 */
[----:B------:R-:W3:Y:S01]  /*d3830*/  LDL.LU R217, [R1+0x51f8] ;  /* 0x0051f80001d97983 */ /* 0x000ee20000300800 */
[----:B------:R-:W-:Y:S02]  /*d3840*/  PRMT R166, R183, 0x5210, R166 ;  /* 0x00005210b7a67816 */ /* 0x000fe400000000a6 */
[----:B------:R-:W-:Y:S01]  /*d3850*/  LOP3.LUT R179, R22, 0xffff, RZ, 0xc0, !PT ;  /* 0x0000ffff16b37812 */ /* 0x000fe200078ec0ff */
[----:B------:R-:W3:Y:S01]  /*d3860*/  LDL.LU R216, [R1+0x51f4] ;  /* 0x0051f40001d87983 */ /* 0x000ee20000300800 */
[----:B------:R-:W-:Y:S02]  /*d3870*/  PRMT R156, R187, 0x5210, R156 ;  /* 0x00005210bb9c7816 */ /* 0x000fe4000000009c */
[----:B------:R-:W-:Y:S01]  /*d3880*/  LOP3.LUT R183, R21, 0xffff, RZ, 0xc0, !PT ;  /* 0x0000ffff15b77812 */ /* 0x000fe200078ec0ff */
[----:B------:R-:W3:Y:S01]  /*d3890*/  LDL.LU R23, [R1+0x51f0] ;  /* 0x0051f00001177983 */ /* 0x000ee20000300800 */
[----:B------:R-:W-:-:S02]  /*d38a0*/  PRMT R157, R191, 0x5210, R157 ;  /* 0x00005210bf9d7816 */ /* 0x000fc4000000009d */
[----:B------:R-:W-:Y:S01]  /*d38b0*/  LOP3.LUT R187, R20, 0xffff, RZ, 0xc0, !PT ;  /* 0x0000ffff14bb7812 */ /* 0x000fe200078ec0ff */
[----:B------:R-:W3:Y:S01]  /*d38c0*/  LDL.LU R22, [R1+0x51ec] ;  /* 0x0051ec0001167983 */ /* 0x000ee20000300800 */
[--C-:B------:R-:W-:Y:S02]  /*d38d0*/  PRMT R200, R200, 0x4210, R28.reuse ;  /* 0x00004210c8c87816 */ /* 0x100fe4000000001c */
[----:B------:R-:W-:Y:S01]  /*d38e0*/  PRMT R204, R204, 0x5210, R28 ;  /* 0x00005210cccc7816 */ /* 0x000fe2000000001c */
[----:B------:R-:W3:Y:S01]  /*d38f0*/  LDL.LU R21, [R1+0x51e8] ;  /* 0x0051e80001157983 */ /* 0x000ee20000300800 */
[----:B------:R-:W-:Y:S02]  /*d3900*/  LOP3.LUT R191, R19, 0xffff, RZ, 0xc0, !PT ;  /* 0x0000ffff13bf7812 */ /* 0x000fe400078ec0ff */
[----:B------:R-:W-:Y:S01]  /*d3910*/  LOP3.LUT R252, R252, 0xfffffbff, RZ, 0xc0, !PT ;  /* 0xfffffbfffcfc7812 */ /* 0x000fe200078ec0ff */
[----:B------:R-:W3:Y:S01]  /*d3920*/  LDL.LU R20, [R1+0x51e4] ;  /* 0x0051e40001147983 */ /* 0x000ee20000300800 */
[----:B------:R-:W-:-:S02]  /*d3930*/  PRMT R28, R18, 0x4210, R179 ;  /* 0x00004210121c7816 */ /* 0x000fc400000000b3 */
[----:B------:R-:W-:Y:S01]  /*d3940*/  PRMT R29, R17, 0x4210, R183 ;  /* 0x00004210111d7816 */ /* 0x000fe200000000b7 */
[----:B------:R-:W3:Y:S01]  /*d3950*/  LDL.LU R19, [R1+0x51e0] ;  /* 0x0051e00001137983 */ /* 0x000ee20000300800 */
[----:B------:R-:W-:-:S03]  /*d3960*/  PRMT R30, R16, 0x4210, R187 ;  /* 0x00004210101e7816 */ /* 0x000fc600000000bb */
[----:B------:R-:W3:Y:S01]  /*d3970*/  LDL.LU R18, [R1+0x51dc] ;  /* 0x0051dc0001127983 */ /* 0x000ee20000300800 */
[----:B------:R-:W-:Y:S02]  /*d3980*/  PRMT R31, R15, 0x4210, R191 ;  /* 0x000042100f1f7816 */ /* 0x000fe400000000bf */
[----:B------:R-:W-:Y:S01]  /*d3990*/  @P6 LOP3.LUT R252, R252, 0x400, RZ, 0xfc, !PT ;  /* 0x00000400fcfc6812 */ /* 0x000fe200078efcff */
[----:B------:R-:W3:Y:S01]  /*d39a0*/  LDL.LU R17, [R1+0x51d8] ;  /* 0x0051d80001117983 */ /* 0x000ee20000300800 */
[----:B------:R-:W-:-:S03]  /*d39b0*/  ISETP.GE.AND P6, PT, R127, UR17, PT ;  /* 0x000000117f007c0c */ /* 0x000fc6000bfc6270 */
[----:B------:R-:W3:Y:S04]  /*d39c0*/  LDL.LU R16, [R1+0x51d4] ;  /* 0x0051d40001107983 */ /* 0x000ee80000300800 */
[----:B------:R-:W3:Y:S04]  /*d39d0*/  LDL.LU R15, [R1+0x51d0] ;  /* 0x0051d000010f7983 */ /* 0x000ee80000300800 */
[----:B0-----:R-:W-:Y:S04]  /*d39e0*/  STL.64 [R1+0x190], R32 ;  /* 0x0001902001007387 */ /* 0x001fe80000100a00 */
[----:B------:R-:W-:Y:S01]  /*d39f0*/  STL.64 [R1+0x198], R34 ;  /* 0x0001982201007387 */ /* 0x000fe20000100a00 */
[----:B------:R-:W-:-:S02]  /*d3a00*/  ISETP.LT.AND P4, PT, R9, UR42, !P4 ;  /* 0x0000002a09007c0c */ /* 0x000fc4000e781270 */
[----:B------:R-:W-:-:S04]  /*d3a10*/  LOP3.LUT R252, R252, 0xffffdfff, RZ, 0xc0, !PT ;  /* 0xffffdffffcfc7812 */ /* 0x000fc800078ec0ff */
[----:B------:R-:W-:-:S04]  /*d3a20*/  @P6 LOP3.LUT R252, R252, 0x2000, RZ, 0xfc, !PT ;  /* 0x00002000fcfc6812 */ /* 0x000fc800078efcff */
[----:B------:R-:W-:Y:S02]  /*d3a30*/  LOP3.LUT R252, R252, 0xfffffff7, RZ, 0xc0, !PT ;  /* 0xfffffff7fcfc7812 */ /* 0x000fe400078ec0ff */
[----:B------:R-:W-:Y:S02]  /*d3a40*/  PRMT R148, R199, 0x5210, R148 ;  /* 0x00005210c7947816 */ /* 0x000fe40000000094 */
[----:B------:R-:W-:Y:S02]  /*d3a50*/  @P4 LOP3.LUT R252, R252, 0x8, RZ, 0xfc, !PT ;  /* 0x00000008fcfc4812 */ /* 0x000fe400078efcff */
        /* <DEDUP_REMOVED lines=10> */
[----:B------:R-:W-:Y:S01]  /*d3b00*/  PRMT R126, R214, 0x5210, R126 ;  /* 0x00005210d67e7816 */ /* 0x000fe2000000007e */
[----:B------:R-:W-:Y:S01]  /*d3b10*/  BAR.SYNC.DEFER_BLOCKING 0x0 ;  /* 0x0000000000007b1d */ /* 0x000fe20000010000 */
[----:B------:R-:W-:Y:S02]  /*d3b20*/  ISETP.GE.AND P3, PT, R155, UR37, PT ;  /* 0x000000259b007c0c */ /* 0x000fe4000bf66270 */
[----:B------:R-:W-:Y:S02]  /*d3b30*/  ISETP.GE.AND P2, PT, R159, UR39, PT ;  /* 0x000000279f007c0c */ /* 0x000fe4000bf46270 */
[----:B------:R-:W-:Y:S02]  /*d3b40*/  ISETP.GE.AND P1, PT, R163, UR41, PT ;  /* 0x00000029a3007c0c */ /* 0x000fe4000bf26270 */
[----:B------:R-:W-:-:S02]  /*d3b50*/  ISETP.GE.AND P0, PT, R167, UR43, PT ;  /* 0x0000002ba7007c0c */ /* 0x000fc4000bf06270 */
[----:B------:R-:W-:Y:S02]  /*d3b60*/  ISETP.GE.AND P5, PT, R111, UR13, PT ;  /* 0x0000000d6f007c0c */ /* 0x000fe4000bfa6270 */
[----:B------:R-:W-:Y:S02]  /*d3b70*/  ISETP.GE.AND P6, PT, R171, UR45, PT ;  /* 0x0000002dab007c0c */ /* 0x000fe4000bfc6270 */
[C---:B------:R-:W-:Y:S01]  /*d3b80*/  LOP3.LUT P4, RZ, R0.reuse, 0x2, RZ, 0xc0, !PT ;  /* 0x0000000200ff7812 */ /* 0x040fe2000788c0ff */
[----:B------:R-:W3:Y:S01]  /*d3b90*/  LDL.LU R195, [R1+0x1630] ;  /* 0x0016300001c37983 */ /* 0x000ee20000300800 */
[----:B------:R-:W-:Y:S01]  /*d3ba0*/  LOP3.LUT R0, R0, 0xff7fffff, RZ, 0xc0, !PT ;  /* 0xff7fffff00007812 */ /* 0x000fe200078ec0ff */
[----:B------:R-:W-:Y:S01]  /*d3bb0*/  ULDC UR4, c[0x0][0x228] ;  /* 0x00008a0000047ab9 */ /* 0x000fe20000000800 */
[----:B------:R-:W-:Y:S01]  /*d3bc0*/  ULDC UR5, c[0x0][0x228] ;  /* 0x00008a0000057ab9 */ /* 0x000fe20000000800 */
[----:B------:R-:W3:Y:S01]  /*d3bd0*/  LDL.LU R214, [R1+0x210] ;  /* 0x0002100001d67983 */ /* 0x000ee20000300800 */
[----:B------:R-:W-:-:S03]  /*d3be0*/  ULDC UR6, c[0x0][0x228] ;  /* 0x00008a0000067ab9 */ /* 0x000fc60000000800 */
        /* <DEDUP_REMOVED lines=10> */
[----:B------:R0:W-:Y:S04]  /*d3c90*/  STL.64 [R1+0x52a8], R6 ;  /* 0x0052a80601007387 */ /* 0x0001e80000100a00 */
[----:B0-----:R-:W3:Y:S04]  /*d3ca0*/  LDL R6, [R1+0x400] ;  /* 0x0004000001067983 */ /* 0x001ee80000100800 */
[----:B--2---:R-:W-:Y:S04]  /*d3cb0*/  STL.64 [R1+0x52a0], R224 ;  /* 0x0052a0e001007387 */ /* 0x004fe80000100a00 */
[----:B----4-:R-:W-:Y:S04]  /*d3cc0*/  STL.64 [R1+0x5298], R226 ;  /* 0x005298e201007387 */ /* 0x010fe80000100a00 */
[----:B---3--:R-:W-:Y:S04]  /*d3cd0*/  STL.64 [R1+0x5290], R228 ;  /* 0x005290e401007387 */ /* 0x008fe80000100a00 */
[----:B------:R-:W-:Y:S04]  /*d3ce0*/  STL.64 [R1+0x5280], R230 ;  /* 0x005280e601007387 */ /* 0x000fe80000100a00 */
[----:B------:R-:W-:Y:S04]  /*d3cf0*/  STL.64 [R1+0x5278], R232 ;  /* 0x005278e801007387 */ /* 0x000fe80000100a00 */
[----:B------:R-:W-:Y:S04]  /*d3d00*/  STL.64 [R1+0x5268], R234 ;  /* 0x005268ea01007387 */ /* 0x000fe80000100a00 */
[----:B------:R-:W-:Y:S04]  /*d3d10*/  STL [R1+0x5254], R236 ;  /* 0x005254ec01007387 */ /* 0x000fe80000100800 */
[----:B------:R0:W-:Y:S04]  /*d3d20*/  STSM.16.M88.4 [R222], R24 ;  /* 0x00000018de007844 */ /* 0x0001e80000000200 */
        /* <DEDUP_REMOVED lines=24> */
[----:B------:R-:W-:Y:S01]  /*d3eb0*/  BAR.SYNC.DEFER_BLOCKING 0x0 ;  /* 0x0000000000007b1d */ /* 0x000fe20000010000 */
[----:B------:R-:W-:-:S04]  /*d3ec0*/  LOP3.LUT R195, R195, 0xffffff7f, RZ, 0xc0, !PT ;  /* 0xffffff7fc3c37812 */ /* 0x000fc800078ec0ff */
[----:B------:R-:W-:Y:S02]  /*d3ed0*/  @P5 LOP3.LUT R195, R195, 0x80, RZ, 0xfc, !PT ;  /* 0x00000080c3c35812 */ /* 0x000fe400078efcff */
[----:B0-----:R-:W-:Y:S02]  /*d3ee0*/  PRMT R24, R214, 0x5210, R179 ;  /* 0x00005210d6187816 */ /* 0x001fe400000000b3 */
[----:B------:R-:W-:Y:S02]  /*d3ef0*/  LOP3.LUT R195, R195, 0xffffffbf, RZ, 0xc0, !PT ;  /* 0xffffffbfc3c37812 */ /* 0x000fe400078ec0ff */
[----:B------:R-:W-:Y:S02]  /*d3f00*/  PRMT R25, R213, 0x5210, R183 ;  /* 0x00005210d5197816 */ /* 0x000fe400000000b7 */
[----:B------:R-:W-:Y:S02]  /*d3f10*/  @P4 LOP3.LUT R195, R195, 0x40, RZ, 0xfc, !PT ;  /* 0x00000040c3c34812 */ /* 0x000fe400078efcff */
[----:B------:R-:W-:-:S02]  /*d3f20*/  PRMT R26, R202, 0x5210, R187 ;  /* 0x00005210ca1a7816 */ /* 0x000fc400000000bb */
[----:B------:R-:W-:Y:S02]  /*d3f30*/  LOP3.LUT R195, R195, 0xffffffdf, RZ, 0xc0, !PT ;  /* 0xffffffdfc3c37812 */ /* 0x000fe400078ec0ff */
[----:B------:R-:W-:Y:S02]  /*d3f40*/  PRMT R27, R175, 0x5210, R191 ;  /* 0x00005210af1b7816 */ /* 0x000fe400000000bf */
[----:B------:R-:W-:Y:S02]  /*d3f50*/  @P3 LOP3.LUT R195, R195, 0x20, RZ, 0xfc, !PT ;  /* 0x00000020c3c33812 */ /* 0x000fe400078efcff */
        /* <DEDUP_REMOVED lines=8> */
[----:B------:R-:W-:-:S02]  /*d3fe0*/  LOP3.LUT P3, RZ, R14, 0x80000, RZ, 0xc0, !PT ;  /* 0x000800000eff7812 */ /* 0x000fc4000786c0ff */
[----:B------:R-:W-:Y:S02]  /*d3ff0*/  LOP3.LUT R195, R195, 0xfffffffb, RZ, 0xc0, !PT ;  /* 0xfffffffbc3c37812 */ /* 0x000fe400078ec0ff */
[C---:B------:R-:W-:Y:S02]  /*d4000*/  LOP3.LUT P4, RZ, R14.reuse, 0x8000, RZ, 0xc0, !PT ;  /* 0x000080000eff7812 */ /* 0x040fe4000788c0ff */
[----:B------:R-:W-:Y:S02]  /*d4010*/  @P0 LOP3.LUT R195, R195, 0x4, RZ, 0xfc, !PT ;  /* 0x00000004c3c30812 */ /* 0x000fe400078efcff */
[C---:B------:R-:W-:Y:S02]  /*d4020*/  LOP3.LUT P1, RZ, R14.reuse, 0x10000000, RZ, 0xc0, !PT ;  /* 0x100000000eff7812 */ /* 0x040fe4000782c0ff */
[----:B------:R-:W-:Y:S02]  /*d4030*/  LOP3.LUT R195, R195, 0xfffffffd, RZ, 0xc0, !PT ;  /* 0xfffffffdc3c37812 */ /* 0x000fe400078ec0ff */
[----:B------:R-:W-:-:S02]  /*d4040*/  LOP3.LUT P5, RZ, R14, 0x10000, RZ, 0xc0, !PT ;  /* 0x000100000eff7812 */ /* 0x000fc400078ac0ff */
[----:B------:R-:W-:Y:S02]  /*d4050*/  @P6 LOP3.LUT R195, R195, 0x2, RZ, 0xfc, !PT ;  /* 0x00000002c3c36812 */ /* 0x000fe400078efcff */
[C---:B------:R-:W-:Y:S02]  /*d4060*/  LOP3.LUT P6, RZ, R14.reuse, 0x4000000, RZ, 0xc0, !PT ;  /* 0x040000000eff7812 */ /* 0x040fe400078cc0ff */
[----:B------:R-:W-:Y:S01]  /*d4070*/  LOP3.LUT P0, RZ, R14, 0x8000000, RZ, 0xc0, !PT ;  /* 0x080000000eff7812 */ /* 0x000fe2000780c0ff */
[----:B------:R-:W-:Y:S02]  /*d4080*/  STL [R1+0x1630], R195 ;  /* 0x001630c301007387 */ /* 0x000fe40000100800 */
[----:B------:R-:W-:Y:S02]  /*d4090*/  @P1 LOP3.LUT R0, R0, 0x800000, RZ, 0xfc, !PT ;  /* 0x0080000000001812 */ /* 0x000fe400078efcff */
[----:B------:R-:W0:Y:S01]  /*d40a0*/  LDS.128 R8, [R6] ;  /* 0x0000000006087984 */ /* 0x000e220000000c00 */
[----:B------:R-:W-:Y:S01]  /*d40b0*/  BAR.SYNC.DEFER_BLOCKING 0x0 ;  /* 0x0000000000007b1d */ /* 0x000fe20000010000 */
[----:B------:R-:W-:-:S02]  /*d40c0*/  LOP3.LUT P1, RZ, R14, 0x2000000, RZ, 0xc0, !PT ;  /* 0x020000000eff7812 */ /* 0x000fc4000782c0ff */
[----:B------:R-:W-:-:S11]  /*d40d0*/  LOP3.LUT R0, R0, 0xfeffffff, RZ, 0xc0, !PT ;  /* 0xfeffffff00007812 */ /* 0x000fd600078ec0ff */
[----:B------:R-:W-:Y:S02]  /*d40e0*/  @P1 LOP3.LUT R0, R0, 0x1000000, RZ, 0xfc, !PT ;  /* 0x0100000000001812 */ /* 0x000fe400078efcff */
[----:B------:R-:W-:Y:S02]  /*d40f0*/  LOP3.LUT P1, RZ, R14, 0x1000000, RZ, 0xc0, !PT ;  /* 0x010000000eff7812 */ /* 0x000fe4000782c0ff */
[----:B------:R-:W-:Y:S01]  /*d4100*/  LOP3.LUT R0, R0, 0xfdffffff, RZ, 0xc0, !PT ;  /* 0xfdffffff00007812 */ /* 0x000fe200078ec0ff */
[----:B0-----:R-:W-:Y:S01]  /*d4110*/  STL [R1+0x324], R9 ;  /* 0x0003240901007387 */ /* 0x001fe20000100800 */
[----:B------:R-:W-:-:S09]  /*d4120*/  IMAD.MOV.U32 R236, RZ, RZ, R8 ;  /* 0x000000ffffec7224 */ /* 0x000fd200078e0008 */
[----:B------:R-:W-:Y:S01]  /*d4130*/  @P1 LOP3.LUT R0, R0, 0x2000000, RZ, 0xfc, !PT ;  /* 0x0200000000001812 */ /* 0x000fe200078efcff */
[----:B------:R-:W-:Y:S01]  /*d4140*/  IMAD.MOV.U32 R237, RZ, RZ, R11 ;  /* 0x000000ffffed7224 */ /* 0x000fe200078e000b */
[----:B------:R-:W-:Y:S01]  /*d4150*/  STL [R1+0x328], R10 ;  /* 0x0003280a01007387 */ /* 0x000fe20000100800 */
[----:B------:R-:W-:Y:S02]  /*d4160*/  LOP3.LUT P1, RZ, R14, 0x800000, RZ, 0xc0, !PT ;  /* 0x008000000eff7812 */ /* 0x000fe4000782c0ff */
[----:B------:R-:W-:Y:S01]  /*d4170*/  LOP3.LUT R0, R0, 0xfbffffff, RZ, 0xc0, !PT ;  /* 0xfbffffff00007812 */ /* 0x000fe200078ec0ff */
[----:B------:R-:W2:Y:S04]  /*d4180*/  LDL.LU R209, [R1+0x21c] ;  /* 0x00021c0001d17983 */ /* 0x000ea80000300800 */
[----:B------:R-:W3:Y:S04]  /*d4190*/  LDL.LU R195, [R1+0x218] ;  /* 0x0002180001c37983 */ /* 0x000ee80000300800 */
[----:B------:R0:W-:Y:S02]  /*d41a0*/  STSM.16.M88.4 [R222], R28 ;  /* 0x0000001cde007844 */ /* 0x0001e40000000200 */
[----:B------:R-:W-:Y:S01]  /*d41b0*/  @P1 LOP3.LUT R0, R0, 0x4000000, RZ, 0xfc, !PT ;  /* 0x0400000000001812 */ /* 0x000fe200078efcff */
[----:B------:R-:W-:Y:S01]  /*d41c0*/  BAR.SYNC.DEFER_BLOCKING 0x0 ;  /* 0x0000000000007b1d */ /* 0x000fe20000010000 */
[----:B------:R-:W-:-:S02]  /*d41d0*/  LOP3.LUT P1, RZ, R14, 0x400000, RZ, 0xc0, !PT ;  /* 0x004000000eff7812 */ /* 0x000fc4000782c0ff */
[----:B------:R-:W-:-:S03]  /*d41e0*/  LOP3.LUT R0, R0, 0xf7ffffff, RZ, 0xc0, !PT ;  /* 0xf7ffffff00007812 */ /* 0x000fc600078ec0ff */
[----:B------:R-:W-:Y:S04]  /*d41f0*/  STL.64 [R1+0x5258], R236 ;  /* 0x005258ec01007387 */ /* 0x000fe80000100a00 */
[----:B------:R-:W4:Y:S01]  /*d4200*/  LDL.LU R202, [R1+0x220] ;  /* 0x0002200001ca7983 */ /* 0x000f220000300800 */
[----:B0-----:R-:W-:Y:S02]  /*d4210*/  PRMT R28, R203, 0x4210, R32 ;  /* 0x00004210cb1c7816 */ /* 0x001fe40000000020 */
[----:B------:R-:W-:Y:S01]  /*d4220*/  PRMT R29, R212, 0x4210, R33 ;  /* 0x00004210d41d7816 */ /* 0x000fe20000000021 */
[----:B------:R-:W4:Y:S01]  /*d4230*/  LDL.LU R208, [R1+0x4c3c] ;  /* 0x004c3c0001d07983 */ /* 0x000f220000300800 */
[----:B------:R-:W-:Y:S02]  /*d4240*/  PRMT R30, R211, 0x4210, R34 ;  /* 0x00004210d31e7816 */ /* 0x000fe40000000022 */
[----:B------:R-:W-:Y:S01]  /*d4250*/  PRMT R31, R210, 0x4210, R35 ;  /* 0x00004210d21f7816 */ /* 0x000fe20000000023 */
[----:B------:R-:W4:Y:S01]  /*d4260*/  LDL.LU R207, [R1+0x4c38] ;  /* 0x004c380001cf7983 */ /* 0x000f220000300800 */
[----:B------:R-:W-:-:S02]  /*d4270*/  @P1 LOP3.LUT R0, R0, 0x8000000, RZ, 0xfc, !PT ;  /* 0x0800000000001812 */ /* 0x000fc400078efcff */
[----:B------:R-:W-:Y:S01]  /*d4280*/  LOP3.LUT P1, RZ, R14, 0x200000, RZ, 0xc0, !PT ;  /* 0x002000000eff7812 */ /* 0x000fe2000782c0ff */
[----:B------:R-:W0:Y:S01]  /*d4290*/  LDS.128 R8, [R6] ;  /* 0x0000000006087984 */ /* 0x000e220000000c00 */
[----:B------:R-:W-:Y:S01]  /*d42a0*/  LOP3.LUT R0, R0, 0xefffffff, RZ, 0xc0, !PT ;  /* 0xefffffff00007812 */ /* 0x000fe200078ec0ff */
[----:B------:R-:W-:Y:S06]  /*d42b0*/  BAR.SYNC.DEFER_BLOCKING 0x0 ;  /* 0x0000000000007b1d */ /* 0x000fec0000010000 */
[----:B------:R-:W4:Y:S04]  /*d42c0*/  LDL.LU R199, [R1+0x4b0c] ;  /* 0x004b0c0001c77983 */ /* 0x000f280000300800 */
[----:B------:R-:W-:-:S02]  /*d42d0*/  @P1 LOP3.LUT R0, R0, 0x10000000, RZ, 0xfc, !PT ;  /* 0x1000000000001812 */ /* 0x000fc400078efcff */
[----:B------:R-:W-:Y:S01]  /*d42e0*/  LOP3.LUT P1, RZ, R14, 0x100000, RZ, 0xc0, !PT ;  /* 0x001000000eff7812 */ /* 0x000fe2000782c0ff */
[----:B------:R-:W4:Y:S01]  /*d42f0*/  LDL.LU R206, [R1+0x4b08] ;  /* 0x004b080001ce7983 */ /* 0x000f220000300800 */
[----:B------:R-:W-:-:S03]  /*d4300*/  LOP3.LUT R0, R0, 0xdfffffff, RZ, 0xc0, !PT ;  /* 0xdfffffff00007812 */ /* 0x000fc600078ec0ff */
[----:B------:R-:W4:Y:S04]  /*d4310*/  LDL.LU R203, [R1+0x4694] ;  /* 0x0046940001cb7983 */ /* 0x000f280000300800 */
[----:B------:R-:W4:Y:S04]  /*d4320*/  LDL.LU R37, [R1+0x4690] ;  /* 0x0046900001257983 */ /* 0x000f280000300800 */
[----:B------:R3:W-:Y:S01]  /*d4330*/  STSM.16.M88.4 [R222], R24 ;  /* 0x00000018de007844 */ /* 0x0007e20000000200 */
[----:B------:R-:W-:Y:S02]  /*d4340*/  @P1 LOP3.LUT R0, R0, 0x20000000, RZ, 0xfc, !PT ;  /* 0x2000000000001812 */ /* 0x000fe400078efcff */
[----:B------:R-:W-:Y:S01]  /*d4350*/  LOP3.LUT P1, RZ, R14, 0x40000, RZ, 0xc0, !PT ;  /* 0x000400000eff7812 */ /* 0x000fe2000782c0ff */
[----:B------:R-:W4:Y:S01]  /*d4360*/  LDL.LU R36, [R1+0x468c] ;  /* 0x00468c0001247983 */ /* 0x000f220000300800 */
[----:B------:R-:W-:-:S03]  /*d4370*/  LOP3.LUT R0, R0, 0xbfffffff, RZ, 0xc0, !PT ;  /* 0xbfffffff00007812 */ /* 0x000fc600078ec0ff */
[----:B------:R-:W4:Y:S04]  /*d4380*/  LDL.LU R214, [R1+0x4688] ;  /* 0x0046880001d67983 */ /* 0x000f280000300800 */
[----:B0-----:R-:W-:Y:S04]  /*d4390*/  STL.64 [R1+0x310], R8 ;  /* 0x0003100801007387 */ /* 0x001fe80000100a00 */
[----:B------:R-:W-:Y:S01]  /*d43a0*/  STL.64 [R1+0x318], R10 ;  /* 0x0003180a01007387 */ /* 0x000fe20000100a00 */
[----:B---3--:R-:W-:Y:S01]  /*d43b0*/  PRMT R25, R195, 0x5210, R33 ;  /* 0x00005210c3197816 */ /* 0x008fe20000000021 */
[----:B------:R-:W-:Y:S01]  /*d43c0*/  BAR.SYNC.DEFER_BLOCKING 0x0 ;  /* 0x0000000000007b1d */ /* 0x000fe20000010000 */
[----:B--2---:R-:W-:-:S02]  /*d43d0*/  PRMT R24, R209, 0x5210, R32 ;  /* 0x00005210d1187816 */ /* 0x004fc40000000020 */
[----:B------:R-:W-:Y:S02]  /*d43e0*/  PRMT R27, R215, 0x5210, R35 ;  /* 0x00005210d71b7816 */ /* 0x000fe40000000023 */
[----:B------:R-:W-:Y:S02]  /*d43f0*/  @P1 LOP3.LUT R0, R0, 0x40000000, RZ, 0xfc, !PT ;  /* 0x4000000000001812 */ /* 0x000fe400078efcff */
[----:B------:R-:W-:Y:S01]  /*d4400*/  LOP3.LUT P1, RZ, R14, 0x20000, RZ, 0xc0, !PT ;  /* 0x000200000eff7812 */ /* 0x000fe2000782c0ff */
[----:B------:R-:W0:Y:S01]  /*d4410*/  LDS.128 R8, [R6] ;  /* 0x0000000006087984 */ /* 0x000e220000000c00 */
[----:B------:R-:W-:Y:S06]  /*d4420*/  BAR.SYNC.DEFER_BLOCKING 0x0 ;  /* 0x0000000000007b1d */ /* 0x000fec0000010000 */
[----:B0-----:R-:W-:Y:S04]  /*d4430*/  STL.64 [R1+0x300], R8 ;  /* 0x0003000801007387 */ /* 0x001fe80000100a00 */
[----:B------:R-:W-:Y:S04]  /*d4440*/  STL.64 [R1+0x308], R10 ;  /* 0x0003080a01007387 */ /* 0x000fe80000100a00 */
[----:B------:R-:W2:Y:S04]  /*d4450*/  LDL.LU R213, [R1+0x22c] ;  /* 0x00022c0001d57983 */ /* 0x000ea80000300800 */
[----:B------:R-:W3:Y:S04]  /*d4460*/  LDL.LU R212, [R1+0x228] ;  /* 0x0002280001d47983 */ /* 0x000ee80000300800 */
[----:B------:R-:W2:Y:S04]  /*d4470*/  LDL.LU R211, [R1+0x230] ;  /* 0x0002300001d37983 */ /* 0x000ea80000300800 */
[----:B------:R-:W3:Y:S04]  /*d4480*/  LDL.LU R195, [R1+0x200] ;  /* 0x0002000001c37983 */ /* 0x000ee80000300800 */
[----:B------:R0:W-:Y:S01]  /*d4490*/  STSM.16.M88.4 [R222], R28 ;  /* 0x0000001cde007844 */ /* 0x0001e20000000200 */
[----:B------:R-:W-:Y:S01]  /*d44a0*/  BAR.SYNC.DEFER_BLOCKING 0x0 ;  /* 0x0000000000007b1d */ /* 0x000fe20000010000 */
[----:B----4-:R-:W-:-:S05]  /*d44b0*/  PRMT R26, R202, 0x5210, R34 ;  /* 0x00005210ca1a7816 */ /* 0x010fca0000000022 */
[----:B------:R-:W4:Y:S04]  /*d44c0*/  LDL.LU R210, [R1+0x4c60] ;  /* 0x004c600001d27983 */ /* 0x000f280000300800 */
[----:B------:R-:W4:Y:S04]  /*d44d0*/  LDL.LU R209, [R1+0x4c54] ;  /* 0x004c540001d17983 */ /* 0x000f280000300800 */
[----:B------:R-:W4:Y:S04]  /*d44e0*/  LDL.LU R202, [R1+0x4b2c] ;  /* 0x004b2c0001ca7983 */ /* 0x000f280000300800 */
[----:B------:R-:W1:Y:S01]  /*d44f0*/  LDS.128 R8, [R6] ;  /* 0x0000000006087984 */ /* 0x000e620000000c00 */
[----:B------:R-:W-:Y:S01]  /*d4500*/  BAR.SYNC.DEFER_BLOCKING 0x0 ;  /* 0x0000000000007b1d */ /* 0x000fe20000010000 */
[----:B------:R-:W-:-:S02]  /*d4510*/  LOP3.LUT R32, R208, 0xffff, RZ, 0xc0, !PT ;  /* 0x0000ffffd0207812 */ /* 0x000fc400078ec0ff */
[----:B------:R-:W-:Y:S02]  /*d4520*/  LOP3.LUT R34, R199, 0xffff, RZ, 0xc0, !PT ;  /* 0x0000ffffc7227812 */ /* 0x000fe400078ec0ff */
[----:B------:R-:W-:Y:S01]  /*d4530*/  LOP3.LUT R33, R207, 0xffff, RZ, 0xc0, !PT ;  /* 0x0000ffffcf217812 */ /* 0x000fe200078ec0ff */
[----:B------:R-:W4:Y:S04]  /*d4540*/  LDL.LU R199, [R1+0x4b28] ;  /* 0x004b280001c77983 */ /* 0x000f280000300800 */
[----:B------:R-:W-:Y:S01]  /*d4550*/  STSM.16.M88.4 [R222], R24 ;  /* 0x00000018de007844 */ /* 0x000fe20000000200 */
[----:B------:R-:W-:-:S03]  /*d4560*/  LOP3.LUT R35, R206, 0xffff, RZ, 0xc0, !PT ;  /* 0x0000ffffce237812 */ /* 0x000fc600078ec0ff */
[----:B------:R-:W4:Y:S01]  /*d4570*/  LDL.LU R208, [R1+0x46a0] ;  /* 0x0046a00001d07983 */ /* 0x000f220000300800 */
[----:B0-----:R-:W-:-:S03]  /*d4580*/  PRMT R28, R203, 0x4210, R32 ;  /* 0x00004210cb1c7816 */ /* 0x001fc60000000020 */
[----:B------:R-:W4:Y:S04]  /*d4590*/  LDL.LU R207, [R1+0x469c] ;  /* 0x00469c0001cf7983 */ /* 0x000f280000300800 */
[----:B------:R-:W4:Y:S04]  /*d45a0*/  LDL.LU R206, [R1+0x4698] ;  /* 0x0046980001ce7983 */ /* 0x000f280000300800 */
[----:B------:R-:W4:Y:S04]  /*d45b0*/  LDL.LU R203, [R1+0x462c] ;  /* 0x00462c0001cb7983 */ /* 0x000f280000300800 */
[----:B-1----:R-:W-:Y:S04]  /*d45c0*/  STL.64 [R1+0x2f0], R8 ;  /* 0x0002f00801007387 */ /* 0x002fe80000100a00 */
[----:B------:R-:W-:Y:S01]  /*d45d0*/  STL.64 [R1+0x2f8], R10 ;  /* 0x0002f80a01007387 */ /* 0x000fe20000100a00 */
[----:B------:R-:W-:Y:S06]  /*d45e0*/  BAR.SYNC.DEFER_BLOCKING 0x0 ;  /* 0x0000000000007b1d */ /* 0x000fec0000010000 */
[----:B------:R-:W0:Y:S04]  /*d45f0*/  LDS.128 R8, [R6] ;  /* 0x0000000006087984 */ /* 0x000e280000000c00 */
[----:B0-----:R-:W-:Y:S04]  /*d4600*/  STL [R1+0x2e4], R9 ;  /* 0x0002e40901007387 */ /* 0x001fe80000100800 */
[----:B------:R-:W-:Y:S01]  /*d4610*/  STL.64 [R1+0x2e8], R10 ;  /* 0x0002e80a01007387 */ /* 0x000fe20000100a00 */
[----:B---3--:R-:W-:-:S03]  /*d4620*/  PRMT R27, R195, 0x5210, R35 ;  /* 0x00005210c31b7816 */ /* 0x008fc60000000023 */
[----:B------:R-:W3:Y:S01]  /*d4630*/  LDL.LU R195, [R1+0x240] ;  /* 0x0002400001c37983 */ /* 0x000ee20000300800 */
[----:B------:R-:W-:Y:S02]  /*d4640*/  PRMT R29, R37, 0x4210, R33 ;  /* 0x00004210251d7816 */ /* 0x000fe40000000021 */
[----:B------:R-:W-:Y:S02]  /*d4650*/  PRMT R30, R36, 0x4210, R34 ;  /* 0x00004210241e7816 */ /* 0x000fe40000000022 */
[----:B------:R-:W-:Y:S01]  /*d4660*/  PRMT R31, R214, 0x4210, R35 ;  /* 0x00004210d61f7816 */ /* 0x000fe20000000023 */
[----:B------:R-:W-:Y:S06]  /*d4670*/  BAR.SYNC.DEFER_BLOCKING 0x0 ;  /* 0x0000000000007b1d */ /* 0x000fec0000010000 */
[----:B------:R-:W-:Y:S01]  /*d4680*/  STSM.16.M88.4 [R222], R28 ;  /* 0x0000001cde007844 */ /* 0x000fe20000000200 */
[----:B------:R-:W-:Y:S01]  /*d4690*/  IMAD.MOV.U32 R238, RZ, RZ, R8 ;  /* 0x000000ffffee7224 */ /* 0x000fe200078e0008 */
[----:B------:R-:W-:Y:S01]  /*d46a0*/  BAR.SYNC.DEFER_BLOCKING 0x0 ;  /* 0x0000000000007b1d */ /* 0x000fe20000010000 */
[----:B------:R-:W-:-:S02]  /*d46b0*/  PRMT R25, R212, 0x5210, R33 ;  /* 0x00005210d4197816 */ /* 0x000fc40000000021 */
[----:B--2---:R-:W-:Y:S02]  /*d46c0*/  PRMT R24, R213, 0x5210, R32 ;  /* 0x00005210d5187816 */ /* 0x004fe40000000020 */
[----:B------:R-:W-:Y:S01]  /*d46d0*/  PRMT R26, R211, 0x5210, R34 ;  /* 0x00005210d31a7816 */ /* 0x000fe20000000022 */
[----:B------:R-:W0:Y:S02]  /*d46e0*/  LDS.128 R8, [R6] ;  /* 0x0000000006087984 */ /* 0x000e240000000c00 */
[----:B------:R-:W-:Y:S01]  /*d46f0*/  BAR.SYNC.DEFER_BLOCKING 0x0 ;  /* 0x0000000000007b1d */ /* 0x000fe20000010000 */
[----:B----4-:R-:W-:Y:S02]  /*d4700*/  LOP3.LUT R32, R210, 0xffff, RZ, 0xc0, !PT ;  /* 0x0000ffffd2207812 */ /* 0x010fe400078ec0ff */
[----:B------:R-:W-:-:S03]  /*d4710*/  LOP3.LUT R34, R202, 0xffff, RZ, 0xc0, !PT ;  /* 0x0000ffffca227812 */ /* 0x000fc600078ec0ff */
[----:B------:R-:W2:Y:S04]  /*d4720*/  LDL.LU R212, [R1+0x23c] ;  /* 0x00023c0001d47983 */ /* 0x000ea80000300800 */
[----:B------:R-:W4:Y:S04]  /*d4730*/  LDL.LU R211, [R1+0x238] ;  /* 0x0002380001d37983 */ /* 0x000f280000300800 */
[----:B------:R-:W4:Y:S04]  /*d4740*/  LDL.LU R210, [R1+0x234] ;  /* 0x0002340001d27983 */ /* 0x000f280000300800 */
[----:B------:R-:W4:Y:S04]  /*d4750*/  LDL.LU R202, [R1+0x4c7c] ;  /* 0x004c7c0001ca7983 */ /* 0x000f280000300800 */
[----:B------:R-:W-:Y:S01]  /*d4760*/  STSM.16.M88.4 [R222], R24 ;  /* 0x00000018de007844 */ /* 0x000fe20000000200 */
[----:B------:R-:W-:-:S02]  /*d4770*/  LOP3.LUT R33, R209, 0xffff, RZ, 0xc0, !PT ;  /* 0x0000ffffd1217812 */ /* 0x000fc400078ec0ff */
[----:B------:R-:W-:Y:S01]  /*d4780*/  LOP3.LUT R35, R199, 0xffff, RZ, 0xc0, !PT ;  /* 0x0000ffffc7237812 */ /* 0x000fe200078ec0ff */
[----:B------:R-:W4:Y:S04]  /*d4790*/  LDL.LU R209, [R1+0x4c78] ;  /* 0x004c780001d17983 */ /* 0x000f280000300800 */
[----:B------:R-:W4:Y:S04]  /*d47a0*/  LDL.LU R199, [R1+0x4b44] ;  /* 0x004b440001c77983 */ /* 0x000f280000300800 */
[----:B0-----:R-:W-:Y:S01]  /*d47b0*/  STL [R1+0x2d0], R8 ;  /* 0x0002d00801007387 */ /* 0x001fe20000100800 */
[----:B------:R-:W-:-:S03]  /*d47c0*/  IMAD.MOV.U32 R239, RZ, RZ, R9 ;  /* 0x000000ffffef7224 */ /* 0x000fc600078e0009 */
[----:B------:R-:W-:Y:S01]  /*d47d0*/  STL.64 [R1+0x2d8], R10 ;  /* 0x0002d80a01007387 */ /* 0x000fe20000100a00 */
[----:B------:R-:W-:Y:S01]  /*d47e0*/  BAR.SYNC.DEFER_BLOCKING 0x0 ;  /* 0x0000000000007b1d */ /* 0x000fe20000010000 */
[----:B------:R-:W-:Y:S02]  /*d47f0*/  PRMT R28, R208, 0x4210, R32 ;  /* 0x00004210d01c7816 */ /* 0x000fe40000000020 */
[----:B------:R-:W-:-:S03]  /*d4800*/  PRMT R29, R207, 0x4210, R33 ;  /* 0x00004210cf1d7816 */ /* 0x000fc60000000021 */
[----:B------:R-:W4:Y:S04]  /*d4810*/  LDL.LU R39, [R1+0x4b38] ;  /* 0x004b380001277983 */ /* 0x000f280000300800 */
[----:B------:R-:W4:Y:S04]  /*d4820*/  LDL.LU R38, [R1+0x46ac] ;  /* 0x0046ac0001267983 */ /* 0x000f280000300800 */
[----:B------:R-:W4:Y:S04]  /*d4830*/  LDL.LU R37, [R1+0x46a8] ;  /* 0x0046a80001257983 */ /* 0x000f280000300800 */
[----:B------:R-:W4:Y:S04]  /*d4840*/  LDL.LU R208, [R1+0x46a4] ;  /* 0x0046a40001d07983 */ /* 0x000f280000300800 */
[----:B------:R-:W0:Y:S01]  /*d4850*/  LDS.128 R8, [R6] ;  /* 0x0000000006087984 */ /* 0x000e220000000c00 */
[----:B------:R-:W-:-:S03]  /*d4860*/  PRMT R30, R206, 0x4210, R34 ;  /* 0x00004210ce1e7816 */ /* 0x000fc60000000022 */
[----:B------:R-:W4:Y:S01]  /*d4870*/  LDL.LU R207, [R1+0x4630] ;  /* 0x0046300001cf7983 */ /* 0x000f220000300800 */
[----:B------:R-:W-:-:S03]  /*d4880*/  PRMT R31, R203, 0x4210, R35 ;  /* 0x00004210cb1f7816 */ /* 0x000fc60000000023 */
[----:B------:R-:W-:Y:S01]  /*d4890*/  STL.64 [R1+0x5240], R238 ;  /* 0x005240ee01007387 */ /* 0x000fe20000100a00 */
[----:B------:R-:W-:Y:S06]  /*d48a0*/  BAR.SYNC.DEFER_BLOCKING 0x0 ;  /* 0x0000000000007b1d */ /* 0x000fec0000010000 */
[----:B0-----:R-:W-:Y:S04]  /*d48b0*/  STL.64 [R1+0x2c0], R8 ;  /* 0x0002c00801007387 */ /* 0x001fe80000100a00 */
[----:B------:R-:W-:Y:S04]  /*d48c0*/  STL [R1+0x2c8], R10 ;  /* 0x0002c80a01007387 */ /* 0x000fe80000100800 */
[----:B------:R-:W4:Y:S04]  /*d48d0*/  LDL.LU R206, [R1+0x24c] ;  /* 0x00024c0001ce7983 */ /* 0x000f280000300800 */
[----:B------:R-:W4:Y:S01]  /*d48e0*/  LDL.LU R203, [R1+0x248] ;  /* 0x0002480001cb7983 */ /* 0x000f220000300800 */
[----:B---3--:R-:W-:-:S03]  /*d48f0*/  PRMT R24, R195, 0x5210, R32 ;  /* 0x00005210c3187816 */ /* 0x008fc60000000020 */
[----:B------:R-:W3:Y:S04]  /*d4900*/  LDL.LU R195, [R1+0x244] ;  /* 0x0002440001c37983 */ /* 0x000ee80000300800 */
[----:B------:R-:W-:Y:S01]  /*d4910*/  STSM.16.M88.4 [R222], R28 ;  /* 0x0000001cde007844 */ /* 0x000fe20000000200 */
[----:B------:R-:W-:Y:S01]  /*d4920*/  IMAD.MOV.U32 R240, RZ, RZ, R11 ;  /* 0x000000fffff07224 */ /* 0x000fe200078e000b */
[----:B------:R-:W-:Y:S06]  /*d4930*/  BAR.SYNC.DEFER_BLOCKING 0x0 ;  /* 0x0000000000007b1d */ /* 0x000fec0000010000 */
[----:B------:R-:W0:Y:S01]  /*d4940*/  LDS.128 R8, [R6] ;  /* 0x0000000006087984 */ /* 0x000e220000000c00 */
[----:B--2---:R-:W-:-:S02]  /*d4950*/  PRMT R25, R212, 0x5210, R33 ;  /* 0x00005210d4197816 */ /* 0x004fc40000000021 */
[----:B----4-:R-:W-:Y:S02]  /*d4960*/  PRMT R26, R211, 0x5210, R34 ;  /* 0x00005210d31a7816 */ /* 0x010fe40000000022 */
[----:B------:R-:W-:Y:S01]  /*d4970*/  PRMT R27, R210, 0x5210, R35 ;  /* 0x00005210d21b7816 */ /* 0x000fe20000000023 */
[----:B------:R-:W-:Y:S01]  /*d4980*/  BAR.SYNC.DEFER_BLOCKING 0x0 ;  /* 0x0000000000007b1d */ /* 0x000fe20000010000 */
[----:B------:R-:W-:-:S05]  /*d4990*/  LOP3.LUT R32, R202, 0xffff, RZ, 0xc0, !PT ;  /* 0x0000ffffca207812 */ /* 0x000fca00078ec0ff */
[----:B------:R-:W2:Y:S04]  /*d49a0*/  LDL.LU R202, [R1+0x204] ;  /* 0x0002040001ca7983 */ /* 0x000ea80000300800 */
[----:B------:R-:W4:Y:S04]  /*d49b0*/  LDL.LU R36, [R1+0x4c94] ;  /* 0x004c940001247983 */ /* 0x000f280000300800 */
[----:B------:R-:W4:Y:S01]  /*d49c0*/  LDL.LU R214, [R1+0x4c90] ;  /* 0x004c900001d67983 */ /* 0x000f220000300800 */
[----:B------:R-:W-:-:S03]  /*d49d0*/  LOP3.LUT R33, R209, 0xffff, RZ, 0xc0, !PT ;  /* 0x0000ffffd1217812 */ /* 0x000fc600078ec0ff */
[----:B------:R-:W4:Y:S04]  /*d49e0*/  LDL.LU R213, [R1+0x4b50] ;  /* 0x004b500001d57983 */ /* 0x000f280000300800 */
[----:B------:R1:W-:Y:S01]  /*d49f0*/  STSM.16.M88.4 [R222], R24 ;  /* 0x00000018de007844 */ /* 0x0003e20000000200 */
[----:B------:R-:W-:-:S03]  /*d4a00*/  LOP3.LUT R34, R199, 0xffff, RZ, 0xc0, !PT ;  /* 0x0000ffffc7227812 */ /* 0x000fc600078ec0ff */
[----:B------:R-:W4:Y:S04]  /*d4a10*/  LDL.LU R212, [R1+0x4b4c] ;  /* 0x004b4c0001d47983 */ /* 0x000f280000300800 */
[----:B------:R-:W4:Y:S04]  /*d4a20*/  LDL.LU R211, [R1+0x46bc] ;  /* 0x0046bc0001d37983 */ /* 0x000f280000300800 */
[----:B------:R-:W4:Y:S04]  /*d4a30*/  LDL.LU R210, [R1+0x46b8] ;  /* 0x0046b80001d27983 */ /* 0x000f280000300800 */
[----:B------:R-:W4:Y:S04]  /*d4a40*/  LDL.LU R209, [R1+0x46b4] ;  /* 0x0046b40001d17983 */ /* 0x000f280000300800 */
[----:B------:R-:W4:Y:S04]  /*d4a50*/  LDL.LU R199, [R1+0x46b0] ;  /* 0x0046b00001c77983 */ /* 0x000f280000300800 */
[----:B0-----:R-:W-:Y:S04]  /*d4a60*/  STL.64 [R1+0x2b0], R8 ;  /* 0x0002b00801007387 */ /* 0x001fe80000100a00 */
[----:B------:R-:W-:Y:S01]  /*d4a70*/  STL.64 [R1+0x2b8], R10 ;  /* 0x0002b80a01007387 */ /* 0x000fe20000100a00 */
[----:B------:R-:W-:Y:S06]  /*d4a80*/  BAR.SYNC.DEFER_BLOCKING 0x0 ;  /* 0x0000000000007b1d */ /* 0x000fec0000010000 */
[----:B------:R-:W0:Y:S01]  /*d4a90*/  LDS.128 R8, [R6] ;  /* 0x0000000006087984 */ /* 0x000e220000000c00 */
[----:B------:R-:W-:-:S02]  /*d4aa0*/  LOP3.LUT R35, R39, 0xffff, RZ, 0xc0, !PT ;  /* 0x0000ffff27237812 */ /* 0x000fc400078ec0ff */
[----:B------:R-:W-:Y:S02]  /*d4ab0*/  PRMT R30, R208, 0x4210, R34 ;  /* 0x00004210d01e7816 */ /* 0x000fe40000000022 */
[----:B------:R-:W-:Y:S02]  /*d4ac0*/  PRMT R31, R207, 0x4210, R35 ;  /* 0x00004210cf1f7816 */ /* 0x000fe40000000023 */
[----:B-1----:R-:W-:Y:S01]  /*d4ad0*/  PRMT R24, R206, 0x5210, R32 ;  /* 0x00005210ce187816 */ /* 0x002fe20000000020 */
[----:B0-----:R-:W-:Y:S04]  /*d4ae0*/  STL.64 [R1+0x2a0], R8 ;  /* 0x0002a00801007387 */ /* 0x001fe80000100a00 */
[----:B------:R-:W-:Y:S04]  /*d4af0*/  STL.64 [R1+0x2a8], R10 ;  /* 0x0002a80a01007387 */ /* 0x000fe80000100a00 */
[----:B------:R-:W4:Y:S04]  /*d4b00*/  LDL.LU R208, [R1+0x254] ;  /* 0x0002540001d07983 */ /* 0x000f280000300800 */
[----:B------:R-:W4:Y:S04]  /*d4b10*/  LDL.LU R207, [R1+0x250] ;  /* 0x0002500001cf7983 */ /* 0x000f280000300800 */
[----:B------:R-:W4:Y:S01]  /*d4b20*/  LDL.LU R206, [R1+0x258] ;  /* 0x0002580001ce7983 */ /* 0x000f220000300800 */
[----:B------:R-:W-:Y:S01]  /*d4b30*/  BAR.SYNC.DEFER_BLOCKING 0x0 ;  /* 0x0000000000007b1d */ /* 0x000fe20000010000 */
[----:B---3--:R-:W-:-:S05]  /*d4b40*/  PRMT R26, R195, 0x5210, R34 ;  /* 0x00005210c31a7816 */ /* 0x008fca0000000022 */
[----:B------:R-:W3:Y:S01]  /*d4b50*/  LDL.LU R195, [R1+0x214] ;  /* 0x0002140001c37983 */ /* 0x000ee20000300800 */
[----:B------:R-:W-:Y:S02]  /*d4b60*/  PRMT R28, R38, 0x4210, R32 ;  /* 0x00004210261c7816 */ /* 0x000fe40000000020 */
[----:B------:R-:W-:-:S05]  /*d4b70*/  PRMT R29, R37, 0x4210, R33 ;  /* 0x00004210251d7816 */ /* 0x000fca0000000021 */
[----:B------:R-:W-:Y:S01]  /*d4b80*/  STSM.16.M88.4 [R222], R28 ;  /* 0x0000001cde007844 */ /* 0x000fe20000000200 */
[----:B------:R-:W-:Y:S01]  /*d4b90*/  BAR.SYNC.DEFER_BLOCKING 0x0 ;  /* 0x0000000000007b1d */ /* 0x000fe20000010000 */
[----:B------:R-:W-:-:S05]  /*d4ba0*/  PRMT R25, R203, 0x5210, R33 ;  /* 0x00005210cb197816 */ /* 0x000fca0000000021 */
[----:B------:R-:W3:Y:S04]  /*d4bb0*/  LDL.LU R203, [R1+0x4cb0] ;  /* 0x004cb00001cb7983 */ /* 0x000ee80000300800 */
[----:B------:R-:W0:Y:S01]  /*d4bc0*/  LDS.128 R8, [R6] ;  /* 0x0000000006087984 */ /* 0x000e220000000c00 */
[----:B--2---:R-:W-:Y:S01]  /*d4bd0*/  PRMT R27, R202, 0x5210, R35 ;  /* 0x00005210ca1b7816 */ /* 0x004fe20000000023 */
[----:B------:R-:W-:Y:S06]  /*d4be0*/  BAR.SYNC.DEFER_BLOCKING 0x0 ;  /* 0x0000000000007b1d */ /* 0x000fec0000010000 */
[----:B------:R-:W2:Y:S04]  /*d4bf0*/  LDL.LU R202, [R1+0x4cac] ;  /* 0x004cac0001ca7983 */ /* 0x000ea80000300800 */
[----:B------:R-:W-:Y:S01]  /*d4c00*/  STSM.16.M88.4 [R222], R24 ;  /* 0x00000018de007844 */ /* 0x000fe20000000200 */
[----:B0-----:R-:W-:-:S03]  /*d4c10*/  IMAD.MOV.U32 R241, RZ, RZ, R8 ;  /* 0x000000fffff17224 */ /* 0x001fc600078e0008 */
[----:B------:R-:W-:Y:S04]  /*d4c20*/  STL [R1+0x294], R9 ;  /* 0x0002940901007387 */ /* 0x000fe80000100800 */
[----:B------:R-:W-:Y:S01]  /*d4c30*/  STL.64 [R1+0x298], R10 ;  /* 0x0002980a01007387 */ /* 0x000fe20000100a00 */
[----:B------:R-:W-:Y:S01]  /*d4c40*/  BAR.SYNC.DEFER_BLOCKING 0x0 ;  /* 0x0000000000007b1d */ /* 0x000fe20000010000 */
[----:B----4-:R-:W-:Y:S02]  /*d4c50*/  LOP3.LUT R35, R212, 0xffff, RZ, 0xc0, !PT ;  /* 0x0000ffffd4237812 */ /* 0x010fe400078ec0ff */
[----:B------:R-:W-:-:S03]  /*d4c60*/  LOP3.LUT R32, R36, 0xffff, RZ, 0xc0, !PT ;  /* 0x0000ffff24207812 */ /* 0x000fc600078ec0ff */
[----:B------:R-:W4:Y:S04]  /*d4c70*/  LDL.LU R40, [R1+0x4b64] ;  /* 0x004b640001287983 */ /* 0x000f280000300800 */
[----:B------:R-:W0:Y:S01]  /*d4c80*/  LDS.128 R8, [R6] ;  /* 0x0000000006087984 */ /* 0x000e220000000c00 */
[----:B------:R-:W-:-:S03]  /*d4c90*/  PRMT R31, R199, 0x4210, R35 ;  /* 0x00004210c71f7816 */ /* 0x000fc60000000023 */
[----:B------:R-:W4:Y:S04]  /*d4ca0*/  LDL.LU R39, [R1+0x4b60] ;  /* 0x004b600001277983 */ /* 0x000f280000300800 */
[----:B------:R-:W4:Y:S04]  /*d4cb0*/  LDL.LU R38, [R1+0x46cc] ;  /* 0x0046cc0001267983 */ /* 0x000f280000300800 */
[----:B------:R-:W4:Y:S04]  /*d4cc0*/  LDL.LU R37, [R1+0x46c4] ;  /* 0x0046c40001257983 */ /* 0x000f280000300800 */
[----:B------:R-:W4:Y:S04]  /*d4cd0*/  LDL.LU R36, [R1+0x46c8] ;  /* 0x0046c80001247983 */ /* 0x000f280000300800 */
[----:B------:R-:W4:Y:S04]  /*d4ce0*/  LDL.LU R199, [R1+0x46c0] ;  /* 0x0046c00001c77983 */ /* 0x000f280000300800 */
[----:B------:R-:W-:Y:S04]  /*d4cf0*/  STL.64 [R1+0x5230], R240 ;  /* 0x005230f001007387 */ /* 0x000fe80000100a00 */
[----:B0-----:R-:W-:Y:S04]  /*d4d00*/  STL.64 [R1+0x280], R8 ;  /* 0x0002800801007387 */ /* 0x001fe80000100a00 */
[----:B------:R-:W-:Y:S01]  /*d4d10*/  STL.64 [R1+0x288], R10 ;  /* 0x0002880a01007387 */ /* 0x000fe20000100a00 */
[----:B------:R-:W-:Y:S01]  /*d4d20*/  BAR.SYNC.DEFER_BLOCKING 0x0 ;  /* 0x0000000000007b1d */ /* 0x000fe20000010000 */
[----:B---3--:R-:W-:-:S05]  /*d4d30*/  PRMT R27, R195, 0x5210, R35 ;  /* 0x00005210c31b7816 */ /* 0x008fca0000000023 */
[----:B------:R-:W3:Y:S01]  /*d4d40*/  LDL.LU R195, [R1+0x33c] ;  /* 0x00033c0001c37983 */ /* 0x000ee20000300800 */
[----:B------:R-:W-:Y:S02]  /*d4d50*/  LOP3.LUT R33, R214, 0xffff, RZ, 0xc0, !PT ;  /* 0x0000ffffd6217812 */ /* 0x000fe400078ec0ff */
[----:B------:R-:W-:Y:S01]  /*d4d60*/  LOP3.LUT R34, R213, 0xffff, RZ, 0xc0, !PT ;  /* 0x0000ffffd5227812 */ /* 0x000fe200078ec0ff */
[----:B------:R-:W3:Y:S01]  /*d4d70*/  LDL.LU R214, [R1+0x25c] ;  /* 0x00025c0001d67983 */ /* 0x000ee20000300800 */
[----:B------:R-:W-:Y:S02]  /*d4d80*/  PRMT R28, R211, 0x4210, R32 ;  /* 0x00004210d31c7816 */ /* 0x000fe40000000020 */
[----:B------:R-:W-:Y:S01]  /*d4d90*/  PRMT R29, R210, 0x4210, R33 ;  /* 0x00004210d21d7816 */ /* 0x000fe20000000021 */
[----:B------:R-:W3:Y:S01]  /*d4da0*/  LDL.LU R213, [R1+0x340] ;  /* 0x0003400001d57983 */ /* 0x000ee20000300800 */
[----:B------:R-:W-:-:S03]  /*d4db0*/  PRMT R30, R209, 0x4210, R34 ;  /* 0x00004210d11e7816 */ /* 0x000fc60000000022 */
[----:B------:R-:W3:Y:S04]  /*d4dc0*/  LDL.LU R212, [R1+0x224] ;  /* 0x0002240001d47983 */ /* 0x000ee80000300800 */
[----:B------:R-:W-:Y:S01]  /*d4dd0*/  STSM.16.M88.4 [R222], R28 ;  /* 0x0000001cde007844 */ /* 0x000fe20000000200 */
[----:B------:R-:W-:Y:S01]  /*d4de0*/  BAR.SYNC.DEFER_BLOCKING 0x0 ;  /* 0x0000000000007b1d */ /* 0x000fe20000010000 */
[----:B------:R-:W-:Y:S02]  /*d4df0*/  PRMT R24, R208, 0x5210, R32 ;  /* 0x00005210d0187816 */ /* 0x000fe40000000020 */
[----:B------:R-:W-:Y:S02]  /*d4e00*/  PRMT R25, R207, 0x5210, R33 ;  /* 0x00005210cf197816 */ /* 0x000fe40000000021 */
[----:B------:R-:W-:Y:S01]  /*d4e10*/  PRMT R26, R206, 0x5210, R34 ;  /* 0x00005210ce1a7816 */ /* 0x000fe20000000022 */
[----:B------:R-:W3:Y:S04]  /*d4e20*/  LDL.LU R211, [R1+0x4ccc] ;  /* 0x004ccc0001d37983 */ /* 0x000ee80000300800 */
[----:B------:R-:W3:Y:S04]  /*d4e30*/  LDL.LU R210, [R1+0x4cc8] ;  /* 0x004cc80001d27983 */ /* 0x000ee80000300800 */
[----:B------:R-:W0:Y:S01]  /*d4e40*/  LDS.128 R8, [R6] ;  /* 0x0000000006087984 */ /* 0x000e220000000c00 */
[----:B------:R-:W-:Y:S01]  /*d4e50*/  BAR.SYNC.DEFER_BLOCKING 0x0 ;  /* 0x0000000000007b1d */ /* 0x000fe20000010000 */
[----:B------:R-:W-:-:S05]  /*d4e60*/  LOP3.LUT R32, R203, 0xffff, RZ, 0xc0, !PT ;  /* 0x0000ffffcb207812 */ /* 0x000fca00078ec0ff */
[----:B------:R-:W3:Y:S04]  /*d4e70*/  LDL.LU R209, [R1+0x4b6c] ;  /* 0x004b6c0001d17983 */ /* 0x000ee80000300800 */
[----:B------:R-:W3:Y:S04]  /*d4e80*/  LDL.LU R208, [R1+0x4b68] ;  /* 0x004b680001d07983 */ /* 0x000ee80000300800 */
[----:B------:R-:W3:Y:S04]  /*d4e90*/  LDL.LU R207, [R1+0x46d8] ;  /* 0x0046d80001cf7983 */ /* 0x000ee80000300800 */
[----:B------:R-:W3:Y:S04]  /*d4ea0*/  LDL.LU R206, [R1+0x46d0] ;  /* 0x0046d00001ce7983 */ /* 0x000ee80000300800 */
[----:B------:R-:W-:Y:S04]  /*d4eb0*/  STSM.16.M88.4 [R222], R24 ;  /* 0x00000018de007844 */ /* 0x000fe80000000200 */
[----:B------:R-:W3:Y:S01]  /*d4ec0*/  LDL.LU R203, [R1+0x46d4] ;  /* 0x0046d40001cb7983 */ /* 0x000ee20000300800 */
[----:B0-----:R-:W-:Y:S01]  /*d4ed0*/  IMAD.MOV.U32 R242, RZ, RZ, R9 ;  /* 0x000000fffff27224 */ /* 0x001fe200078e0009 */
[----:B--2---:R-:W-:-:S02]  /*d4ee0*/  LOP3.LUT R33, R202, 0xffff, RZ, 0xc0, !PT ;  /* 0x0000ffffca217812 */ /* 0x004fc400078ec0ff */
[----:B------:R-:W2:Y:S04]  /*d4ef0*/  LDL.LU R202, [R1+0x4638] ;  /* 0x0046380001ca7983 */ /* 0x000ea80000300800 */
[----:B------:R-:W-:Y:S04]  /*d4f00*/  STL [R1+0x270], R8 ;  /* 0x0002700801007387 */ /* 0x000fe80000100800 */
[----:B------:R-:W-:Y:S01]  /*d4f10*/  STL.64 [R1+0x278], R10 ;  /* 0x0002780a01007387 */ /* 0x000fe20000100a00 */
[----:B------:R-:W-:Y:S06]  /*d4f20*/  BAR.SYNC.DEFER_BLOCKING 0x0 ;  /* 0x0000000000007b1d */ /* 0x000fec0000010000 */
[----:B------:R-:W0:Y:S01]  /*d4f30*/  LDS.128 R8, [R6] ;  /* 0x0000000006087984 */ /* 0x000e220000000c00 */
[----:B----4-:R-:W-:-:S04]  /*d4f40*/  LOP3.LUT R35, R39, 0xffff, RZ, 0xc0, !PT ;  /* 0x0000ffff27237812 */ /* 0x010fc800078ec0ff */
[----:B------:R-:W-:Y:S01]  /*d4f50*/  PRMT R31, R199, 0x4210, R35 ;  /* 0x00004210c71f7816 */ /* 0x000fe20000000023 */
[----:B0-----:R-:W-:Y:S01]  /*d4f60*/  IMAD.MOV.U32 R243, RZ, RZ, R11 ;  /* 0x000000fffff37224 */ /* 0x001fe200078e000b */
[----:B------:R-:W-:Y:S04]  /*d4f70*/  STL.64 [R1+0x260], R8 ;  /* 0x0002600801007387 */ /* 0x000fe80000100a00 */
[----:B------:R-:W-:Y:S04]  /*d4f80*/  STL [R1+0x268], R10 ;  /* 0x0002680a01007387 */ /* 0x000fe80000100800 */
[----:B------:R-:W-:Y:S04]  /*d4f90*/  STL.64 [R1+0x5220], R242 ;  /* 0x005220f201007387 */ /* 0x000fe80000100a00 */
[----:B------:R-:W4:Y:S01]  /*d4fa0*/  LDL.LU R199, [R1+0xc80] ;  /* 0x000c800001c77983 */ /* 0x000f220000300800 */
[----:B------:R-:W-:Y:S01]  /*d4fb0*/  BAR.SYNC.DEFER_BLOCKING 0x0 ;  /* 0x0000000000007b1d */ /* 0x000fe20000010000 */
[----:B---3--:R-:W-:-:S05]  /*d4fc0*/  PRMT R24, R195, 0x5210, R32 ;  /* 0x00005210c3187816 */ /* 0x008fca0000000020 */
[----:B------:R-:W3:Y:S01]  /*d4fd0*/  LDL.LU R195, [R1+0x34c] ;  /* 0x00034c0001c37983 */ /* 0x000ee20000300800 */
[----:B------:R-:W-:Y:S02]  /*d4fe0*/  LOP3.LUT R34, R40, 0xffff, RZ, 0xc0, !PT ;  /* 0x0000ffff28227812 */ /* 0x000fe400078ec0ff */
[----:B------:R-:W-:Y:S01]  /*d4ff0*/  PRMT R28, R38, 0x4210, R32 ;  /* 0x00004210261c7816 */ /* 0x000fe20000000020 */
[----:B------:R-:W3:Y:S01]  /*d5000*/  LDL.LU R44, [R1+0xc84] ;  /* 0x000c8400012c7983 */ /* 0x000ee20000300800 */
[--C-:B------:R-:W-:Y:S02]  /*d5010*/  PRMT R29, R37, 0x4210, R33.reuse ;  /* 0x00004210251d7816 */ /* 0x100fe40000000021 */
[----:B------:R-:W-:Y:S01]  /*d5020*/  PRMT R30, R36, 0x4210, R34 ;  /* 0x00004210241e7816 */ /* 0x000fe20000000022 */
[----:B------:R-:W3:Y:S04]  /*d5030*/  LDL.LU R43, [R1+0x404] ;  /* 0x00040400012b7983 */ /* 0x000ee80000300800 */
[----:B------:R-:W-:Y:S01]  /*d5040*/  STSM.16.M88.4 [R222], R28 ;  /* 0x0000001cde007844 */ /* 0x000fe20000000200 */
[----:B------:R-:W-:Y:S01]  /*d5050*/  BAR.SYNC.DEFER_BLOCKING 0x0 ;  /* 0x0000000000007b1d */ /* 0x000fe20000010000 */
[----:B------:R-:W-:-:S02]  /*d5060*/  PRMT R25, R214, 0x5210, R33 ;  /* 0x00005210d6197816 */ /* 0x000fc40000000021 */
[----:B------:R-:W-:Y:S02]  /*d5070*/  PRMT R26, R213, 0x5210, R34 ;  /* 0x00005210d51a7816 */ /* 0x000fe40000000022 */
[----:B------:R-:W-:Y:S01]  /*d5080*/  PRMT R27, R212, 0x5210, R35 ;  /* 0x00005210d41b7816 */ /* 0x000fe20000000023 */
[----:B------:R-:W3:Y:S04]  /*d5090*/  LDL.LU R42, [R1+0x4ce0] ;  /* 0x004ce000012a7983 */ /* 0x000ee80000300800 */
[----:B------:R-:W3:Y:S04]  /*d50a0*/  LDL.LU R41, [R1+0x4cdc] ;  /* 0x004cdc0001297983 */ /* 0x000ee80000300800 */
[----:B------:R-:W3:Y:S04]  /*d50b0*/  LDL.LU R40, [R1+0x4b80] ;  /* 0x004b800001287983 */ /* 0x000ee80000300800 */
[----:B------:R-:W3:Y:S04]  /*d50c0*/  LDL.LU R39, [R1+0x4b7c] ;  /* 0x004b7c0001277983 */ /* 0x000ee80000300800 */
[----:B------:R-:W0:Y:S01]  /*d50d0*/  LDS.128 R8, [R6] ;  /* 0x0000000006087984 */ /* 0x000e220000000c00 */
[----:B------:R-:W-:Y:S06]  /*d50e0*/  BAR.SYNC.DEFER_BLOCKING 0x0 ;  /* 0x0000000000007b1d */ /* 0x000fec0000010000 */
[----:B------:R-:W3:Y:S04]  /*d50f0*/  LDL.LU R38, [R1+0x46e4] ;  /* 0x0046e40001267983 */ /* 0x000ee80000300800 */
[----:B------:R-:W3:Y:S04]  /*d5100*/  LDL.LU R37, [R1+0x46e0] ;  /* 0x0046e00001257983 */ /* 0x000ee80000300800 */
[----:B------:R-:W3:Y:S04]  /*d5110*/  LDL.LU R36, [R1+0x46dc] ;  /* 0x0046dc0001247983 */ /* 0x000ee80000300800 */
[----:B------:R-:W3:Y:S04]  /*d5120*/  LDL.LU R214, [R1+0x4640] ;  /* 0x0046400001d67983 */ /* 0x000ee80000300800 */
[----:B------:R-:W-:Y:S04]  /*d5130*/  STSM.16.M88.4 [R222], R24 ;  /* 0x00000018de007844 */ /* 0x000fe80000000200 */
[----:B0-----:R-:W-:Y:S04]  /*d5140*/  STL.64 [R1+0x250], R8 ;  /* 0x0002500801007387 */ /* 0x001fe80000100a00 */
[----:B------:R-:W-:Y:S01]  /*d5150*/  STL.64 [R1+0x258], R10 ;  /* 0x0002580a01007387 */ /* 0x000fe20000100a00 */
[----:B------:R-:W-:Y:S06]  /*d5160*/  BAR.SYNC.DEFER_BLOCKING 0x0 ;  /* 0x0000000000007b1d */ /* 0x000fec0000010000 */
[----:B------:R-:W0:Y:S01]  /*d5170*/  LDS.128 R8, [R6] ;  /* 0x0000000006087984 */ /* 0x000e220000000c00 */
[----:B------:R-:W-:-:S02]  /*d5180*/  LOP3.LUT R32, R211, 0xffff, RZ, 0xc0, !PT ;  /* 0x0000ffffd3207812 */ /* 0x000fc400078ec0ff */
[----:B------:R-:W-:Y:S02]  /*d5190*/  LOP3.LUT R33, R210, 0xffff, RZ, 0xc0, !PT ;  /* 0x0000ffffd2217812 */ /* 0x000fe400078ec0ff */
[----:B------:R-:W-:Y:S02]  /*d51a0*/  LOP3.LUT R34, R209, 0xffff, RZ, 0xc0, !PT ;  /* 0x0000ffffd1227812 */ /* 0x000fe400078ec0ff */
[----:B------:R-:W-:Y:S02]  /*d51b0*/  LOP3.LUT R35, R208, 0xffff, RZ, 0xc0, !PT ;  /* 0x0000ffffd0237812 */ /* 0x000fe400078ec0ff */
[----:B------:R-:W-:Y:S02]  /*d51c0*/  PRMT R28, R207, 0x4210, R32 ;  /* 0x00004210cf1c7816 */ /* 0x000fe40000000020 */
[----:B------:R-:W-:Y:S02]  /*d51d0*/  PRMT R29, R206, 0x4210, R33 ;  /* 0x00004210ce1d7816 */ /* 0x000fe40000000021 */
[----:B------:R-:W-:-:S02]  /*d51e0*/  PRMT R30, R203, 0x4210, R34 ;  /* 0x00004210cb1e7816 */ /* 0x000fc40000000022 */
[----:B--2---:R-:W-:Y:S01]  /*d51f0*/  PRMT R31, R202, 0x4210, R35 ;  /* 0x00004210ca1f7816 */ /* 0x004fe20000000023 */
[----:B------:R-:W-:Y:S06]  /*d5200*/  BAR.SYNC.DEFER_BLOCKING 0x0 ;  /* 0x0000000000007b1d */ /* 0x000fec0000010000 */
[----:B0-----:R-:W-:Y:S04]  /*d5210*/  STL.64 [R1+0x240], R8 ;  /* 0x0002400801007387 */ /* 0x001fe80000100a00 */
[----:B------:R-:W-:Y:S04]  /*d5220*/  STL.64 [R1+0x248], R10 ;  /* 0x0002480a01007387 */ /* 0x000fe80000100a00 */
[----:B------:R-:W2:Y:S04]  /*d5230*/  LDL.LU R213, [R1+0xc94] ;  /* 0x000c940001d57983 */ /* 0x000ea80000300800 */
[----:B------:R-:W2:Y:S04]  /*d5240*/  LDL.LU R212, [R1+0xc90] ;  /* 0x000c900001d47983 */ /* 0x000ea80000300800 */
[----:B------:R-:W2:Y:S04]  /*d5250*/  LDL.LU R211, [R1+0xc8c] ;  /* 0x000c8c0001d37983 */ /* 0x000ea80000300800 */
[----:B------:R-:W2:Y:S04]  /*d5260*/  LDL.LU R210, [R1+0x330] ;  /* 0x0003300001d27983 */ /* 0x000ea80000300800 */
[----:B------:R-:W2:Y:S04]  /*d5270*/  LDL.LU R209, [R1+0x4cf4] ;  /* 0x004cf40001d17983 */ /* 0x000ea80000300800 */
[----:B------:R-:W2:Y:S01]  /*d5280*/  LDL.LU R208, [R1+0x4cf0] ;  /* 0x004cf00001d07983 */ /* 0x000ea20000300800 */
[----:B----4-:R-:W-:-:S03]  /*d5290*/  PRMT R24, R199, 0x5210, R32 ;  /* 0x00005210c7187816 */ /* 0x010fc60000000020 */
[----:B------:R-:W4:Y:S04]  /*d52a0*/  LDL.LU R207, [R1+0x4b88] ;  /* 0x004b880001cf7983 */ /* 0x000f280000300800 */
[----:B------:R-:W4:Y:S04]  /*d52b0*/  LDL.LU R206, [R1+0x4b84] ;  /* 0x004b840001ce7983 */ /* 0x000f280000300800 */
[----:B------:R-:W4:Y:S04]  /*d52c0*/  LDL.LU R203, [R1+0x46f4] ;  /* 0x0046f40001cb7983 */ /* 0x000f280000300800 */
[----:B------:R-:W4:Y:S04]  /*d52d0*/  LDL.LU R202, [R1+0x46ec] ;  /* 0x0046ec0001ca7983 */ /* 0x000f280000300800 */
[----:B------:R-:W4:Y:S01]  /*d52e0*/  LDL.LU R199, [R1+0x46f0] ;  /* 0x0046f00001c77983 */ /* 0x000f220000300800 */
[----:B---3--:R-:W-:-:S03]  /*d52f0*/  PRMT R25, R195, 0x5210, R33 ;  /* 0x00005210c3197816 */ /* 0x008fc60000000021 */
[----:B------:R-:W3:Y:S04]  /*d5300*/  LDL.LU R195, [R1+0x46e8] ;  /* 0x0046e80001c37983 */ /* 0x000ee80000300800 */
[----:B------:R-:W-:Y:S01]  /*d5310*/  STSM.16.M88.4 [R222], R28 ;  /* 0x0000001cde007844 */ /* 0x000fe20000000200 */
[----:B------:R-:W-:Y:S01]  /*d5320*/  BAR.SYNC.DEFER_BLOCKING 0x0 ;  /* 0x0000000000007b1d */ /* 0x000fe20000010000 */
[----:B------:R-:W-:Y:S02]  /*d5330*/  PRMT R26, R44, 0x5210, R34 ;  /* 0x000052102c1a7816 */ /* 0x000fe40000000022 */
[----:B------:R-:W-:-:S03]  /*d5340*/  PRMT R27, R43, 0x5210, R35 ;  /* 0x000052102b1b7816 */ /* 0x000fc60000000023 */
[----:B------:R-:W0:Y:S02]  /*d5350*/  LDS.128 R8, [R6] ;  /* 0x0000000006087984 */ /* 0x000e240000000c00 */
[----:B------:R-:W-:Y:S06]  /*d5360*/  BAR.SYNC.DEFER_BLOCKING 0x0 ;  /* 0x0000000000007b1d */ /* 0x000fec0000010000 */
[----:B------:R-:W-:Y:S04]  /*d5370*/  STSM.16.M88.4 [R222], R24 ;  /* 0x00000018de007844 */ /* 0x000fe80000000200 */
[----:B0-----:R-:W-:Y:S01]  /*d5380*/  STL [R1+0x234], R9 ;  /* 0x0002340901007387 */ /* 0x001fe20000100800 */
[----:B------:R-:W-:-:S03]  /*d5390*/  IMAD.MOV.U32 R244, RZ, RZ, R8 ;  /* 0x000000fffff47224 */ /* 0x000fc600078e0008 */
[----:B------:R-:W-:Y:S01]  /*d53a0*/  STL.64 [R1+0x238], R10 ;  /* 0x0002380a01007387 */ /* 0x000fe20000100a00 */
[----:B------:R-:W-:Y:S06]  /*d53b0*/  BAR.SYNC.DEFER_BLOCKING 0x0 ;  /* 0x0000000000007b1d */ /* 0x000fec0000010000 */
[----:B------:R-:W0:Y:S01]  /*d53c0*/  LDS.128 R8, [R6] ;  /* 0x0000000006087984 */ /* 0x000e220000000c00 */
[----:B------:R-:W-:Y:S02]  /*d53d0*/  LOP3.LUT R32, R42, 0xffff, RZ, 0xc0, !PT ;  /* 0x0000ffff2a207812 */ /* 0x000fe400078ec0ff */
[----:B------:R-:W-:-:S02]  /*d53e0*/  LOP3.LUT R33, R41, 0xffff, RZ, 0xc0, !PT ;  /* 0x0000ffff29217812 */ /* 0x000fc400078ec0ff */
[----:B------:R-:W-:Y:S02]  /*d53f0*/  LOP3.LUT R34, R40, 0xffff, RZ, 0xc0, !PT ;  /* 0x0000ffff28227812 */ /* 0x000fe400078ec0ff */
[----:B------:R-:W-:Y:S02]  /*d5400*/  LOP3.LUT R35, R39, 0xffff, RZ, 0xc0, !PT ;  /* 0x0000ffff27237812 */ /* 0x000fe400078ec0ff */
[----:B------:R-:W-:Y:S02]  /*d5410*/  PRMT R28, R38, 0x4210, R32 ;  /* 0x00004210261c7816 */ /* 0x000fe40000000020 */
[----:B------:R-:W-:Y:S02]  /*d5420*/  PRMT R29, R37, 0x4210, R33 ;  /* 0x00004210251d7816 */ /* 0x000fe40000000021 */
[----:B------:R-:W-:Y:S01]  /*d5430*/  PRMT R30, R36, 0x4210, R34 ;  /* 0x00004210241e7816 */ /* 0x000fe20000000022 */
[----:B------:R-:W-:Y:S01]  /*d5440*/  BAR.SYNC.DEFER_BLOCKING 0x0 ;  /* 0x0000000000007b1d */ /* 0x000fe20000010000 */
[----:B------:R-:W-:-:S05]  /*d5450*/  PRMT R31, R214, 0x4210, R35 ;  /* 0x00004210d61f7816 */ /* 0x000fca0000000023 */
[----:B0-----:R-:W-:Y:S04]  /*d5460*/  STL.64 [R1+0x220], R8 ;  /* 0x0002200801007387 */ /* 0x001fe80000100a00 */
[----:B------:R-:W-:Y:S01]  /*d5470*/  STL.64 [R1+0x228], R10 ;  /* 0x0002280a01007387 */ /* 0x000fe20000100a00 */
[----:B--2---:R-:W-:-:S03]  /*d5480*/  PRMT R24, R213, 0x5210, R32 ;  /* 0x00005210d5187816 */ /* 0x004fc60000000020 */
[----:B------:R-:W2:Y:S01]  /*d5490*/  LDL.LU R213, [R1+0xc9c] ;  /* 0x000c9c0001d57983 */ /* 0x000ea20000300800 */
[----:B------:R-:W-:-:S03]  /*d54a0*/  PRMT R25, R212, 0x5210, R33 ;  /* 0x00005210d4197816 */ /* 0x000fc60000000021 */
[----:B------:R-:W2:Y:S01]  /*d54b0*/  LDL.LU R212, [R1+0xc98] ;  /* 0x000c980001d47983 */ /* 0x000ea20000300800 */
[----:B------:R-:W-:-:S03]  /*d54c0*/  PRMT R26, R211, 0x5210, R34 ;  /* 0x00005210d31a7816 */ /* 0x000fc60000000022 */
[----:B------:R-:W2:Y:S01]  /*d54d0*/  LDL.LU R211, [R1+0xca0] ;  /* 0x000ca00001d37983 */ /* 0x000ea20000300800 */
[----:B------:R-:W-:-:S03]  /*d54e0*/  PRMT R27, R210, 0x5210, R35 ;  /* 0x00005210d21b7816 */ /* 0x000fc60000000023 */
[----:B------:R-:W2:Y:S01]  /*d54f0*/  LDL.LU R210, [R1+0x334] ;  /* 0x0003340001d27983 */ /* 0x000ea20000300800 */
[----:B------:R-:W-:-:S03]  /*d5500*/  LOP3.LUT R32, R209, 0xffff, RZ, 0xc0, !PT ;  /* 0x0000ffffd1207812 */ /* 0x000fc600078ec0ff */
[----:B------:R-:W2:Y:S01]  /*d5510*/  LDL.LU R209, [R1+0x4d08] ;  /* 0x004d080001d17983 */ /* 0x000ea20000300800 */
[----:B------:R-:W-:-:S03]  /*d5520*/  LOP3.LUT R33, R208, 0xffff, RZ, 0xc0, !PT ;  /* 0x0000ffffd0217812 */ /* 0x000fc600078ec0ff */
[----:B------:R-:W2:Y:S01]  /*d5530*/  LDL.LU R208, [R1+0x4d04] ;  /* 0x004d040001d07983 */ /* 0x000ea20000300800 */
[----:B----4-:R-:W-:-:S03]  /*d5540*/  LOP3.LUT R34, R207, 0xffff, RZ, 0xc0, !PT ;  /* 0x0000ffffcf227812 */ /* 0x010fc600078ec0ff */
[----:B------:R0:W-:Y:S01]  /*d5550*/  STSM.16.M88.4 [R222], R28 ;  /* 0x0000001cde007844 */ /* 0x0001e20000000200 */
[----:B------:R-:W-:-:S03]  /*d5560*/  LOP3.LUT R35, R206, 0xffff, RZ, 0xc0, !PT ;  /* 0x0000ffffce237812 */ /* 0x000fc600078ec0ff */
[----:B------:R-:W4:Y:S04]  /*d5570*/  LDL.LU R207, [R1+0x4ba0] ;  /* 0x004ba00001cf7983 */ /* 0x000f280000300800 */
[----:B------:R-:W4:Y:S01]  /*d5580*/  LDL.LU R206, [R1+0x4b98] ;  /* 0x004b980001ce7983 */ /* 0x000f220000300800 */
[----:B------:R-:W-:Y:S01]  /*d5590*/  BAR.SYNC.DEFER_BLOCKING 0x0 ;  /* 0x0000000000007b1d */ /* 0x000fe20000010000 */
[----:B0-----:R-:W-:Y:S02]  /*d55a0*/  PRMT R28, R203, 0x4210, R32 ;  /* 0x00004210cb1c7816 */ /* 0x001fe40000000020 */
[----:B------:R-:W-:-:S03]  /*d55b0*/  PRMT R29, R202, 0x4210, R33 ;  /* 0x00004210ca1d7816 */ /* 0x000fc60000000021 */
[----:B------:R-:W4:Y:S01]  /*d55c0*/  LDL.LU R203, [R1+0x4708] ;  /* 0x0047080001cb7983 */ /* 0x000f220000300800 */
[----:B------:R-:W-:-:S03]  /*d55d0*/  PRMT R30, R199, 0x4210, R34 ;  /* 0x00004210c71e7816 */ /* 0x000fc60000000022 */
[----:B------:R-:W4:Y:S04]  /*d55e0*/  LDL.LU R202, [R1+0x4704] ;  /* 0x0047040001ca7983 */ /* 0x000f280000300800 */
[----:B------:R-:W4:Y:S04]  /*d55f0*/  LDL.LU R199, [R1+0x4700] ;  /* 0x0047000001c77983 */ /* 0x000f280000300800 */
[----:B------:R-:W0:Y:S01]  /*d5600*/  LDS.128 R8, [R6] ;  /* 0x0000000006087984 */ /* 0x000e220000000c00 */
[----:B------:R-:W-:Y:S01]  /*d5610*/  BAR.SYNC.DEFER_BLOCKING 0x0 ;  /* 0x0000000000007b1d */ /* 0x000fe20000010000 */
[----:B---3--:R-:W-:-:S05]  /*d5620*/  PRMT R31, R195, 0x4210, R35 ;  /* 0x00004210c31f7816 */ /* 0x008fca0000000023 */
[----:B------:R-:W3:Y:S04]  /*d5630*/  LDL.LU R195, [R1+0x46fc] ;  /* 0x0046fc0001c37983 */ /* 0x000ee80000300800 */
[----:B------:R-:W-:Y:S01]  /*d5640*/  STSM.16.M88.4 [R222], R24 ;  /* 0x00000018de007844 */ /* 0x000fe20000000200 */
[----:B------:R-:W-:Y:S06]  /*d5650*/  BAR.SYNC.DEFER_BLOCKING 0x0 ;  /* 0x0000000000007b1d */ /* 0x000fec0000010000 */
[----:B------:R-:W1:Y:S02]  /*d5660*/  LDS.128 R36, [R6] ;  /* 0x0000000006247984 */ /* 0x000e640000000c00 */
[----:B------:R-:W-:Y:S01]  /*d5670*/  BAR.SYNC.DEFER_BLOCKING 0x0 ;  /* 0x0000000000007b1d */ /* 0x000fe20000010000 */
[----:B0-----:R-:W-:-:S02]  /*d5680*/  IMAD.MOV.U32 R245, RZ, RZ, R8 ;  /* 0x000000fffff57224 */ /* 0x001fc400078e0008 */
[----:B------:R-:W-:Y:S02]  /*d5690*/  IMAD.MOV.U32 R2, RZ, RZ, R10 ;  /* 0x000000ffff027224 */ /* 0x000fe400078e000a */
[----:B------:R-:W-:Y:S01]  /*d56a0*/  IMAD.MOV.U32 R247, RZ, RZ, R9 ;  /* 0x000000fffff77224 */ /* 0x000fe200078e0009 */
[----:B------:R-:W-:Y:S04]  /*d56b0*/  STL.64 [R1+0x5248], R244 ;  /* 0x005248f401007387 */ /* 0x000fe80000100a00 */
[----:B------:R0:W-:Y:S01]  /*d56c0*/  STSM.16.M88.4 [R222], R28 ;  /* 0x0000001cde007844 */ /* 0x0001e20000000200 */
[----:B-1----:R-:W-:Y:S02]  /*d56d0*/  IMAD.MOV.U32 R3, RZ, RZ, R38 ;  /* 0x000000ffff037224 */ /* 0x002fe400078e0026 */
[----:B------:R-:W-:-:S03]  /*d56e0*/  IMAD.MOV.U32 R246, RZ, RZ, R36 ;  /* 0x000000fffff67224 */ /* 0x000fc600078e0024 */
[----:B------:R-:W-:Y:S04]  /*d56f0*/  STL.64 [R1+0x5270], R2 ;  /* 0x0052700201007387 */ /* 0x000fe80000100a00 */
[----:B------:R-:W-:Y:S01]  /*d5700*/  STL.64 [R1+0x5260], R246 ;  /* 0x005260f601007387 */ /* 0x000fe20000100a00 */
[----:B------:R-:W-:Y:S01]  /*d5710*/  BAR.SYNC.DEFER_BLOCKING 0x0 ;  /* 0x0000000000007b1d */ /* 0x000fe20000010000 */
[----:B--2---:R-:W-:Y:S02]  /*d5720*/  PRMT R25, R212, 0x5210, R33 ;  /* 0x00005210d4197816 */ /* 0x004fe40000000021 */
[----:B------:R-:W-:Y:S02]  /*d5730*/  PRMT R26, R211, 0x5210, R34 ;  /* 0x00005210d31a7816 */ /* 0x000fe40000000022 */
[----:B------:R-:W-:-:S02]  /*d5740*/  LOP3.LUT R33, R208, 0xffff, RZ, 0xc0, !PT ;  /* 0x0000ffffd0217812 */ /* 0x000fc400078ec0ff */
[----:B----4-:R-:W-:Y:S02]  /*d5750*/  LOP3.LUT R34, R207, 0xffff, RZ, 0xc0, !PT ;  /* 0x0000ffffcf227812 */ /* 0x010fe400078ec0ff */
[----:B------:R-:W-:Y:S02]  /*d5760*/  PRMT R27, R210, 0x5210, R35 ;  /* 0x00005210d21b7816 */ /* 0x000fe40000000023 */
[----:B------:R-:W-:Y:S02]  /*d5770*/  LOP3.LUT R35, R206, 0xffff, RZ, 0xc0, !PT ;  /* 0x0000ffffce237812 */ /* 0x000fe400078ec0ff */
[----:B0-----:R-:W-:Y:S02]  /*d5780*/  PRMT R29, R202, 0x4210, R33 ;  /* 0x00004210ca1d7816 */ /* 0x001fe40000000021 */
[----:B------:R-:W2:Y:S01]  /*d5790*/  LDL.LU R202, [R1+0xcac] ;  /* 0x000cac0001ca7983 */ /* 0x000ea20000300800 */
[----:B------:R-:W-:-:S03]  /*d57a0*/  PRMT R30, R199, 0x4210, R34 ;  /* 0x00004210c71e7816 */ /* 0x000fc60000000022 */
[----:B------:R-:W4:Y:S01]  /*d57b0*/  LDL.LU R199, [R1+0xca8] ;  /* 0x000ca80001c77983 */ /* 0x000f220000300800 */
[----:B---3--:R-:W-:-:S03]  /*d57c0*/  PRMT R31, R195, 0x4210, R35 ;  /* 0x00004210c31f7816 */ /* 0x008fc60000000023 */
[----:B------:R-:W3:Y:S01]  /*d57d0*/  LDL.LU R195, [R1+0xcb0] ;  /* 0x000cb00001c37983 */ /* 0x000ee20000300800 */
[----:B------:R-:W-:Y:S02]  /*d57e0*/  IMAD.MOV.U32 R248, RZ, RZ, R37 ;  /* 0x000000fffff87224 */ /* 0x000fe400078e0025 */
[----:B------:R-:W-:Y:S02]  /*d57f0*/  IMAD.MOV.U32 R13, RZ, RZ, R39 ;  /* 0x000000ffff0d7224 */ /* 0x000fe400078e0027 */
[----:B------:R-:W0:Y:S01]  /*d5800*/  LDS.128 R36, [R6] ;  /* 0x0000000006247984 */ /* 0x000e220000000c00 */
[----:B------:R-:W-:Y:S01]  /*d5810*/  PRMT R24, R213, 0x5210, R32 ;  /* 0x00005210d5187816 */ /* 0x000fe20000000020 */
[----:B------:R-:W-:Y:S01]  /*d5820*/  BAR.SYNC.DEFER_BLOCKING 0x0 ;  /* 0x0000000000007b1d */ /* 0x000fe20000010000 */
[----:B------:R-:W-:-:S05]  /*d5830*/  LOP3.LUT R32, R209, 0xffff, RZ, 0xc0, !PT ;  /* 0x0000ffffd1207812 */ /* 0x000fca00078ec0ff */
[----:B------:R-:W3:Y:S04]  /*d5840*/  LDL.LU R213, [R1+0x338] ;  /* 0x0003380001d57983 */ /* 0x000ee80000300800 */
[----:B------:R-:W3:Y:S04]  /*d5850*/  LDL.LU R212, [R1+0x4d20] ;  /* 0x004d200001d47983 */ /* 0x000ee80000300800 */
[----:B------:R-:W3:Y:S04]  /*d5860*/  LDL.LU R211, [R1+0x4d1c] ;  /* 0x004d1c0001d37983 */ /* 0x000ee80000300800 */
[----:B------:R-:W3:Y:S04]  /*d5870*/  LDL.LU R210, [R1+0x4bb0] ;  /* 0x004bb00001d27983 */ /* 0x000ee80000300800 */
[----:B------:R-:W3:Y:S01]  /*d5880*/  LDL.LU R209, [R1+0x4bac] ;  /* 0x004bac0001d17983 */ /* 0x000ee20000300800 */
[----:B------:R-:W-:-:S03]  /*d5890*/  PRMT R28, R203, 0x4210, R32 ;  /* 0x00004210cb1c7816 */ /* 0x000fc60000000020 */
[----:B------:R-:W3:Y:S04]  /*d58a0*/  LDL.LU R208, [R1+0x4714] ;  /* 0x0047140001d07983 */ /* 0x000ee80000300800 */
[----:B------:R-:W3:Y:S04]  /*d58b0*/  LDL.LU R207, [R1+0x4718] ;  /* 0x0047180001cf7983 */ /* 0x000ee80000300800 */
[----:B------:R-:W3:Y:S04]  /*d58c0*/  LDL.LU R206, [R1+0x4710] ;  /* 0x0047100001ce7983 */ /* 0x000ee80000300800 */
[----:B------:R-:W3:Y:S04]  /*d58d0*/  LDL.LU R203, [R1+0x4648] ;  /* 0x0046480001cb7983 */ /* 0x000ee80000300800 */
[----:B------:R-:W-:Y:S01]  /*d58e0*/  STSM.16.M88.4 [R222], R24 ;  /* 0x00000018de007844 */ /* 0x000fe20000000200 */
[----:B------:R-:W-:Y:S01]  /*d58f0*/  BAR.SYNC.DEFER_BLOCKING 0x0 ;  /* 0x0000000000007b1d */ /* 0x000fe20000010000 */
[----:B0-----:R-:W-:-:S02]  /*d5900*/  IMAD.MOV.U32 R249, RZ, RZ, R36 ;  /* 0x000000fffff97224 */ /* 0x001fc400078e0024 */
[----:B------:R-:W-:Y:S02]  /*d5910*/  IMAD.MOV.U32 R251, RZ, RZ, R37 ;  /* 0x000000fffffb7224 */ /* 0x000fe400078e0025 */
[----:B------:R-:W-:Y:S02]  /*d5920*/  IMAD.MOV.U32 R12, RZ, RZ, R38 ;  /* 0x000000ffff0c7224 */ /* 0x000fe400078e0026 */
[----:B------:R-:W-:Y:S02]  /*d5930*/  IMAD.MOV.U32 R10, RZ, RZ, R39 ;  /* 0x000000ffff0a7224 */ /* 0x000fe400078e0027 */
[----:B------:R-:W0:Y:S01]  /*d5940*/  LDS.128 R36, [R6] ;  /* 0x0000000006247984 */ /* 0x000e220000000c00 */
[----:B------:R-:W-:Y:S06]  /*d5950*/  BAR.SYNC.DEFER_BLOCKING 0x0 ;  /* 0x0000000000007b1d */ /* 0x000fec0000010000 */
[----:B------:R-:W-:Y:S04]  /*d5960*/  STL.64 [R1+0x5288], R248 ;  /* 0x005288f801007387 */ /* 0x000fe80000100a00 */
[----:B------:R2:W-:Y:S01]  /*d5970*/  STSM.16.M88.4 [R222], R28 ;  /* 0x0000001cde007844 */ /* 0x0005e20000000200 */
[----:B------:R-:W-:Y:S01]  /*d5980*/  IMAD.MOV.U32 R8, RZ, RZ, R11 ;  /* 0x000000ffff087224 */ /* 0x000fe200078e000b */
[----:B------:R-:W-:Y:S01]  /*d5990*/  BAR.SYNC.DEFER_BLOCKING 0x0 ;  /* 0x0000000000007b1d */ /* 0x000fe20000010000 */
[----:B--2---:R-:W-:-:S02]  /*d59a0*/  PRMT R28, R202, 0x5210, R32 ;  /* 0x00005210ca1c7816 */ /* 0x004fc40000000020 */
[----:B----4-:R-:W-:-:S03]  /*d59b0*/  PRMT R29, R199, 0x5210, R33 ;  /* 0x00005210c71d7816 */ /* 0x010fc60000000021 */
[----:B------:R-:W2:Y:S04]  /*d59c0*/  LDL.LU R202, [R1+0xcc8] ;  /* 0x000cc80001ca7983 */ /* 0x000ea80000300800 */
[----:B------:R-:W4:Y:S01]  /*d59d0*/  LDL.LU R199, [R1+0xcc4] ;  /* 0x000cc40001c77983 */ /* 0x000f220000300800 */
[----:B---3--:R-:W-:Y:S01]  /*d59e0*/  PRMT R30, R195, 0x5210, R34 ;  /* 0x00005210c31e7816 */ /* 0x008fe20000000022 */
[----:B0-----:R-:W-:Y:S02]  /*d59f0*/  IMAD.MOV.U32 R250, RZ, RZ, R36 ;  /* 0x000000fffffa7224 */ /* 0x001fe400078e0024 */
[----:B------:R-:W3:Y:S01]  /*d5a00*/  LDL.LU R195, [R1+0xcc0] ;  /* 0x000cc00001c37983 */ /* 0x000ee20000300800 */
[----:B------:R-:W-:-:S03]  /*d5a10*/  IMAD.MOV.U32 R252, RZ, RZ, R37 ;  /* 0x000000fffffc7224 */ /* 0x000fc600078e0025 */
[----:B------:R-:W3:Y:S01]  /*d5a20*/  LDL.LU R43, [R1+0xcbc] ;  /* 0x000cbc00012b7983 */ /* 0x000ee20000300800 */
[----:B------:R-:W-:Y:S02]  /*d5a30*/  IMAD.MOV.U32 R11, RZ, RZ, R38 ;  /* 0x000000ffff0b7224 */ /* 0x000fe400078e0026 */
[----:B------:R-:W-:Y:S01]  /*d5a40*/  IMAD.MOV.U32 R9, RZ, RZ, R39 ;  /* 0x000000ffff097224 */ /* 0x000fe200078e0027 */
[----:B------:R-:W3:Y:S04]  /*d5a50*/  LDL.LU R42, [R1+0x4d30] ;  /* 0x004d3000012a7983 */ /* 0x000ee80000300800 */
[----:B------:R-:W3:Y:S04]  /*d5a60*/  LDL.LU R41, [R1+0x4d2c] ;  /* 0x004d2c0001297983 */ /* 0x000ee80000300800 */
[----:B------:R-:W3:Y:S01]  /*d5a70*/  LDL.LU R40, [R1+0x4bc0] ;  /* 0x004bc00001287983 */ /* 0x000ee20000300800 */
[----:B------:R-:W-:-:S03]  /*d5a80*/  LOP3.LUT R36, R212, 0xffff, RZ, 0xc0, !PT ;  /* 0x0000ffffd4247812 */ /* 0x000fc600078ec0ff */
[----:B------:R-:W-:Y:S01]  /*d5a90*/  LDS.128 R24, [R6] ;  /* 0x0000000006187984 */ /* 0x000fe20000000c00 */
[----:B------:R-:W-:Y:S02]  /*d5aa0*/  LOP3.LUT R37, R211, 0xffff, RZ, 0xc0, !PT ;  /* 0x0000ffffd3257812 */ /* 0x000fe400078ec0ff */
[----:B------:R-:W-:Y:S02]  /*d5ab0*/  LOP3.LUT R38, R210, 0xffff, RZ, 0xc0, !PT ;  /* 0x0000ffffd2267812 */ /* 0x000fe400078ec0ff */
[----:B------:R-:W-:Y:S02]  /*d5ac0*/  LOP3.LUT R39, R209, 0xffff, RZ, 0xc0, !PT ;  /* 0x0000ffffd1277812 */ /* 0x000fe400078ec0ff */
[----:B------:R-:W3:Y:S01]  /*d5ad0*/  LDL.LU R209, [R1+0x4bbc] ;  /* 0x004bbc0001d17983 */ /* 0x000ee20000300800 */
[----:B------:R-:W-:-:S03]  /*d5ae0*/  PRMT R32, R208, 0x4210, R36 ;  /* 0x00004210d0207816 */ /* 0x000fc60000000024 */
[----:B------:R-:W3:Y:S01]  /*d5af0*/  LDL.LU R208, [R1+0x4724] ;  /* 0x0047240001d07983 */ /* 0x000ee20000300800 */
[----:B------:R-:W-:Y:S02]  /*d5b00*/  PRMT R31, R213, 0x5210, R35 ;  /* 0x00005210d51f7816 */ /* 0x000fe40000000023 */
[----:B------:R-:W-:Y:S01]  /*d5b10*/  PRMT R33, R207, 0x4210, R37 ;  /* 0x00004210cf217816 */ /* 0x000fe20000000025 */
[----:B------:R-:W3:Y:S01]  /*d5b20*/  LDL.LU R214, [R1+0x4720] ;  /* 0x0047200001d67983 */ /* 0x000ee20000300800 */
[----:B------:R-:W-:-:S03]  /*d5b30*/  PRMT R34, R206, 0x4210, R38 ;  /* 0x00004210ce227816 */ /* 0x000fc60000000026 */
[----:B------:R-:W3:Y:S01]  /*d5b40*/  LDL.LU R207, [R1+0x471c] ;  /* 0x00471c0001cf7983 */ /* 0x000ee20000300800 */
[----:B------:R-:W-:-:S03]  /*d5b50*/  PRMT R35, R203, 0x4210, R39 ;  /* 0x00004210cb237816 */ /* 0x000fc60000000027 */
[----:B------:R-:W3:Y:S04]  /*d5b60*/  LDL.LU R206, [R1+0x464c] ;  /* 0x00464c0001ce7983 */ /* 0x000ee80000300800 */
[----:B------:R-:W3:Y:S01]  /*d5b70*/  LDL.LU R203, [R1+0xcd8] ;  /* 0x000cd80001cb7983 */ /* 0x000ee20000300800 */
[----:B------:R-:W-:Y:S01]  /*d5b80*/  BAR.SYNC.DEFER_BLOCKING 0x0 ;  /* 0x0000000000007b1d */ /* 0x000fe20000010000 */
[----:B----4-:R-:W-:-:S05]  /*d5b90*/  PRMT R37, R199, 0x5210, R37 ;  /* 0x00005210c7257816 */ /* 0x010fca0000000025 */
[----:B------:R-:W4:Y:S01]  /*d5ba0*/  LDL.LU R199, [R1+0xcd4] ;  /* 0x000cd40001c77983 */ /* 0x000f220000300800 */
[----:B--2---:R-:W-:-:S03]  /*d5bb0*/  PRMT R36, R202, 0x5210, R36 ;  /* 0x00005210ca247816 */ /* 0x004fc60000000024 */
[----:B------:R-:W2:Y:S04]  /*d5bc0*/  LDL.LU R213, [R1+0xcd0] ;  /* 0x000cd00001d57983 */ /* 0x000ea80000300800 */
[----:B------:R-:W2:Y:S04]  /*d5bd0*/  LDL.LU R212, [R1+0x344] ;  /* 0x0003440001d47983 */ /* 0x000ea80000300800 */
[----:B------:R-:W2:Y:S04]  /*d5be0*/  LDL.LU R211, [R1+0x4d44] ;  /* 0x004d440001d37983 */ /* 0x000ea80000300800 */
[----:B------:R-:W2:Y:S04]  /*d5bf0*/  LDL.LU R210, [R1+0x4d40] ;  /* 0x004d400001d27983 */ /* 0x000ea80000300800 */
[----:B------:R-:W2:Y:S01]  /*d5c00*/  LDL.LU R202, [R1+0x4bd8] ;  /* 0x004bd80001ca7983 */ /* 0x000ea20000300800 */
[----:B---3--:R-:W-:-:S03]  /*d5c10*/  PRMT R38, R195, 0x5210, R38 ;  /* 0x00005210c3267816 */ /* 0x008fc60000000026 */
[----:B------:R-:W3:Y:S01]  /*d5c20*/  LDL.LU R195, [R1+0x4bd0] ;  /* 0x004bd00001c37983 */ /* 0x000ee20000300800 */
[----:B------:R-:W-:Y:S02]  /*d5c30*/  LOP3.LUT R44, R42, 0xffff, RZ, 0xc0, !PT ;  /* 0x0000ffff2a2c7812 */ /* 0x000fe400078ec0ff */
[----:B------:R-:W-:Y:S02]  /*d5c40*/  PRMT R39, R43, 0x5210, R39 ;  /* 0x000052102b277816 */ /* 0x000fe40000000027 */
[----:B------:R-:W-:Y:S02]  /*d5c50*/  LOP3.LUT R46, R40, 0xffff, RZ, 0xc0, !PT ;  /* 0x0000ffff282e7812 */ /* 0x000fe400078ec0ff */
[----:B------:R-:W-:Y:S02]  /*d5c60*/  LOP3.LUT R47, R209, 0xffff, RZ, 0xc0, !PT ;  /* 0x0000ffffd12f7812 */ /* 0x000fe400078ec0ff */
        /* <DEDUP_REMOVED lines=9> */
[----:B------:R-:W-:-:S04]  /*d5d00*/  LOP3.LUT R45, R41, 0xffff, RZ, 0xc0, !PT ;  /* 0x0000ffff292d7812 */ /* 0x000fc800078ec0ff */
[--C-:B------:R-:W-:Y:S02]  /*d5d10*/  PRMT R41, R214, 0x4210, R45.reuse ;  /* 0x00004210d6297816 */ /* 0x100fe4000000002d */
[----:B----4-:R-:W-:Y:S02]  /*d5d20*/  PRMT R45, R199, 0x5210, R45 ;  /* 0x00005210c72d7816 */ /* 0x010fe4000000002d */
[----:B------:R-:W4:Y:S04]  /*d5d30*/  LDL.LU R199, [R1+0xce4] ;  /* 0x000ce40001c77983 */ /* 0x000f280000300800 */
[----:B------:R-:W4:Y:S04]  /*d5d40*/  LDL.LU R59, [R1+0xcec] ;  /* 0x000cec00013b7983 */ /* 0x000f280000300800 */
[----:B------:R-:W4:Y:S04]  /*d5d50*/  LDL.LU R58, [R1+0x348] ;  /* 0x00034800013a7983 */ /* 0x000f280000300800 */
[----:B------:R-:W4:Y:S04]  /*d5d60*/  LDL.LU R57, [R1+0x4d54] ;  /* 0x004d540001397983 */ /* 0x000f280000300800 */
[----:B------:R-:W4:Y:S01]  /*d5d70*/  LDL.LU R56, [R1+0x4d50] ;  /* 0x004d500001387983 */ /* 0x000f220000300800 */
[----:B--2---:R-:W-:-:S03]  /*d5d80*/  LOP3.LUT R54, R202, 0xffff, RZ, 0xc0, !PT ;  /* 0x0000ffffca367812 */ /* 0x004fc600078ec0ff */
[----:B------:R-:W2:Y:S01]  /*d5d90*/  LDL.LU R202, [R1+0x4be4] ;  /* 0x004be40001ca7983 */ /* 0x000ea20000300800 */
[----:B---3--:R-:W-:-:S03]  /*d5da0*/  LOP3.LUT R55, R195, 0xffff, RZ, 0xc0, !PT ;  /* 0x0000ffffc3377812 */ /* 0x008fc600078ec0ff */
[----:B------:R-:W3:Y:S01]  /*d5db0*/  LDL.LU R195, [R1+0x4be0] ;  /* 0x004be00001c37983 */ /* 0x000ee20000300800 */
[----:B------:R-:W-:Y:S02]  /*d5dc0*/  LOP3.LUT R52, R211, 0xffff, RZ, 0xc0, !PT ;  /* 0x0000ffffd3347812 */ /* 0x000fe400078ec0ff */
[----:B------:R-:W-:Y:S01]  /*d5dd0*/  LOP3.LUT R53, R210, 0xffff, RZ, 0xc0, !PT ;  /* 0x0000ffffd2357812 */ /* 0x000fe200078ec0ff */
[----:B------:R-:W3:Y:S04]  /*d5de0*/  LDL.LU R214, [R1+0x4794] ;  /* 0x0047940001d67983 */ /* 0x000ee80000300800 */
[----:B------:R-:W3:Y:S04]  /*d5df0*/  LDL.LU R211, [R1+0x4758] ;  /* 0x0047580001d37983 */ /* 0x000ee80000300800 */
        /* <DEDUP_REMOVED lines=9> */
[----:B------:R-:W-:Y:S01]  /*d5e90*/  PRMT R50, R207, 0x4210, R54 ;  /* 0x00004210cf327816 */ /* 0x000fe20000000036 */
[----:B------:R-:W3:Y:S01]  /*d5ea0*/  LDL.LU R212, [R1+0xcfc] ;  /* 0x000cfc0001d47983 */ /* 0x000ee20000300800 */
[----:B------:R-:W-:-:S03]  /*d5eb0*/  PRMT R51, R206, 0x4210, R55 ;  /* 0x00004210ce337816 */ /* 0x000fc60000000037 */
[----:B------:R-:W3:Y:S04]  /*d5ec0*/  LDL.LU R208, [R1+0xc88] ;  /* 0x000c880001d07983 */ /* 0x000ee80000300800 */
[----:B------:R-:W3:Y:S04]  /*d5ed0*/  LDL.LU R207, [R1+0x4d64] ;  /* 0x004d640001cf7983 */ /* 0x000ee80000300800 */
[----:B------:R-:W3:Y:S01]  /*d5ee0*/  LDL.LU R206, [R1+0x4d60] ;  /* 0x004d600001ce7983 */ /* 0x000ee20000300800 */
[----:B----4-:R-:W-:-:S03]  /*d5ef0*/  PRMT R53, R199, 0x5210, R53 ;  /* 0x00005210c7357816 */ /* 0x010fc60000000035 */
[----:B------:R-:W4:Y:S01]  /*d5f00*/  LDL.LU R199, [R1+0x4bf8] ;  /* 0x004bf80001c77983 */ /* 0x000f220000300800 */
[----:B--2---:R-:W-:-:S03]  /*d5f10*/  LOP3.LUT R62, R202, 0xffff, RZ, 0xc0, !PT ;  /* 0x0000ffffca3e7812 */ /* 0x004fc600078ec0ff */
[----:B------:R-:W2:Y:S01]  /*d5f20*/  LDL.LU R202, [R1+0x4bf4] ;  /* 0x004bf40001ca7983 */ /* 0x000ea20000300800 */
[----:B---3--:R-:W-:-:S03]  /*d5f30*/  LOP3.LUT R63, R195, 0xffff, RZ, 0xc0, !PT ;  /* 0x0000ffffc33f7812 */ /* 0x008fc600078ec0ff */
[----:B------:R-:W3:Y:S01]  /*d5f40*/  LDL.LU R195, [R1+0x47d0] ;  /* 0x0047d00001c37983 */ /* 0x000ee20000300800 */
[----:B------:R-:W-:Y:S02]  /*d5f50*/  LOP3.LUT R61, R56, 0xffff, RZ, 0xc0, !PT ;  /* 0x0000ffff383d7812 */ /* 0x000fe400078ec0ff */
[----:B------:R-:W-:Y:S02]  /*d5f60*/  LOP3.LUT R60, R57, 0xffff, RZ, 0xc0, !PT ;  /* 0x0000ffff393c7812 */ /* 0x000fe400078ec0ff */
[----:B------:R-:W-:Y:S02]  /*d5f70*/  PRMT R55, R58, 0x5210, R55 ;  /* 0x000052103a377816 */ /* 0x000fe40000000037 */
[----:B------:R-:W-:Y:S02]  /*d5f80*/  PRMT R57, R211, 0x4210, R61 ;  /* 0x00004210d3397816 */ /* 0x000fe4000000003d */
[----:B------:R-:W-:Y:S01]  /*d5f90*/  PRMT R54, R59, 0x5210, R54 ;  /* 0x000052103b367816 */ /* 0x000fe20000000036 */
[----:B------:R-:W3:Y:S01]  /*d5fa0*/  LDL.LU R211, [R1+0x47a0] ;  /* 0x0047a00001d37983 */ /* 0x000ee20000300800 */
[----:B------:R-:W-:-:S02]  /*d5fb0*/  PRMT R58, R210, 0x4210, R62 ;  /* 0x00004210d23a7816 */ /* 0x000fc4000000003e */
[----:B------:R-:W-:Y:S01]  /*d5fc0*/  PRMT R56, R214, 0x4210, R60 ;  /* 0x00004210d6387816 */ /* 0x000fe2000000003c */
[----:B------:R-:W3:Y:S01]  /*d5fd0*/  LDL.LU R210, [R1+0x47a8] ;  /* 0x0047a80001d27983 */ /* 0x000ee20000300800 */
[----:B------:R-:W-:-:S03]  /*d5fe0*/  PRMT R59, R209, 0x4210, R63 ;  /* 0x00004210d13b7816 */ /* 0x000fc6000000003f */
[----:B------:R-:W3:Y:S01]  /*d5ff0*/  LDL.LU R209, [R1+0x4644] ;  /* 0x0046440001d17983 */ /* 0x000ee20000300800 */
[----:B------:R-:W-:-:S03]  /*d6000*/  PRMT R60, R203, 0x5210, R60 ;  /* 0x00005210cb3c7816 */ /* 0x000fc6000000003c */
[----:B------:R-:W3:Y:S04]  /*d6010*/  LDL.LU R203, [R1+0xd10] ;  /* 0x000d100001cb7983 */ /* 0x000ee80000300800 */
[----:B------:R-:W3:Y:S04]  /*d6020*/  LDL.LU R75, [R1+0xd08] ;  /* 0x000d0800014b7983 */ /* 0x000ee80000300800 */
[----:B------:R-:W3:Y:S01]  /*d6030*/  LDL.LU R74, [R1+0xd14] ;  /* 0x000d1400014a7983 */ /* 0x000ee20000300800 */
[----:B------:R-:W-:-:S03]  /*d6040*/  PRMT R63, R208, 0x5210, R63 ;  /* 0x00005210d03f7816 */ /* 0x000fc6000000003f */
[----:B------:R-:W3:Y:S04]  /*d6050*/  LDL.LU R73, [R1+0xd0c] ;  /* 0x000d0c0001497983 */ /* 0x000ee80000300800 */
[----:B------:R-:W3:Y:S01]  /*d6060*/  LDL.LU R72, [R1+0x4d78] ;  /* 0x004d780001487983 */ /* 0x000ee20000300800 */
[----:B------:R-:W-:-:S03]  /*d6070*/  LOP3.LUT R68, R207, 0xffff, RZ, 0xc0, !PT ;  /* 0x0000ffffcf447812 */ /* 0x000fc600078ec0ff */
[----:B------:R-:W3:Y:S01]  /*d6080*/  LDL.LU R208, [R1+0x4d70] ;  /* 0x004d700001d07983 */ /* 0x000ee20000300800 */
[----:B------:R-:W-:Y:S02]  /*d6090*/  LOP3.LUT R69, R206, 0xffff, RZ, 0xc0, !PT ;  /* 0x0000ffffce457812 */ /* 0x000fe400078ec0ff */
[----:B----4-:R-:W-:Y:S02]  /*d60a0*/  LOP3.LUT R70, R199, 0xffff, RZ, 0xc0, !PT ;  /* 0x0000ffffc7467812 */ /* 0x010fe400078ec0ff */
[----:B------:R-:W4:Y:S04]  /*d60b0*/  LDL.LU R199, [R1+0x4c14] ;  /* 0x004c140001c77983 */ /* 0x000f280000300800 */
[----:B------:R-:W4:Y:S04]  /*d60c0*/  LDL.LU R214, [R1+0x4c10] ;  /* 0x004c100001d67983 */ /* 0x000f280000300800 */
[----:B------:R-:W4:Y:S04]  /*d60d0*/  LDL.LU R207, [R1+0x4818] ;  /* 0x0048180001cf7983 */ /* 0x000f280000300800 */
[----:B------:R-:W4:Y:S01]  /*d60e0*/  LDL.LU R206, [R1+0x4824] ;  /* 0x0048240001ce7983 */ /* 0x000f220000300800 */
[----:B--2---:R-:W-:-:S03]  /*d60f0*/  LOP3.LUT R71, R202, 0xffff, RZ, 0xc0, !PT ;  /* 0x0000ffffca477812 */ /* 0x004fc600078ec0ff */
[----:B------:R-:W2:Y:S01]  /*d6100*/  LDL.LU R202, [R1+0x47e8] ;  /* 0x0047e80001ca7983 */ /* 0x000ea20000300800 */
[----:B---3--:R-:W-:-:S03]  /*d6110*/  PRMT R64, R195, 0x4210, R68 ;  /* 0x00004210c3407816 */ /* 0x008fc60000000044 */
        /* <DEDUP_REMOVED lines=9> */
[----:B------:R-:W-:-:S03]  /*d61b0*/  PRMT R67, R209, 0x4210, R71 ;  /* 0x00004210d1437816 */ /* 0x000fc60000000047 */
[----:B------:R-:W3:Y:S01]  /*d61c0*/  LDL.LU R209, [R1+0x4d88] ;  /* 0x004d880001d17983 */ /* 0x000ee20000300800 */
[----:B------:R-:W-:-:S03]  /*d61d0*/  PRMT R68, R203, 0x5210, R68 ;  /* 0x00005210cb447816 */ /* 0x000fc60000000044 */
[----:B------:R-:W3:Y:S01]  /*d61e0*/  LDL.LU R203, [R1+0x4d84] ;  /* 0x004d840001cb7983 */ /* 0x000ee20000300800 */
[----:B------:R-:W-:Y:S02]  /*d61f0*/  PRMT R69, R75, 0x5210, R69 ;  /* 0x000052104b457816 */ /* 0x000fe40000000045 */
[----:B------:R-:W-:Y:S02]  /*d6200*/  PRMT R70, R74, 0x5210, R70 ;  /* 0x000052104a467816 */ /* 0x000fe40000000046 */
[----:B------:R-:W-:Y:S02]  /*d6210*/  PRMT R71, R73, 0x5210, R71 ;  /* 0x0000521049477816 */ /* 0x000fe40000000047 */
[----:B------:R-:W-:Y:S02]  /*d6220*/  LOP3.LUT R76, R72, 0xffff, RZ, 0xc0, !PT ;  /* 0x0000ffff484c7812 */ /* 0x000fe400078ec0ff */
[----:B------:R-:W-:Y:S02]  /*d6230*/  LOP3.LUT R77, R208, 0xffff, RZ, 0xc0, !PT ;  /* 0x0000ffffd04d7812 */ /* 0x000fe400078ec0ff */
[----:B------:R-:W3:Y:S01]  /*d6240*/  LDL.LU R208, [R1+0x4c30] ;  /* 0x004c300001d07983 */ /* 0x000ee20000300800 */
[----:B----4-:R-:W-:-:S03]  /*d6250*/  LOP3.LUT R78, R199, 0xffff, RZ, 0xc0, !PT ;  /* 0x0000ffffc74e7812 */ /* 0x010fc600078ec0ff */
[----:B------:R-:W4:Y:S01]  /*d6260*/  LDL.LU R199, [R1+0x4c28] ;  /* 0x004c280001c77983 */ /* 0x000f220000300800 */
[----:B------:R-:W-:Y:S02]  /*d6270*/  LOP3.LUT R79, R214, 0xffff, RZ, 0xc0, !PT ;  /* 0x0000ffffd64f7812 */ /* 0x000fe400078ec0ff */
[----:B------:R-:W-:Y:S02]  /*d6280*/  PRMT R72, R207, 0x4210, R76 ;  /* 0x00004210cf487816 */ /* 0x000fe4000000004c */
[----:B------:R-:W4:Y:S01]  /*d6290*/  LDL.LU R207, [R1+0x484c] ;  /* 0x00484c0001cf7983 */ /* 0x000f220000300800 */
[----:B------:R-:W-:-:S03]  /*d62a0*/  PRMT R73, R206, 0x4210, R77 ;  /* 0x00004210ce497816 */ /* 0x000fc6000000004d */
[----:B------:R-:W4:Y:S01]  /*d62b0*/  LDL.LU R206, [R1+0x4834] ;  /* 0x0048340001ce7983 */ /* 0x000f220000300800 */
[----:B--2---:R-:W-:-:S03]  /*d62c0*/  PRMT R74, R202, 0x4210, R78 ;  /* 0x00004210ca4a7816 */ /* 0x004fc6000000004e */
[----:B------:R-:W2:Y:S01]  /*d62d0*/  LDL.LU R202, [R1+0x4848] ;  /* 0x0048480001ca7983 */ /* 0x000ea20000300800 */
[----:B---3--:R-:W-:-:S03]  /*d62e0*/  PRMT R75, R195, 0x4210, R79 ;  /* 0x00004210c34b7816 */ /* 0x008fc6000000004f */
[----:B------:R-:W3:Y:S04]  /*d62f0*/  LDL.LU R195, [R1+0x4828] ;  /* 0x0048280001c37983 */ /* 0x000ee80000300800 */
[----:B------:R-:W-:Y:S01]  /*d6300*/  STSM.16.M88.4 [R222], R28 ;  /* 0x0000001cde007844 */ /* 0x000fe20000000200 */
[----:B------:R-:W-:Y:S06]  /*d6310*/  BAR.SYNC.DEFER_BLOCKING 0x0 ;  /* 0x0000000000007b1d */ /* 0x000fec0000010000 */
[----:B------:R-:W3:Y:S04]  /*d6320*/  LDL.LU R91, [R1+0xd34] ;  /* 0x000d3400015b7983 */ /* 0x000ee80000300800 */
[----:B------:R-:W3:Y:S04]  /*d6330*/  LDL.LU R90, [R1+0xd30] ;  /* 0x000d3000015a7983 */ /* 0x000ee80000300800 */
[----:B------:R-:W3:Y:S04]  /*d6340*/  LDL.LU R89, [R1+0xd38] ;  /* 0x000d380001597983 */ /* 0x000ee80000300800 */
[----:B------:R-:W3:Y:S01]  /*d6350*/  LDL.LU R88, [R1+0xcb4] ;  /* 0x000cb40001587983 */ /* 0x000ee20000300800 */
[----:B------:R-:W-:-:S03]  /*d6360*/  LOP3.LUT R84, R209, 0xffff, RZ, 0xc0, !PT ;  /* 0x0000ffffd1547812 */ /* 0x000fc600078ec0ff */
[----:B------:R-:W-:Y:S04]  /*d6370*/  LDS.128 R28, [R6] ;  /* 0x00000000061c7984 */ /* 0x000fe80000000c00 */
[----:B------:R-:W3:Y:S01]  /*d6380*/  LDL.LU R209, [R1+0x4d9c] ;  /* 0x004d9c0001d17983 */ /* 0x000ee20000300800 */
[----:B------:R-:W-:Y:S01]  /*d6390*/  BAR.SYNC.DEFER_BLOCKING 0x0 ;  /* 0x0000000000007b1d */ /* 0x000fe20000010000 */
[----:B------:R-:W-:-:S05]  /*d63a0*/  LOP3.LUT R85, R203, 0xffff, RZ, 0xc0, !PT ;  /* 0x0000ffffcb557812 */ /* 0x000fca00078ec0ff */
        /* <DEDUP_REMOVED lines=8> */
[----:B------:R-:W-:-:S05]  /*d6430*/  LOP3.LUT R86, R208, 0xffff, RZ, 0xc0, !PT ;  /* 0x0000ffffd0567812 */ /* 0x000fca00078ec0ff */
[----:B------:R-:W3:Y:S04]  /*d6440*/  LDL.LU R212, [R1+0x4890] ;  /* 0x0048900001d47983 */ /* 0x000ee80000300800 */
[----:B------:R-:W3:Y:S04]  /*d6450*/  LDL.LU R211, [R1+0x488c] ;  /* 0x00488c0001d37983 */ /* 0x000ee80000300800 */
[----:B------:R-:W3:Y:S01]  /*d6460*/  LDL.LU R208, [R1+0x487c] ;  /* 0x00487c0001d07983 */ /* 0x000ee20000300800 */
[----:B------:R-:W-:-:S03]  /*d6470*/  PRMT R79, R210, 0x5210, R79 ;  /* 0x00005210d24f7816 */ /* 0x000fc6000000004f */
[----:B------:R-:W-:Y:S01]  /*d6480*/  LDS.128 R32, [R6] ;  /* 0x0000000006207984 */ /* 0x000fe20000000c00 */
[----:B------:R-:W-:Y:S06]  /*d6490*/  BAR.SYNC.DEFER_BLOCKING 0x0 ;  /* 0x0000000000007b1d */ /* 0x000fec0000010000 */
[----:B------:R-:W-:Y:S02]  /*d64a0*/  STSM.16.M88.4 [R222], R36 ;  /* 0x00000024de007844 */ /* 0x000fe40000000200 */
[----:B------:R-:W-:Y:S06]  /*d64b0*/  BAR.SYNC.DEFER_BLOCKING 0x0 ;  /* 0x0000000000007b1d */ /* 0x000fec0000010000 */
[----:B------:R-:W-:Y:S02]  /*d64c0*/  LDS.128 R36, [R6] ;  /* 0x0000000006247984 */ /* 0x000fe40000000c00 */
[----:B------:R-:W-:Y:S01]  /*d64d0*/  BAR.SYNC.DEFER_BLOCKING 0x0 ;  /* 0x0000000000007b1d */ /* 0x000fe20000010000 */
[----:B----4-:R-:W-:-:S05]  /*d64e0*/  LOP3.LUT R87, R199, 0xffff, RZ, 0xc0, !PT ;  /* 0x0000ffffc7577812 */ /* 0x010fca00078ec0ff */
[----:B------:R-:W4:Y:S01]  /*d64f0*/  LDL.LU R199, [R1+0x4870] ;  /* 0x0048700001c77983 */ /* 0x000f220000300800 */
[----:B------:R-:W-:-:S03]  /*d6500*/  PRMT R80, R207, 0x4210, R84 ;  /* 0x00004210cf507816 */ /* 0x000fc60000000054 */
[----:B------:R-:W4:Y:S01]  /*d6510*/  LDL.LU R207, [R1+0xd44] ;  /* 0x000d440001cf7983 */ /* 0x000f220000300800 */
[----:B------:R-:W-:-:S03]  /*d6520*/  PRMT R81, R206, 0x4210, R85 ;  /* 0x00004210ce517816 */ /* 0x000fc60000000055 */
[----:B------:R-:W4:Y:S04]  /*d6530*/  LDL.LU R206, [R1+0xd40] ;  /* 0x000d400001ce7983 */ /* 0x000f280000300800 */
[----:B------:R-:W4:Y:S01]  /*d6540*/  LDL.LU R210, [R1+0xd48] ;  /* 0x000d480001d27983 */ /* 0x000f220000300800 */
[----:B--2---:R-:W-:-:S03]  /*d6550*/  PRMT R82, R202, 0x4210, R86 ;  /* 0x00004210ca527816 */ /* 0x004fc60000000056 */
[----:B------:R-:W2:Y:S01]  /*d6560*/  LDL.LU R202, [R1+0xcb8] ;  /* 0x000cb80001ca7983 */ /* 0x000ea20000300800 */
[----:B---3--:R-:W-:-:S03]  /*d6570*/  PRMT R83, R195, 0x4210, R87 ;  /* 0x00004210c3537816 */ /* 0x008fc60000000057 */
[----:B------:R-:W3:Y:S04]  /*d6580*/  LDL.LU R195, [R1+0x4c5c] ;  /* 0x004c5c0001c37983 */ /* 0x000ee80000300800 */
[----:B------:R-:W-:Y:S01]  /*d6590*/  STSM.16.M88.4 [R222], R40 ;  /* 0x00000028de007844 */ /* 0x000fe20000000200 */
[----:B------:R-:W-:Y:S06]  /*d65a0*/  BAR.SYNC.DEFER_BLOCKING 0x0 ;  /* 0x0000000000007b1d */ /* 0x000fec0000010000 */
[----:B------:R-:W-:Y:S02]  /*d65b0*/  LDS.128 R40, [R6] ;  /* 0x0000000006287984 */ /* 0x000fe40000000c00 */
[----:B------:R-:W-:Y:S06]  /*d65c0*/  BAR.SYNC.DEFER_BLOCKING 0x0 ;  /* 0x0000000000007b1d */ /* 0x000fec0000010000 */
[----:B------:R-:W-:Y:S02]  /*d65d0*/  STSM.16.M88.4 [R222], R44 ;  /* 0x0000002cde007844 */ /* 0x000fe40000000200 */
[----:B------:R-:W-:Y:S06]  /*d65e0*/  BAR.SYNC.DEFER_BLOCKING 0x0 ;  /* 0x0000000000007b1d */ /* 0x000fec0000010000 */
[----:B------:R-:W-:Y:S02]  /*d65f0*/  LDS.128 R44, [R6] ;  /* 0x00000000062c7984 */ /* 0x000fe40000000c00 */
[----:B------:R-:W-:Y:S06]  /*d6600*/  BAR.SYNC.DEFER_BLOCKING 0x0 ;  /* 0x0000000000007b1d */ /* 0x000fec0000010000 */
[----:B------:R-:W-:Y:S02]  /*d6610*/  STSM.16.M88.4 [R222], R48 ;  /* 0x00000030de007844 */ /* 0x000fe40000000200 */
[----:B------:R-:W-:Y:S06]  /*d6620*/  BAR.SYNC.DEFER_BLOCKING 0x0 ;  /* 0x0000000000007b1d */ /* 0x000fec0000010000 */
[----:B------:R-:W-:Y:S02]  /*d6630*/  LDS.128 R48, [R6] ;  /* 0x0000000006307984 */ /* 0x000fe40000000c00 */
[----:B------:R-:W-:Y:S01]  /*d6640*/  BAR.SYNC.DEFER_BLOCKING 0x0 ;  /* 0x0000000000007b1d */ /* 0x000fe20000010000 */
[----:B------:R-:W-:-:S02]  /*d6650*/  LOP3.LUT R92, R209, 0xffff, RZ, 0xc0, !PT ;  /* 0x0000ffffd15c7812 */ /* 0x000fc400078ec0ff */
[----:B------:R-:W-:-:S03]  /*d6660*/  LOP3.LUT R93, R203, 0xffff, RZ, 0xc0, !PT ;  /* 0x0000ffffcb5d7812 */ /* 0x000fc600078ec0ff */
[----:B------:R-:W3:Y:S04]  /*d6670*/  LDL.LU R209, [R1+0x4650] ;  /* 0x0046500001d17983 */ /* 0x000ee80000300800 */
[----:B------:R-:W3:Y:S04]  /*d6680*/  LDL.LU R203, [R1+0x4c68] ;  /* 0x004c680001cb7983 */ /* 0x000ee80000300800 */
[----:B------:R-:W-:Y:S01]  /*d6690*/  STSM.16.M88.4 [R222], R52 ;  /* 0x00000034de007844 */ /* 0x000fe20000000200 */
[----:B------:R-:W-:Y:S06]  /*d66a0*/  BAR.SYNC.DEFER_BLOCKING 0x0 ;  /* 0x0000000000007b1d */ /* 0x000fec0000010000 */
[----:B------:R-:W-:Y:S02]  /*d66b0*/  LDS.128 R52, [R6] ;  /* 0x0000000006347984 */ /* 0x000fe40000000c00 */
[----:B------:R-:W-:Y:S01]  /*d66c0*/  BAR.SYNC.DEFER_BLOCKING 0x0 ;  /* 0x0000000000007b1d */ /* 0x000fe20000010000 */
[----:B------:R-:W-:-:S02]  /*d66d0*/  LOP3.LUT R94, R214, 0xffff, RZ, 0xc0, !PT ;  /* 0x0000ffffd65e7812 */ /* 0x000fc400078ec0ff */
[----:B------:R-:W-:-:S03]  /*d66e0*/  LOP3.LUT R95, R213, 0xffff, RZ, 0xc0, !PT ;  /* 0x0000ffffd55f7812 */ /* 0x000fc600078ec0ff */
[----:B------:R-:W-:Y:S02]  /*d66f0*/  STSM.16.M88.4 [R222], R56 ;  /* 0x00000038de007844 */ /* 0x000fe40000000200 */
[----:B------:R-:W-:Y:S01]  /*d6700*/  BAR.SYNC.DEFER_BLOCKING 0x0 ;  /* 0x0000000000007b1d */ /* 0x000fe20000010000 */
[----:B------:R-:W-:Y:S02]  /*d6710*/  PRMT R85, R90, 0x5210, R85 ;  /* 0x000052105a557816 */ /* 0x000fe40000000055 */
[----:B------:R-:W-:Y:S02]  /*d6720*/  PRMT R84, R91, 0x5210, R84 ;  /* 0x000052105b547816 */ /* 0x000fe40000000054 */
[----:B------:R-:W-:Y:S02]  /*d6730*/  PRMT R90, R208, 0x4210, R94 ;  /* 0x00004210d05a7816 */ /* 0x000fe4000000005e */
[----:B----4-:R-:W-:Y:S01]  /*d6740*/  PRMT R91, R199, 0x4210, R95 ;  /* 0x00004210c75b7816 */ /* 0x010fe2000000005f */
[----:B------:R-:W4:Y:S01]  /*d6750*/  LDL.LU R208, [R1+0xd50] ;  /* 0x000d500001d07983 */ /* 0x000f220000300800 */
[----:B------:R-:W-:-:S02]  /*d6760*/  PRMT R87, R88, 0x5210, R87 ;  /* 0x0000521058577816 */ /* 0x000fc40000000057 */
[----:B------:R-:W-:Y:S01]  /*d6770*/  PRMT R86, R89, 0x5210, R86 ;  /* 0x0000521059567816 */ /* 0x000fe20000000056 */
[----:B------:R-:W4:Y:S01]  /*d6780*/  LDL.LU R199, [R1+0x4654] ;  /* 0x0046540001c77983 */ /* 0x000f220000300800 */
[--C-:B------:R-:W-:Y:S02]  /*d6790*/  PRMT R88, R212, 0x4210, R92.reuse ;  /* 0x00004210d4587816 */ /* 0x100fe4000000005c */
[--C-:B------:R-:W-:Y:S02]  /*d67a0*/  PRMT R89, R211, 0x4210, R93.reuse ;  /* 0x00004210d3597816 */ /* 0x100fe4000000005d */
[----:B------:R-:W-:Y:S02]  /*d67b0*/  PRMT R92, R207, 0x5210, R92 ;  /* 0x00005210cf5c7816 */ /* 0x000fe4000000005c */
[----:B------:R-:W-:Y:S01]  /*d67c0*/  PRMT R93, R206, 0x5210, R93 ;  /* 0x00005210ce5d7816 */ /* 0x000fe2000000005d */
[----:B------:R-:W4:Y:S04]  /*d67d0*/  LDL.LU R207, [R1+0xccc] ;  /* 0x000ccc0001cf7983 */ /* 0x000f280000300800 */
[----:B------:R-:W-:Y:S01]  /*d67e0*/  LDS.128 R56, [R6] ;  /* 0x0000000006387984 */ /* 0x000fe20000000c00 */
[----:B------:R-:W-:Y:S01]  /*d67f0*/  BAR.SYNC.DEFER_BLOCKING 0x0 ;  /* 0x0000000000007b1d */ /* 0x000fe20000010000 */
[----:B--2---:R-:W-:-:S05]  /*d6800*/  PRMT R95, R202, 0x5210, R95 ;  /* 0x00005210ca5f7816 */ /* 0x004fca000000005f */
[----:B------:R-:W2:Y:S04]  /*d6810*/  LDL.LU R206, [R1+0x4c74] ;  /* 0x004c740001ce7983 */ /* 0x000ea80000300800 */
[----:B------:R-:W2:Y:S01]  /*d6820*/  LDL.LU R202, [R1+0x48b4] ;  /* 0x0048b40001ca7983 */ /* 0x000ea20000300800 */
[----:B---3--:R-:W-:-:S03]  /*d6830*/  LOP3.LUT R103, R195, 0xffff, RZ, 0xc0, !PT ;  /* 0x0000ffffc3677812 */ /* 0x008fc600078ec0ff */
        /* <DEDUP_REMOVED lines=17> */
[----:B------:R-:W-:-:S02]  /*d6950*/  PRMT R99, R209, 0x4210, R103 ;  /* 0x00004210d1637816 */ /* 0x000fc40000000067 */
[----:B------:R-:W-:-:S03]  /*d6960*/  LOP3.LUT R111, R203, 0xffff, RZ, 0xc0, !PT ;  /* 0x0000ffffcb6f7812 */ /* 0x000fc600078ec0ff */
[----:B------:R-:W3:Y:S04]  /*d6970*/  LDL.LU R209, [R1+0xcdc] ;  /* 0x000cdc0001d17983 */ /* 0x000ee80000300800 */
[----:B------:R-:W3:Y:S04]  /*d6980*/  LDL.LU R203, [R1+0x48bc] ;  /* 0x0048bc0001cb7983 */ /* 0x000ee80000300800 */
[----:B------:R-:W-:Y:S01]  /*d6990*/  STSM.16.M88.4 [R222], R76 ;  /* 0x0000004cde007844 */ /* 0x000fe20000000200 */
[----:B------:R-:W-:Y:S06]  /*d69a0*/  BAR.SYNC.DEFER_BLOCKING 0x0 ;  /* 0x0000000000007b1d */ /* 0x000fec0000010000 */
[----:B------:R-:W-:Y:S02]  /*d69b0*/  LDS.128 R76, [R6] ;  /* 0x00000000064c7984 */ /* 0x000fe40000000c00 */
[----:B------:R-:W-:Y:S01]  /*d69c0*/  BAR.SYNC.DEFER_BLOCKING 0x0 ;  /* 0x0000000000007b1d */ /* 0x000fe20000010000 */
[----:B----4-:R-:W-:-:S02]  /*d69d0*/  PRMT R103, R208, 0x5210, R103 ;  /* 0x00005210d0677816 */ /* 0x010fc40000000067 */
[----:B------:R-:W-:-:S03]  /*d69e0*/  PRMT R107, R199, 0x4210, R111 ;  /* 0x00004210c76b7816 */ /* 0x000fc6000000006f */
[----:B------:R-:W4:Y:S04]  /*d69f0*/  LDL.LU R208, [R1+0xce0] ;  /* 0x000ce00001d07983 */ /* 0x000f280000300800 */
[----:B------:R-:W-:Y:S01]  /*d6a00*/  STSM.16.M88.4 [R222], R80 ;  /* 0x00000050de007844 */ /* 0x000fe20000000200 */
[----:B------:R-:W-:Y:S01]  /*d6a10*/  BAR.SYNC.DEFER_BLOCKING 0x0 ;  /* 0x0000000000007b1d */ /* 0x000fe20000010000 */
[----:B------:R-:W-:Y:S02]  /*d6a20*/  PRMT R111, R207, 0x5210, R111 ;  /* 0x00005210cf6f7816 */ /* 0x000fe4000000006f */
[----:B--2---:R-:W-:-:S03]  /*d6a30*/  LOP3.LUT R119, R206, 0xffff, RZ, 0xc0, !PT ;  /* 0x0000ffffce777812 */ /* 0x004fc600078ec0ff */
[----:B------:R-:W2:Y:S01]  /*d6a40*/  LDL.LU R199, [R1+0x4c88] ;  /* 0x004c880001c77983 */ /* 0x000ea20000300800 */
[----:B------:R-:W-:-:S03]  /*d6a50*/  PRMT R115, R202, 0x4210, R119 ;  /* 0x00004210ca737816 */ /* 0x000fc60000000077 */
[----:B------:R-:W2:Y:S01]  /*d6a60*/  LDL.LU R207, [R1+0x4634] ;  /* 0x0046340001cf7983 */ /* 0x000ea20000300800 */
[----:B---3--:R-:W-:-:S03]  /*d6a70*/  LOP3.LUT R127, R195, 0xffff, RZ, 0xc0, !PT ;  /* 0x0000ffffc37f7812 */ /* 0x008fc600078ec0ff */
[----:B------:R-:W3:Y:S04]  /*d6a80*/  LDL.LU R206, [R1+0x4c8c] ;  /* 0x004c8c0001ce7983 */ /* 0x000ee80000300800 */
[----:B------:R-:W3:Y:S04]  /*d6a90*/  LDL.LU R202, [R1+0xd58] ;  /* 0x000d580001ca7983 */ /* 0x000ee80000300800 */
[----:B------:R-:W-:Y:S01]  /*d6aa0*/  LDS.128 R80, [R6] ;  /* 0x0000000006507984 */ /* 0x000fe20000000c00 */
[----:B------:R-:W-:Y:S06]  /*d6ab0*/  BAR.SYNC.DEFER_BLOCKING 0x0 ;  /* 0x0000000000007b1d */ /* 0x000fec0000010000 */
[----:B------:R-:W3:Y:S04]  /*d6ac0*/  LDL.LU R195, [R1+0x4658] ;  /* 0x0046580001c37983 */ /* 0x000ee80000300800 */
[----:B------:R-:W-:Y:S01]  /*d6ad0*/  STSM.16.M88.4 [R222], R84 ;  /* 0x00000054de007844 */ /* 0x000fe20000000200 */
[----:B------:R-:W-:Y:S06]  /*d6ae0*/  BAR.SYNC.DEFER_BLOCKING 0x0 ;  /* 0x0000000000007b1d */ /* 0x000fec0000010000 */
[----:B------:R-:W-:Y:S02]  /*d6af0*/  LDS.128 R84, [R6] ;  /* 0x0000000006547984 */ /* 0x000fe40000000c00 */
[----:B------:R-:W-:Y:S06]  /*d6b00*/  BAR.SYNC.DEFER_BLOCKING 0x0 ;  /* 0x0000000000007b1d */ /* 0x000fec0000010000 */
[----:B------:R-:W-:Y:S02]  /*d6b10*/  STSM.16.M88.4 [R222], R88 ;  /* 0x00000058de007844 */ /* 0x000fe40000000200 */
[----:B------:R-:W-:Y:S01]  /*d6b20*/  BAR.SYNC.DEFER_BLOCKING 0x0 ;  /* 0x0000000000007b1d */ /* 0x000fe20000010000 */
[----:B------:R-:W-:-:S05]  /*d6b30*/  PRMT R94, R210, 0x5210, R94 ;  /* 0x00005210d25e7816 */ /* 0x000fca000000005e */
        /* <DEDUP_REMOVED lines=11> */
[----:B------:R-:W-:-:S03]  /*d6bf0*/  PRMT R123, R203, 0x4210, R127 ;  /* 0x00004210cb7b7816 */ /* 0x000fc6000000007f */
[----:B------:R-:W3:Y:S04]  /*d6c00*/  LDL.LU R209, [R1+0xcf0] ;  /* 0x000cf00001d17983 */ /* 0x000ee80000300800 */
[----:B------:R-:W3:Y:S04]  /*d6c10*/  LDL.LU R203, [R1+0x4c9c] ;  /* 0x004c9c0001cb7983 */ /* 0x000ee80000300800 */
[----:B------:R-:W-:Y:S01]  /*d6c20*/  STSM.16.M88.4 [R222], R100 ;  /* 0x00000064de007844 */ /* 0x000fe20000000200 */
[----:B------:R-:W-:Y:S06]  /*d6c30*/  BAR.SYNC.DEFER_BLOCKING 0x0 ;  /* 0x0000000000007b1d */ /* 0x000fec0000010000 */
[----:B------:R-:W-:Y:S02]  /*d6c40*/  LDS.128 R100, [R6] ;  /* 0x0000000006647984 */ /* 0x000fe40000000c00 */
[----:B------:R-:W-:Y:S06]  /*d6c50*/  BAR.SYNC.DEFER_BLOCKING 0x0 ;  /* 0x0000000000007b1d */ /* 0x000fec0000010000 */
[----:B------:R-:W-:Y:S02]  /*d6c60*/  STSM.16.M88.4 [R222], R104 ;  /* 0x00000068de007844 */ /* 0x000fe40000000200 */
[----:B------:R-:W-:Y:S01]  /*d6c70*/  BAR.SYNC.DEFER_BLOCKING 0x0 ;  /* 0x0000000000007b1d */ /* 0x000fe20000010000 */
[----:B----4-:R-:W-:-:S02]  /*d6c80*/  PRMT R127, R208, 0x5210, R127 ;  /* 0x00005210d07f7816 */ /* 0x010fc4000000007f */
[----:B--2---:R-:W-:-:S03]  /*d6c90*/  LOP3.LUT R135, R199, 0xffff, RZ, 0xc0, !PT ;  /* 0x0000ffffc7877812 */ /* 0x004fc600078ec0ff */
[----:B------:R-:W2:Y:S01]  /*d6ca0*/  LDL.LU R208, [R1+0x4d94] ;  /* 0x004d940001d07983 */ /* 0x000ea20000300800 */
[----:B------:R-:W-:-:S03]  /*d6cb0*/  PRMT R131, R207, 0x4210, R135 ;  /* 0x00004210cf837816 */ /* 0x000fc60000000087 */
[----:B------:R-:W4:Y:S01]  /*d6cc0*/  LDL.LU R199, [R1+0x4c98] ;  /* 0x004c980001c77983 */ /* 0x000f220000300800 */
[----:B---3--:R-:W-:-:S03]  /*d6cd0*/  LOP3.LUT R143, R206, 0xffff, RZ, 0xc0, !PT ;  /* 0x0000ffffce8f7812 */ /* 0x008fc600078ec0ff */
[----:B------:R-:W3:Y:S01]  /*d6ce0*/  LDL.LU R207, [R1+0xd00] ;  /* 0x000d000001cf7983 */ /* 0x000ee20000300800 */
[----:B------:R-:W-:-:S03]  /*d6cf0*/  PRMT R135, R202, 0x5210, R135 ;  /* 0x00005210ca877816 */ /* 0x000fc60000000087 */
[----:B------:R-:W3:Y:S04]  /*d6d00*/  LDL.LU R206, [R1+0x4da0] ;  /* 0x004da00001ce7983 */ /* 0x000ee80000300800 */
[----:B------:R-:W-:Y:S01]  /*d6d10*/  LDS.128 R104, [R6] ;  /* 0x0000000006687984 */ /* 0x000fe20000000c00 */
[----:B------:R-:W-:Y:S01]  /*d6d20*/  BAR.SYNC.DEFER_BLOCKING 0x0 ;  /* 0x0000000000007b1d */ /* 0x000fe20000010000 */
[----:B------:R-:W-:-:S05]  /*d6d30*/  PRMT R139, R195, 0x4210, R143 ;  /* 0x00004210c38b7816 */ /* 0x000fca000000008f */
[----:B------:R-:W3:Y:S04]  /*d6d40*/  LDL.LU R202, [R1+0xd04] ;  /* 0x000d040001ca7983 */ /* 0x000ee80000300800 */
        /* <DEDUP_REMOVED lines=27> */
[----:B----4-:R-:W-:-:S02]  /*d6f00*/  LOP3.LUT R159, R199, 0xffff, RZ, 0xc0, !PT ;  /* 0x0000ffffc79f7812 */ /* 0x010fc400078ec0ff */
[--C-:B--2---:R-:W-:Y:S02]  /*d6f10*/  PRMT R147, R208, 0x4210, R151.reuse ;  /* 0x00004210d0937816 */ /* 0x104fe40000000097 */
[----:B---3--:R-:W-:Y:S01]  /*d6f20*/  PRMT R151, R207, 0x5210, R151 ;  /* 0x00005210cf977816 */ /* 0x008fe20000000097 */
[----:B------:R-:W2:Y:S01]  /*d6f30*/  LDL.LU R208, [R1+0xd5c] ;  /* 0x000d5c0001d07983 */ /* 0x000ea20000300800 */
[----:B------:R-:W-:-:S03]  /*d6f40*/  PRMT R155, R206, 0x4210, R159 ;  /* 0x00004210ce9b7816 */ /* 0x000fc6000000009f */
[----:B------:R-:W3:Y:S04]  /*d6f50*/  LDL.LU R199, [R1+0x4660] ;  /* 0x0046600001c77983 */ /* 0x000ee80000300800 */
[----:B------:R-:W4:Y:S01]  /*d6f60*/  LDL.LU R207, [R1+0xd18] ;  /* 0x000d180001cf7983 */ /* 0x000f220000300800 */
[----:B------:R-:W-:-:S03]  /*d6f70*/  LOP3.LUT R167, R195, 0xffff, RZ, 0xc0, !PT ;  /* 0x0000ffffc3a77812 */ /* 0x000fc600078ec0ff */
[----:B------:R-:W2:Y:S04]  /*d6f80*/  LDL.LU R206, [R1+0x4cd4] ;  /* 0x004cd40001ce7983 */ /* 0x000ea80000300800 */
[----:B------:R-:W-:Y:S01]  /*d6f90*/  LDS.128 R128, [R6] ;  /* 0x0000000006807984 */ /* 0x000fe20000000c00 */
[----:B------:R-:W-:Y:S06]  /*d6fa0*/  BAR.SYNC.DEFER_BLOCKING 0x0 ;  /* 0x0000000000007b1d */ /* 0x000fec0000010000 */
[----:B------:R-:W4:Y:S04]  /*d6fb0*/  LDL.LU R195, [R1+0x50b0] ;  /* 0x0050b00001c37983 */ /* 0x000f280000300800 */
        /* <DEDUP_REMOVED lines=18> */
[----:B------:R-:W4:Y:S04]  /*d70e0*/  LDL.LU R202, [R1+0x4cd8] ;  /* 0x004cd80001ca7983 */ /* 0x000f280000300800 */
[----:B------:R-:W4:Y:S04]  /*d70f0*/  LDL.LU R210, [R1+0xd28] ;  /* 0x000d280001d27983 */ /* 0x000f280000300800 */
[----:B------:R-:W4:Y:S04]  /*d7100*/  LDL.LU R203, [R1+0x50cc] ;  /* 0x0050cc0001cb7983 */ /* 0x000f280000300800 */
[----:B------:R-:W-:Y:S01]  /*d7110*/  STSM.16.M88.4 [R222], R148 ;  /* 0x00000094de007844 */ /* 0x000fe20000000200 */
[----:B------:R-:W-:Y:S06]  /*d7120*/  BAR.SYNC.DEFER_BLOCKING 0x0 ;  /* 0x0000000000007b1d */ /* 0x000fec0000010000 */
[----:B------:R-:W-:Y:S02]  /*d7130*/  LDS.128 R148, [R6] ;  /* 0x0000000006947984 */ /* 0x000fe40000000c00 */
[----:B------:R-:W-:Y:S06]  /*d7140*/  BAR.SYNC.DEFER_BLOCKING 0x0 ;  /* 0x0000000000007b1d */ /* 0x000fec0000010000 */
[----:B------:R-:W-:Y:S02]  /*d7150*/  STSM.16.M88.4 [R222], R152 ;  /* 0x00000098de007844 */ /* 0x000fe40000000200 */
[----:B------:R-:W-:Y:S01]  /*d7160*/  BAR.SYNC.DEFER_BLOCKING 0x0 ;  /* 0x0000000000007b1d */ /* 0x000fe20000010000 */
[----:B------:R-:W-:-:S02]  /*d7170*/  PRMT R163, R209, 0x4210, R167 ;  /* 0x00004210d1a37816 */ /* 0x000fc400000000a7 */
[----:B--2---:R-:W-:Y:S02]  /*d7180*/  LOP3.LUT R183, R206, 0xffff, RZ, 0xc0, !PT ;  /* 0x0000ffffceb77812 */ /* 0x004fe400078ec0ff */
[----:B---3--:R-:W-:Y:S01]  /*d7190*/  PRMT R171, R199, 0x4210, R175 ;  /* 0x00004210c7ab7816 */ /* 0x008fe200000000af */
[----:B------:R-:W2:Y:S01]  /*d71a0*/  LDL.LU R209, [R1+0xd2c] ;  /* 0x000d2c0001d17983 */ /* 0x000ea20000300800 */
[----:B----4-:R-:W-:-:S03]  /*d71b0*/  PRMT R179, R195, 0x4210, R183 ;  /* 0x00004210c3b37816 */ /* 0x010fc600000000b7 */
[----:B------:R-:W3:Y:S01]  /*d71c0*/  LDL.LU R199, [R1+0x4d6c] ;  /* 0x004d6c0001c77983 */ /* 0x000ee20000300800 */
[----:B------:R-:W-:-:S03]  /*d71d0*/  PRMT R175, R207, 0x5210, R175 ;  /* 0x00005210cfaf7816 */ /* 0x000fc600000000af */
[----:B------:R-:W4:Y:S04]  /*d71e0*/  LDL.LU R206, [R1+0x4da4] ;  /* 0x004da40001ce7983 */ /* 0x000f280000300800 */
[----:B------:R-:W-:Y:S01]  /*d71f0*/  LDS.128 R152, [R6] ;  /* 0x0000000006987984 */ /* 0x000fe20000000c00 */
[----:B------:R-:W-:Y:S01]  /*d7200*/  BAR.SYNC.DEFER_BLOCKING 0x0 ;  /* 0x0000000000007b1d */ /* 0x000fe20000010000 */
[----:B------:R-:W-:-:S05]  /*d7210*/  PRMT R167, R208, 0x5210, R167 ;  /* 0x00005210d0a77816 */ /* 0x000fca00000000a7 */
        /* <DEDUP_REMOVED lines=19> */
[----:B------:R-:W-:-:S04]  /*d7350*/  LOP3.LUT R191, R202, 0xffff, RZ, 0xc0, !PT ;  /* 0x0000ffffcabf7812 */ /* 0x000fc800078ec0ff */
[----:B------:R-:W-:Y:S01]  /*d7360*/  PRMT R187, R203, 0x4210, R191 ;  /* 0x00004210cbbb7816 */ /* 0x000fe200000000bf */
[----:B------:R-:W4:Y:S04]  /*d7370*/  LDL.LU R202, [R1+0x50fc] ;  /* 0x0050fc0001ca7983 */ /* 0x000f280000300800 */
[----:B------:R-:W4:Y:S04]  /*d7380*/  LDL.LU R203, [R1+0x4668] ;  /* 0x0046680001cb7983 */ /* 0x000f280000300800 */
[----:B------:R-:W4:Y:S04]  /*d7390*/  LDL.LU R224, [R1+0xd64] ;  /* 0x000d640001e07983 */ /* 0x000f280000300800 */
[----:B------:R-:W4:Y:S04]  /*d73a0*/  LDL.LU R225, [R1+0xd3c] ;  /* 0x000d3c0001e17983 */ /* 0x000f280000300800 */
[----:B------:R-:W-:Y:S01]  /*d73b0*/  STSM.16.M88.4 [R222], R172 ;  /* 0x000000acde007844 */ /* 0x000fe20000000200 */
[----:B------:R-:W-:Y:S01]  /*d73c0*/  BAR.SYNC.DEFER_BLOCKING 0x0 ;  /* 0x0000000000007b1d */ /* 0x000fe20000010000 */
[----:B------:R-:W-:-:S05]  /*d73d0*/  PRMT R183, R210, 0x5210, R183 ;  /* 0x00005210d2b77816 */ /* 0x000fca00000000b7 */
[----:B------:R-:W4:Y:S04]  /*d73e0*/  LDL.LU R212, [R1+0x4de4] ;  /* 0x004de40001d47983 */ /* 0x000f280000300800 */
[----:B------:R-:W4:Y:S04]  /*d73f0*/  LDL.LU R213, [R1+0x4de0] ;  /* 0x004de00001d57983 */ /* 0x000f280000300800 */
[----:B------:R-:W4:Y:S04]  /*d7400*/  LDL.LU R214, [R1+0x4dc4] ;  /* 0x004dc40001d67983 */ /* 0x000f280000300800 */
[----:B------:R-:W4:Y:S04]  /*d7410*/  LDL.LU R7, [R1+0x4d0c] ;  /* 0x004d0c0001077983 */ /* 0x000f280000300800 */
[----:B------:R-:W-:Y:S01]  /*d7420*/  LDS.128 R172, [R6] ;  /* 0x0000000006ac7984 */ /* 0x000fe20000000c00 */
[----:B------:R-:W-:Y:S06]  /*d7430*/  BAR.SYNC.DEFER_BLOCKING 0x0 ;  /* 0x0000000000007b1d */ /* 0x000fec0000010000 */
[----:B------:R-:W-:Y:S02]  /*d7440*/  STSM.16.M88.4 [R222], R176 ;  /* 0x000000b0de007844 */ /* 0x000fe40000000200 */
[----:B------:R-:W-:Y:S01]  /*d7450*/  BAR.SYNC.DEFER_BLOCKING 0x0 ;  /* 0x0000000000007b1d */ /* 0x000fe20000010000 */
[----:B---3--:R-:W-:-:S02]  /*d7460*/  LOP3.LUT R199, R199, 0xffff, RZ, 0xc0, !PT ;  /* 0x0000ffffc7c77812 */ /* 0x008fc400078ec0ff */
[----:B--2---:R-:W-:Y:S02]  /*d7470*/  PRMT R191, R209, 0x5210, R191 ;  /* 0x00005210d1bf7816 */ /* 0x004fe400000000bf */
[--C-:B----4-:R-:W-:Y:S02]  /*d7480*/  PRMT R195, R195, 0x4210, R199.reuse ;  /* 0x00004210c3c37816 */ /* 0x110fe400000000c7 */
[----:B------:R-:W-:Y:S02]  /*d7490*/  PRMT R199, R208, 0x5210, R199 ;  /* 0x00005210d0c77816 */ /* 0x000fe400000000c7 */
[----:B------:R-:W2:Y:S04]  /*d74a0*/  LDL.LU R208, [R1+0x5128] ;  /* 0x0051280001d07983 */ /* 0x000ea80000300800 */
[----:B------:R-:W3:Y:S04]  /*d74b0*/  LDL.LU R209, [R1+0x5120] ;  /* 0x0051200001d17983 */ /* 0x000ee80000300800 */
[----:B------:R-:W4:Y:S04]  /*d74c0*/  LDL.LU R210, [R1+0x511c] ;  /* 0x00511c0001d27983 */ /* 0x000f280000300800 */
[----:B------:R-:W2:Y:S04]  /*d74d0*/  LDL.LU R211, [R1+0x510c] ;  /* 0x00510c0001d37983 */ /* 0x000ea80000300800 */
[----:B------:R-:W-:Y:S01]  /*d74e0*/  LDS.128 R176, [R6] ;  /* 0x0000000006b07984 */ /* 0x000fe20000000c00 */
[----:B------:R-:W-:Y:S06]  /*d74f0*/  BAR.SYNC.DEFER_BLOCKING 0x0 ;  /* 0x0000000000007b1d */ /* 0x000fec0000010000 */
[----:B------:R-:W3:Y:S04]  /*d7500*/  LDL.LU R238, [R1+0xd70] ;  /* 0x000d700001ee7983 */ /* 0x000ee80000300800 */
[----:B------:R-:W3:Y:S04]  /*d7510*/  LDL.LU R239, [R1+0xd6c] ;  /* 0x000d6c0001ef7983 */ /* 0x000ee80000300800 */
[----:B------:R-:W3:Y:S04]  /*d7520*/  LDL.LU R236, [R1+0xd68] ;  /* 0x000d680001ec7983 */ /* 0x000ee80000300800 */
[----:B------:R-:W3:Y:S04]  /*d7530*/  LDL.LU R234, [R1+0xd4c] ;  /* 0x000d4c0001ea7983 */ /* 0x000ee80000300800 */
[----:B------:R-:W3:Y:S04]  /*d7540*/  LDL.LU R235, [R1+0x4df4] ;  /* 0x004df40001eb7983 */ /* 0x000ee80000300800 */
[----:B------:R-:W-:Y:S01]  /*d7550*/  STSM.16.M88.4 [R222], R180 ;  /* 0x000000b4de007844 */ /* 0x000fe20000000200 */
[----:B------:R-:W-:Y:S06]  /*d7560*/  BAR.SYNC.DEFER_BLOCKING 0x0 ;  /* 0x0000000000007b1d */ /* 0x000fec0000010000 */
[----:B------:R-:W3:Y:S04]  /*d7570*/  LDL.LU R226, [R1+0x4df0] ;  /* 0x004df00001e27983 */ /* 0x000ee80000300800 */
[----:B------:R-:W3:Y:S04]  /*d7580*/  LDL.LU R232, [R1+0x4de8] ;  /* 0x004de80001e87983 */ /* 0x000ee80000300800 */
[----:B------:R-:W3:Y:S04]  /*d7590*/  LDL.LU R233, [R1+0x4d24] ;  /* 0x004d240001e97983 */ /* 0x000ee80000300800 */
[----:B------:R-:W3:Y:S04]  /*d75a0*/  LDL.LU R230, [R1+0x514c] ;  /* 0x00514c0001e67983 */ /* 0x000ee80000300800 */
[----:B------:R-:W-:Y:S01]  /*d75b0*/  LDS.128 R180, [R6] ;  /* 0x0000000006b47984 */ /* 0x000fe20000000c00 */
[----:B------:R-:W-:Y:S06]  /*d75c0*/  BAR.SYNC.DEFER_BLOCKING 0x0 ;  /* 0x0000000000007b1d */ /* 0x000fec0000010000 */
[----:B------:R-:W3:Y:S04]  /*d75d0*/  LDL.LU R231, [R1+0x5144] ;  /* 0x0051440001e77983 */ /* 0x000ee80000300800 */
[----:B------:R-:W3:Y:S04]  /*d75e0*/  LDL.LU R228, [R1+0x513c] ;  /* 0x00513c0001e47983 */ /* 0x000ee80000300800 */
[----:B------:R-:W3:Y:S04]  /*d75f0*/  LDL.LU R229, [R1+0x5134] ;  /* 0x0051340001e57983 */ /* 0x000ee80000300800 */
[----:B------:R-:W3:Y:S04]  /*d7600*/  LDL.LU R237, [R1+0x4628] ;  /* 0x0046280001ed7983 */ /* 0x000ee80000300800 */
[----:B------:R-:W-:Y:S01]  /*d7610*/  STSM.16.M88.4 [R222], R184 ;  /* 0x000000b8de007844 */ /* 0x000fe20000000200 */
[----:B------:R-:W-:Y:S01]  /*d7620*/  BAR.SYNC.DEFER_BLOCKING 0x0 ;  /* 0x0000000000007b1d */ /* 0x000fe20000010000 */
[----:B------:R-:W-:-:S05]  /*d7630*/  LOP3.LUT R206, R206, 0xffff, RZ, 0xc0, !PT ;  /* 0x0000ffffcece7812 */ /* 0x000fca00078ec0ff */
[----:B------:R-:W3:Y:S04]  /*d7640*/  LDL.LU R227, [R1+0x1634] ;  /* 0x0016340001e37983 */ /* 0x000ee80000300800 */
[----:B------:R-:W-:Y:S01]  /*d7650*/  LDS.128 R184, [R6] ;  /* 0x0000000006b87984 */ /* 0x000fe20000000c00 */
        /* <DEDUP_REMOVED lines=10> */
[--C-:B------:R-:W-:Y:S02]  /*d7700*/  PRMT R202, R202, 0x4210, R206.reuse ;  /* 0x00004210caca7816 */ /* 0x100fe400000000ce */
[--C-:B------:R-:W-:Y:S02]  /*d7710*/  PRMT R203, R203, 0x4210, R207.reuse ;  /* 0x00004210cbcb7816 */ /* 0x100fe400000000cf */
[----:B------:R-:W-:Y:S02]  /*d7720*/  PRMT R206, R224, 0x5210, R206 ;  /* 0x00005210e0ce7816 */ /* 0x000fe400000000ce */
[----:B------:R-:W-:Y:S01]  /*d7730*/  PRMT R207, R225, 0x5210, R207 ;  /* 0x00005210e1cf7816 */ /* 0x000fe200000000cf */
        /* <DEDUP_REMOVED lines=8> */
[----:B------:R-:W-:-:S02]  /*d77c0*/  LOP3.LUT R214, R214, 0xffff, RZ, 0xc0, !PT ;  /* 0x0000ffffd6d67812 */ /* 0x000fc400078ec0ff */
[----:B------:R-:W-:-:S03]  /*d77d0*/  LOP3.LUT R215, R7, 0xffff, RZ, 0xc0, !PT ;  /* 0x0000ffff07d77812 */ /* 0x000fc600078ec0ff */
[----:B------:R-:W-:Y:S02]  /*d77e0*/  LDS.128 R200, [R6] ;  /* 0x0000000006c87984 */ /* 0x000fe40000000c00 */
[----:B------:R-:W-:Y:S01]  /*d77f0*/  BAR.SYNC.DEFER_BLOCKING 0x0 ;  /* 0x0000000000007b1d */ /* 0x000fe20000010000 */
[--C-:B----4-:R-:W-:Y:S02]  /*d7800*/  PRMT R210, R210, 0x4210, R214.reuse ;  /* 0x00004210d2d27816 */ /* 0x110fe400000000d6 */
[--C-:B--2---:R-:W-:Y:S02]  /*d7810*/  PRMT R211, R211, 0x4210, R215.reuse ;  /* 0x00004210d3d37816 */ /* 0x104fe400000000d7 */
[----:B---3--:R-:W-:Y:S01]  /*d7820*/  PRMT R214, R236, 0x5210, R214 ;  /* 0x00005210ecd67816 */ /* 0x008fe200000000d6 */
[----:B------:R-:W2:Y:S01]  /*d7830*/  LDL.LU R7, [R1+0xc60] ;  /* 0x000c600001077983 */ /* 0x000ea20000300800 */
[----:B------:R-:W-:Y:S02]  /*d7840*/  PRMT R215, R234, 0x5210, R215 ;  /* 0x00005210ead77816 */ /* 0x000fe400000000d7 */
[----:B------:R-:W-:-:S02]  /*d7850*/  LOP3.LUT R236, R235, 0xffff, RZ, 0xc0, !PT ;  /* 0x0000ffffebec7812 */ /* 0x000fc400078ec0ff */
[----:B------:R-:W3:Y:S01]  /*d7860*/  LDL.LU.64 R234, [R1+0x1638] ;  /* 0x0016380001ea7983 */ /* 0x000ee20000300a00 */
[----:B------:R-:W-:Y:S02]  /*d7870*/  LOP3.LUT R3, R232, 0xffff, RZ, 0xc0, !PT ;  /* 0x0000ffffe8037812 */ /* 0x000fe400078ec0ff */
[----:B------:R-:W-:Y:S02]  /*d7880*/  LOP3.LUT R2, R233, 0xffff, RZ, 0xc0, !PT ;  /* 0x0000ffffe9027812 */ /* 0x000fe400078ec0ff */
[----:B------:R-:W4:Y:S04]  /*d7890*/  LDL.LU.64 R232, [R1+0x1648] ;  /* 0x0016480001e87983 */ /* 0x000f280000300a00 */
[----:B------:R-:W-:Y:S01]  /*d78a0*/  STSM.16.M88.4 [R222], R204 ;  /* 0x000000ccde007844 */ /* 0x000fe20000000200 */
[----:B------:R-:W-:Y:S01]  /*d78b0*/  BAR.SYNC.DEFER_BLOCKING 0x0 ;  /* 0x0000000000007b1d */ /* 0x000fe20000010000 */
[----:B------:R-:W-:-:S02]  /*d78c0*/  LOP3.LUT R212, R212, 0xffff, RZ, 0xc0, !PT ;  /* 0x0000ffffd4d47812 */ /* 0x000fc400078ec0ff */
[----:B------:R-:W-:-:S03]  /*d78d0*/  LOP3.LUT R213, R213, 0xffff, RZ, 0xc0, !PT ;  /* 0x0000ffffd5d57812 */ /* 0x000fc600078ec0ff */
[----:B------:R-:W-:Y:S01]  /*d78e0*/  LDS.128 R204, [R6] ;  /* 0x0000000006cc7984 */ /* 0x000fe20000000c00 */
[--C-:B------:R-:W-:Y:S02]  /*d78f0*/  PRMT R208, R208, 0x4210, R212.reuse ;  /* 0x00004210d0d07816 */ /* 0x100fe400000000d4 */
[----:B------:R-:W-:Y:S01]  /*d7900*/  PRMT R209, R209, 0x4210, R213 ;  /* 0x00004210d1d17816 */ /* 0x000fe200000000d5 */
[----:B------:R-:W-:Y:S06]  /*d7910*/  BAR.SYNC.DEFER_BLOCKING 0x0 ;  /* 0x0000000000007b1d */ /* 0x000fec0000010000 */
[----:B------:R-:W-:Y:S02]  /*d7920*/  STSM.16.M88.4 [R222], R208 ;  /* 0x000000d0de007844 */ /* 0x000fe40000000200 */
[----:B------:R-:W-:Y:S01]  /*d7930*/  BAR.SYNC.DEFER_BLOCKING 0x0 ;  /* 0x0000000000007b1d */ /* 0x000fe20000010000 */
[----:B------:R-:W-:-:S02]  /*d7940*/  PRMT R212, R238, 0x5210, R212 ;  /* 0x00005210eed47816 */ /* 0x000fc400000000d4 */
[----:B------:R-:W-:-:S03]  /*d7950*/  PRMT R213, R239, 0x5210, R213 ;  /* 0x00005210efd57816 */ /* 0x000fc600000000d5 */
[----:B------:R-:W-:Y:S02]  /*d7960*/  LDS.128 R208, [R6] ;  /* 0x0000000006d07984 */ /* 0x000fe40000000c00 */
[----:B------:R-:W-:Y:S06]  /*d7970*/  BAR.SYNC.DEFER_BLOCKING 0x0 ;  /* 0x0000000000007b1d */ /* 0x000fec0000010000 */
[----:B------:R-:W-:Y:S02]  /*d7980*/  STSM.16.M88.4 [R222], R212 ;  /* 0x000000d4de007844 */ /* 0x000fe40000000200 */
[----:B------:R-:W-:Y:S01]  /*d7990*/  BAR.SYNC.DEFER_BLOCKING 0x0 ;  /* 0x0000000000007b1d */ /* 0x000fe20000010000 */
[----:B------:R-:W-:-:S02]  /*d79a0*/  LOP3.LUT R226, R226, 0xffff, RZ, 0xc0, !PT ;  /* 0x0000ffffe2e27812 */ /* 0x000fc400078ec0ff */
[----:B------:R-:W-:-:S03]  /*d79b0*/  PRMT R240, R230, 0x4210, R236 ;  /* 0x00004210e6f07816 */ /* 0x000fc600000000ec */
[----:B------:R-:W-:Y:S01]  /*d79c0*/  LDS.128 R212, [R6] ;  /* 0x0000000006d47984 */ /* 0x000fe20000000c00 */
[----:B------:R-:W-:Y:S02]  /*d79d0*/  PRMT R241, R231, 0x4210, R226 ;  /* 0x00004210e7f17816 */ /* 0x000fe400000000e2 */
[----:B------:R-:W-:Y:S01]  /*d79e0*/  PRMT R242, R228, 0x4210, R3 ;  /* 0x00004210e4f27816 */ /* 0x000fe20000000003 */
[----:B------:R-:W4:Y:S01]  /*d79f0*/  LDL.LU.64 R230, [R1+0x1640] ;  /* 0x0016400001e67983 */ /* 0x000f220000300a00 */
[----:B------:R-:W-:Y:S01]  /*d7a00*/  PRMT R243, R229, 0x4210, R2 ;  /* 0x00004210e5f37816 */ /* 0x000fe20000000002 */
[----:B------:R-:W-:Y:S06]  /*d7a10*/  BAR.SYNC.DEFER_BLOCKING 0x0 ;  /* 0x0000000000007b1d */ /* 0x000fec0000010000 */
[----:B------:R-:W4:Y:S04]  /*d7a20*/  LDL.LU.64 R228, [R1+0x1658] ;  /* 0x0016580001e47983 */ /* 0x000f280000300a00 */
[----:B------:R-:W4:Y:S04]  /*d7a30*/  LDL.LU R238, [R1+0xc50] ;  /* 0x000c500001ee7983 */ /* 0x000f280000300800 */
[----:B------:R0:W-:Y:S01]  /*d7a40*/  STSM.16.M88.4 [R222], R240 ;  /* 0x000000f0de007844 */ /* 0x0001e20000000200 */
[----:B------:R-:W-:Y:S06]  /*d7a50*/  BAR.SYNC.DEFER_BLOCKING 0x0 ;  /* 0x0000000000007b1d */ /* 0x000fec0000010000 */
[----:B------:R-:W1:Y:S01]  /*d7a60*/  LDS.128 R244, [R6] ;  /* 0x0000000006f47984 */ /* 0x000e620000000c00 */
[----:B0-----:R-:W-:-:S03]  /*d7a70*/  PRMT R241, R227, 0x5210, R226 ;  /* 0x00005210e3f17816 */ /* 0x001fc600000000e2 */
[----:B------:R-:W4:Y:S01]  /*d7a80*/  LDL.LU.64 R226, [R1+0x1650] ;  /* 0x0016500001e27983 */ /* 0x000f220000300a00 */
[----:B------:R-:W-:Y:S02]  /*d7a90*/  PRMT R242, R224, 0x5210, R3 ;  /* 0x00005210e0f27816 */ /* 0x000fe40000000003 */
[----:B------:R-:W-:Y:S01]  /*d7aa0*/  PRMT R243, R225, 0x5210, R2 ;  /* 0x00005210e1f37816 */ /* 0x000fe20000000002 */
[----:B-1----:R-:W-:Y:S04]  /*d7ab0*/  STL.64 [R1+0x330], R244 ;  /* 0x000330f401007387 */ /* 0x002fe80000100a00 */
[----:B------:R0:W-:Y:S04]  /*d7ac0*/  STL.64 [R1+0x338], R246 ;  /* 0x000338f601007387 */ /* 0x0001e80000100a00 */
[----:B------:R-:W4:Y:S04]  /*d7ad0*/  LDL.LU.64 R224, [R1+0x1670] ;  /* 0x0016700001e07983 */ /* 0x000f280000300a00 */
[----:B------:R-:W4:Y:S04]  /*d7ae0*/  LDL.LU.64 R248, [R1+0x1668] ;  /* 0x0016680001f87983 */ /* 0x000f280000300a00 */
[----:B0-----:R-:W4:Y:S04]  /*d7af0*/  LDL.LU.64 R246, [R1+0x1660] ;  /* 0x0016600001f67983 */ /* 0x001f280000300a00 */
[----:B------:R-:W4:Y:S04]  /*d7b00*/  LDL.LU R239, [R1+0xc64] ;  /* 0x000c640001ef7983 */ /* 0x000f280000300800 */
[----:B------:R-:W4:Y:S01]  /*d7b10*/  LDL.LU.64 R244, [R1+0x1800] ;  /* 0x0018000001f47983 */ /* 0x000f220000300a00 */
[----:B------:R-:W-:Y:S01]  /*d7b20*/  PRMT R240, R237, 0x5210, R236 ;  /* 0x00005210edf07816 */ /* 0x000fe200000000ec */
[----:B------:R-:W-:Y:S06]  /*d7b30*/  BAR.SYNC.DEFER_BLOCKING 0x0 ;  /* 0x0000000000007b1d */ /* 0x000fec0000010000 */
[----:B------:R0:W-:Y:S04]  /*d7b40*/  STSM.16.M88.4 [R222], R240 ;  /* 0x000000f0de007844 */ /* 0x0001e80000000200 */
[----:B0-----:R-:W4:Y:S04]  /*d7b50*/  LDL.LU.64 R242, [R1+0x1810] ;  /* 0x0018100001f27983 */ /* 0x001f280000300a00 */
[----:B------:R-:W4:Y:S01]  /*d7b60*/  LDL.LU.64 R240, [R1+0x1808] ;  /* 0x0018080001f07983 */ /* 0x000f220000300a00 */
[C---:B--2---:R-:W-:Y:S01]  /*d7b70*/  PRMT R2, R7.reuse, 0x7770, RZ ;  /* 0x0000777007027816 */ /* 0x044fe200000000ff */
[----:B------:R-:W-:Y:S06]  /*d7b80*/  BAR.SYNC.DEFER_BLOCKING 0x0 ;  /* 0x0000000000007b1d */ /* 0x000fec0000010000 */
[----:B------:R-:W2:Y:S04]  /*d7b90*/  LDL.LU R6, [R1+0xc54] ;  /* 0x000c540001067983 */ /* 0x000ea80000300800 */
[----:B------:R-:W2:Y:S04]  /*d7ba0*/  LDL.LU.64 R236, [R1+0x1818] ;  /* 0x0018180001ec7983 */ /* 0x000ea80000300a00 */
[----:B---3--:R0:W-:Y:S02]  /*d7bb0*/  @P3 STG.E.U8 desc[UR10][R234.64], R2 ;  /* 0x00000002ea003986 */ /* 0x0081e4000c10110a */
[----:B0-----:R-:W-:-:S02]  /*d7bc0*/  PRMT R2, R7, 0x7771, RZ ;  /* 0x0000777107027816 */ /* 0x001fc400000000ff */
[----:B------:R-:W3:Y:S04]  /*d7bd0*/  LDL.LU.64 R234, [R1+0x1820] ;  /* 0x0018200001ea7983 */ /* 0x000ee80000300a00 */
[----:B----4-:R0:W-:Y:S04]  /*d7be0*/  @P4 STG.E.U8 desc[UR10][R232.64], R2 ;  /* 0x00000002e8004986 */ /* 0x0101e8000c10110a */
[----:B0-----:R-:W4:Y:S01]  /*d7bf0*/  LDL.LU.64 R232, [R1+0x1828] ;  /* 0x0018280001e87983 */ /* 0x001f220000300a00 */
[----:B------:R-:W-:-:S05]  /*d7c00*/  PRMT R2, R7, 0x7772, RZ ;  /* 0x0000777207027816 */ /* 0x000fca00000000ff */
[----:B------:R0:W-:Y:S02]  /*d7c10*/  @P5 STG.E.U8 desc[UR10][R230.64], R2 ;  /* 0x00000002e6005986 */ /* 0x0001e4000c10110a */
[----:B0-----:R-:W-:Y:S02]  /*d7c20*/  PRMT R2, R7, 0x7773, RZ ;  /* 0x0000777307027816 */ /* 0x001fe400000000ff */
[----:B------:R-:W4:Y:S04]  /*d7c30*/  LDL.LU.64 R230, [R1+0x1830] ;  /* 0x0018300001e67983 */ /* 0x000f280000300a00 */
[----:B------:R0:W-:Y:S01]  /*d7c40*/  @P1 STG.E.U8 desc[UR10][R228.64], R2 ;  /* 0x00000002e4001986 */ /* 0x0001e2000c10110a */
[----:B------:R-:W-:-:S03]  /*d7c50*/  LOP3.LUT P1, RZ, R0, 0x40000000, RZ, 0xc0, !PT ;  /* 0x4000000000ff7812 */ /* 0x000fc6000782c0ff */
[----:B------:R-:W4:Y:S01]  /*d7c60*/  LDL.LU R7, [R1+0xc68] ;  /* 0x000c680001077983 */ /* 0x000f220000300800 */
[----:B0-----:R-:W-:-:S03]  /*d7c70*/  PRMT R2, R238, 0x7770, RZ ;  /* 0x00007770ee027816 */ /* 0x001fc600000000ff */
[----:B------:R-:W4:Y:S06]  /*d7c80*/  LDL.LU.64 R228, [R1+0x1838] ;  /* 0x0018380001e47983 */ /* 0x000f2c0000300a00 */
[----:B------:R0:W-:Y:S01]  /*d7c90*/  @P1 STG.E.U8 desc[UR10][R226.64], R2 ;  /* 0x00000002e2001986 */ /* 0x0001e2000c10110a */
[----:B------:R-:W-:Y:S02]  /*d7ca0*/  LOP3.LUT P1, RZ, R0, 0x20000000, RZ, 0xc0, !PT ;  /* 0x2000000000ff7812 */ /* 0x000fe4000782c0ff */
[----:B0-----:R-:W-:Y:S01]  /*d7cb0*/  PRMT R2, R238, 0x7771, RZ ;  /* 0x00007771ee027816 */ /* 0x001fe200000000ff */
[----:B------:R-:W4:Y:S10]  /*d7cc0*/  LDL.LU.64 R226, [R1+0x1840] ;  /* 0x0018400001e27983 */ /* 0x000f340000300a00 */
[----:B------:R0:W-:Y:S01]  /*d7cd0*/  @P1 STG.E.U8 desc[UR10][R224.64], R2 ;  /* 0x00000002e0001986 */ /* 0x0001e2000c10110a */
[----:B------:R-:W-:-:S02]  /*d7ce0*/  LOP3.LUT P1, RZ, R0, 0x10000000, RZ, 0xc0, !PT ;  /* 0x1000000000ff7812 */ /* 0x000fc4000782c0ff */
[----:B0-----:R-:W-:Y:S01]  /*d7cf0*/  PRMT R2, R238, 0x7772, RZ ;  /* 0x00007772ee027816 */ /* 0x001fe200000000ff */
[----:B------:R-:W4:Y:S10]  /*d7d00*/  LDL.LU.64 R224, [R1+0x1848] ;  /* 0x0018480001e07983 */ /* 0x000f340000300a00 */
[----:B------:R0:W-:Y:S01]  /*d7d10*/  @P1 STG.E.U8 desc[UR10][R248.64], R2 ;  /* 0x00000002f8001986 */ /* 0x0001e2000c10110a */
[----:B------:R-:W-:-:S02]  /*d7d20*/  LOP3.LUT P1, RZ, R0, 0x8000000, RZ, 0xc0, !PT ;  /* 0x0800000000ff7812 */ /* 0x000fc4000782c0ff */
[----:B0-----:R-:W-:-:S11]  /*d7d30*/  PRMT R2, R238, 0x7773, RZ ;  /* 0x00007773ee027816 */ /* 0x001fd600000000ff */
[----:B------:R0:W-:Y:S01]  /*d7d40*/  @P1 STG.E.U8 desc[UR10][R246.64], R2 ;  /* 0x00000002f6001986 */ /* 0x0001e2000c10110a */
[----:B------:R-:W-:Y:S02]  /*d7d50*/  LOP3.LUT P1, RZ, R0, 0x4000000, RZ, 0xc0, !PT ;  /* 0x0400000000ff7812 */ /* 0x000fe4000782c0ff */
        /* <DEDUP_REMOVED lines=9> */
[----:B0-----:R-:W-:-:S05]  /*d7df0*/  PRMT R2, R239, 0x7773, RZ ;  /* 0x00007773ef027816 */ /* 0x001fca00000000ff */
[----:B--2---:R0:W-:Y:S02]  /*d7e00*/  @P6 STG.E.U8 desc[UR10][R236.64], R2 ;  /* 0x00000002ec006986 */ /* 0x0041e4000c10110a */
[----:B0-----:R-:W-:-:S05]  /*d7e10*/  PRMT R2, R6, 0x7770, RZ ;  /* 0x0000777006027816 */ /* 0x001fca00000000ff */
[----:B---3--:R0:W-:Y:S02]  /*d7e20*/  @P0 STG.E.U8 desc[UR10][R234.64], R2 ;  /* 0x00000002ea000986 */ /* 0x0081e4000c10110a */
[----:B0-----:R-:W-:-:S05]  /*d7e30*/  PRMT R2, R6, 0x7771, RZ ;  /* 0x0000777106027816 */ /* 0x001fca00000000ff */
[----:B----4-:R0:W-:Y:S04]  /*d7e40*/  @P1 STG.E.U8 desc[UR10][R232.64], R2 ;  /* 0x00000002e8001986 */ /* 0x0101e8000c10110a */
[----:B0-----:R-:W2:Y:S01]  /*d7e50*/  LDL.LU.64 R232, [R1+0x1850] ;  /* 0x0018500001e87983 */ /* 0x001ea20000300a00 */
[C---:B------:R-:W-:Y:S02]  /*d7e60*/  LOP3.LUT P2, RZ, R14.reuse, 0x20000000, RZ, 0xc0, !PT ;  /* 0x200000000eff7812 */ /* 0x040fe4000784c0ff */
[----:B------:R-:W-:Y:S01]  /*d7e70*/  LOP3.LUT P3, RZ, R14, 0x40000000, RZ, 0xc0, !PT ;  /* 0x400000000eff7812 */ /* 0x000fe2000786c0ff */
[----:B------:R-:W3:Y:S01]  /*d7e80*/  LDL.LU.64 R236, [R1+0x1858] ;  /* 0x0018580001ec7983 */ /* 0x000ee20000300a00 */
[----:B------:R-:W-:Y:S02]  /*d7e90*/  PRMT R2, R6, 0x7772, RZ ;  /* 0x0000777206027816 */ /* 0x000fe400000000ff */
[----:B------:R-:W-:-:S07]  /*d7ea0*/  LOP3.LUT P4, RZ, R14, 0x80000000, RZ, 0xc0, !PT ;  /* 0x800000000eff7812 */ /* 0x000fce000788c0ff */
[----:B------:R0:W-:Y:S02]  /*d7eb0*/  @P2 STG.E.U8 desc[UR10][R230.64], R2 ;  /* 0x00000002e6002986 */ /* 0x0001e4000c10110a */
[----:B0-----:R-:W-:-:S05]  /*d7ec0*/  PRMT R2, R6, 0x7773, RZ ;  /* 0x0000777306027816 */ /* 0x001fca00000000ff */
[----:B------:R0:W-:Y:S02]  /*d7ed0*/  @P3 STG.E.U8 desc[UR10][R228.64], R2 ;  /* 0x00000002e4003986 */ /* 0x0001e4000c10110a */
[----:B0-----:R-:W-:-:S05]  /*d7ee0*/  PRMT R2, R7, 0x7770, RZ ;  /* 0x0000777007027816 */ /* 0x001fca00000000ff */
[----:B------:R0:W-:Y:S04]  /*d7ef0*/  @P4 STG.E.U8 desc[UR10][R226.64], R2 ;  /* 0x00000002e2004986 */ /* 0x0001e8000c10110a */
[----:B0-----:R-:W4:Y:S04]  /*d7f00*/  LDL.LU.64 R226, [R1+0x1860] ;  /* 0x0018600001e27983 */ /* 0x001f280000300a00 */
[----:B------:R-:W4:Y:S04]  /*d7f10*/  LDL.LU.64 R234, [R1+0x1868] ;  /* 0x0018680001ea7983 */ /* 0x000f280000300a00 */
[----:B------:R-:W4:Y:S04]  /*d7f20*/  LDL.LU.64 R230, [R1+0x1870] ;  /* 0x0018700001e67983 */ /* 0x000f280000300a00 */
[----:B------:R-:W4:Y:S01]  /*d7f30*/  LDL.LU R229, [R1+0xc58] ;  /* 0x000c580001e57983 */ /* 0x000f220000300800 */
[----:B------:R-:W-:-:S02]  /*d7f40*/  LOP3.LUT P5, RZ, R15, 0x1, RZ, 0xc0, !PT ;  /* 0x000000010fff7812 */ /* 0x000fc400078ac0ff */
[----:B------:R-:W-:Y:S02]  /*d7f50*/  PRMT R2, R7, 0x7771, RZ ;  /* 0x0000777107027816 */ /* 0x000fe400000000ff */
[----:B------:R-:W-:-:S09]  /*d7f60*/  LOP3.LUT P2, RZ, R15, 0x2, RZ, 0xc0, !PT ;  /* 0x000000020fff7812 */ /* 0x000fd2000784c0ff */
[----:B------:R0:W-:Y:S04]  /*d7f70*/  @P5 STG.E.U8 desc[UR10][R224.64], R2 ;  /* 0x00000002e0005986 */ /* 0x0001e8000c10110a */
[----:B0-----:R-:W4:Y:S01]  /*d7f80*/  LDL.LU.64 R224, [R1+0x1878] ;  /* 0x0018780001e07983 */ /* 0x001f220000300a00 */
[----:B------:R-:W-:-:S05]  /*d7f90*/  PRMT R2, R7, 0x7772, RZ ;  /* 0x0000777207027816 */ /* 0x000fca00000000ff */
[----:B--2---:R0:W-:Y:S04]  /*d7fa0*/  @P2 STG.E.U8 desc[UR10][R232.64], R2 ;  /* 0x00000002e8002986 */ /* 0x0041e8000c10110a */
[----:B0-----:R-:W2:Y:S01]  /*d7fb0*/  LDL.LU R232, [R1+0xc6c] ;  /* 0x000c6c0001e87983 */ /* 0x001ea20000300800 */
[----:B------:R-:W-:-:S03]  /*d7fc0*/  PRMT R2, R7, 0x7773, RZ ;  /* 0x0000777307027816 */ /* 0x000fc600000000ff */
[----:B------:R-:W2:Y:S01]  /*d7fd0*/  LDL.LU.64 R6, [R1+0x1880] ;  /* 0x0018800001067983 */ /* 0x000ea20000300a00 */
[C---:B------:R-:W-:Y:S02]  /*d7fe0*/  LOP3.LUT P6, RZ, R15.reuse, 0x2000, RZ, 0xc0, !PT ;  /* 0x000020000fff7812 */ /* 0x040fe400078cc0ff */
[----:B------:R-:W-:Y:S01]  /*d7ff0*/  LOP3.LUT R0, R0, 0xffff7fff, RZ, 0xc0, !PT ;  /* 0xffff7fff00007812 */ /* 0x000fe200078ec0ff */
[----:B------:R-:W2:Y:S01]  /*d8000*/  LDL.LU.64 R248, [R1+0x1888] ;  /* 0x0018880001f87983 */ /* 0x000ea20000300a00 */
[----:B------:R-:W-:-:S03]  /*d8010*/  LOP3.LUT P3, RZ, R15, 0x4, RZ, 0xc0, !PT ;  /* 0x000000040fff7812 */ /* 0x000fc6000786c0ff */
[----:B------:R-:W2:Y:S01]  /*d8020*/  LDL.LU.64 R246, [R1+0x1890] ;  /* 0x0018900001f67983 */ /* 0x000ea20000300a00 */
[----:B------:R-:W-:-:S03]  /*d8030*/  LOP3.LUT P4, RZ, R15, 0x8, RZ, 0xc0, !PT ;  /* 0x000000080fff7812 */ /* 0x000fc6000788c0ff */
[----:B------:R-:W2:Y:S02]  /*d8040*/  LDL.LU.64 R244, [R1+0x1898] ;  /* 0x0018980001f47983 */ /* 0x000ea40000300a00 */
[----:B------:R-:W-:Y:S02]  /*d8050*/  @P6 LOP3.LUT R0, R0, 0x8000, RZ, 0xfc, !PT ;  /* 0x0000800000006812 */ /* 0x000fe400078efcff */
[----:B------:R-:W-:Y:S02]  /*d8060*/  LOP3.LUT P6, RZ, R15, 0x1000, RZ, 0xc0, !PT ;  /* 0x000010000fff7812 */ /* 0x000fe400078cc0ff */
[----:B------:R-:W-:-:S11]  /*d8070*/  LOP3.LUT R0, R0, 0xfffeffff, RZ, 0xc0, !PT ;  /* 0xfffeffff00007812 */ /* 0x000fd600078ec0ff */
        /* <DEDUP_REMOVED lines=8> */
[----:B------:R-:W-:Y:S01]  /*d8100*/  LOP3.LUT R0, R0, 0xfff7ffff, RZ, 0xc0, !PT ;  /* 0xfff7ffff00007812 */ /* 0x000fe200078ec0ff */
[----:B---3--:R4:W-:Y:S10]  /*d8110*/  @P3 STG.E.U8 desc[UR10][R236.64], R2 ;  /* 0x00000002ec003986 */ /* 0x0089f4000c10110a */
[----:B------:R-:W-:-:S02]  /*d8120*/  @P6 LOP3.LUT R0, R0, 0x80000, RZ, 0xfc, !PT ;  /* 0x0008000000006812 */ /* 0x000fc400078efcff */
[----:B------:R-:W-:Y:S02]  /*d8130*/  LOP3.LUT P6, RZ, R15, 0x100, RZ, 0xc0, !PT ;  /* 0x000001000fff7812 */ /* 0x000fe400078cc0ff */
[----:B------:R-:W-:-:S11]  /*d8140*/  LOP3.LUT R0, R0, 0xffefffff, RZ, 0xc0, !PT ;  /* 0xffefffff00007812 */ /* 0x000fd600078ec0ff */
[----:B------:R-:W-:Y:S02]  /*d8150*/  @P6 LOP3.LUT R0, R0, 0x100000, RZ, 0xfc, !PT ;  /* 0x0010000000006812 */ /* 0x000fe400078efcff */
[C---:B------:R-:W-:Y:S02]  /*d8160*/  LOP3.LUT P6, RZ, R15.reuse, 0x80, RZ, 0xc0, !PT ;  /* 0x000000800fff7812 */ /* 0x040fe400078cc0ff */
[----:B------:R-:W-:Y:S02]  /*d8170*/  LOP3.LUT R0, R0, 0xffdfffff, RZ, 0xc0, !PT ;  /* 0xffdfffff00007812 */ /* 0x000fe400078ec0ff */
[----:B------:R-:W-:-:S09]  /*d8180*/  LOP3.LUT P5, RZ, R15, 0x10, RZ, 0xc0, !PT ;  /* 0x000000100fff7812 */ /* 0x000fd200078ac0ff */
[----:B------:R-:W-:Y:S02]  /*d8190*/  @P6 LOP3.LUT R0, R0, 0x200000, RZ, 0xfc, !PT ;  /* 0x0020000000006812 */ /* 0x000fe400078efcff */
[----:B------:R-:W-:Y:S02]  /*d81a0*/  LOP3.LUT P6, RZ, R15, 0x40, RZ, 0xc0, !PT ;  /* 0x000000400fff7812 */ /* 0x000fe400078cc0ff */
[----:B----4-:R-:W-:-:S05]  /*d81b0*/  PRMT R2, R229, 0x7770, RZ ;  /* 0x00007770e5027816 */ /* 0x010fca00000000ff */
[----:B------:R0:W-:Y:S04]  /*d81c0*/  @P4 STG.E.U8 desc[UR10][R226.64], R2 ;  /* 0x00000002e2004986 */ /* 0x0001e8000c10110a */
[----:B0-----:R-:W3:Y:S04]  /*d81d0*/  LDL.LU R226, [R1+0xc5c] ;  /* 0x000c5c0001e27983 */ /* 0x001ee80000300800 */
[----:B------:R-:W4:Y:S01]  /*d81e0*/  LDL.LU.64 R242, [R1+0x18a0] ;  /* 0x0018a00001f27983 */ /* 0x000f220000300a00 */
[----:B------:R-:W-:-:S03]  /*d81f0*/  LOP3.LUT R0, R0, 0xffbfffff, RZ, 0xc0, !PT ;  /* 0xffbfffff00007812 */ /* 0x000fc600078ec0ff */
[----:B------:R-:W4:Y:S01]  /*d8200*/  LDL.LU.64 R240, [R1+0x18a8] ;  /* 0x0018a80001f07983 */ /* 0x000f220000300a00 */
[----:B------:R-:W-:Y:S02]  /*d8210*/  @P6 LOP3.LUT R0, R0, 0x400000, RZ, 0xfc, !PT ;  /* 0x0040000000006812 */ /* 0x000fe400078efcff */
[----:B------:R-:W-:Y:S01]  /*d8220*/  LOP3.LUT P6, RZ, R15, 0x20, RZ, 0xc0, !PT ;  /* 0x000000200fff7812 */ /* 0x000fe200078cc0ff */
[----:B------:R-:W4:Y:S01]  /*d8230*/  LDL.LU R227, [R1+0xc40] ;  /* 0x000c400001e37983 */ /* 0x000f220000300800 */
[----:B------:R-:W-:-:S03]  /*d8240*/  PRMT R2, R229, 0x7771, RZ ;  /* 0x00007771e5027816 */ /* 0x000fc600000000ff */
[----:B------:R-:W4:Y:S04]  /*d8250*/  LDL.LU.64 R238, [R1+0x18b0] ;  /* 0x0018b00001ee7983 */ /* 0x000f280000300a00 */
[----:B------:R0:W-:Y:S04]  /*d8260*/  @P5 STG.E.U8 desc[UR10][R234.64], R2 ;  /* 0x00000002ea005986 */ /* 0x0001e8000c10110a */
[----:B------:R-:W4:Y:S01]  /*d8270*/  LDL.LU.64 R236, [R1+0x18b8] ;  /* 0x0018b80001ec7983 */ /* 0x000f220000300a00 */
[----:B0-----:R-:W-:-:S03]  /*d8280*/  PRMT R2, R229, 0x7772, RZ ;  /* 0x00007772e5027816 */ /* 0x001fc600000000ff */
[----:B------:R-:W4:Y:S04]  /*d8290*/  LDL.LU.64 R234, [R1+0x18c0] ;  /* 0x0018c00001ea7983 */ /* 0x000f280000300a00 */
[----:B------:R0:W-:Y:S01]  /*d82a0*/  @P6 STG.E.U8 desc[UR10][R230.64], R2 ;  /* 0x00000002e6006986 */ /* 0x0001e2000c10110a */
[C---:B------:R-:W-:Y:S02]  /*d82b0*/  LOP3.LUT P6, RZ, R0.reuse, 0x400000, RZ, 0xc0, !PT ;  /* 0x0040000000ff7812 */ /* 0x040fe400078cc0ff */
[----:B0-----:R-:W-:Y:S01]  /*d82c0*/  PRMT R2, R229, 0x7773, RZ ;  /* 0x00007773e5027816 */ /* 0x001fe200000000ff */
[----:B------:R-:W4:Y:S10]  /*d82d0*/  LDL.LU.64 R230, [R1+0x18c8] ;  /* 0x0018c80001e67983 */ /* 0x000f340000300a00 */
[----:B------:R0:W-:Y:S01]  /*d82e0*/  @P6 STG.E.U8 desc[UR10][R224.64], R2 ;  /* 0x00000002e0006986 */ /* 0x0001e2000c10110a */
[----:B------:R-:W-:-:S03]  /*d82f0*/  LOP3.LUT P6, RZ, R0, 0x200000, RZ, 0xc0, !PT ;  /* 0x0020000000ff7812 */ /* 0x000fc600078cc0ff */
[----:B------:R-:W4:Y:S04]  /*d8300*/  LDL.LU.64 R228, [R1+0x18d0] ;  /* 0x0018d00001e47983 */ /* 0x000f280000300a00 */
[----:B0-----:R-:W4:Y:S04]  /*d8310*/  LDL.LU.64 R224, [R1+0x18d8] ;  /* 0x0018d80001e07983 */ /* 0x001f280000300a00 */
[----:B------:R-:W4:Y:S01]  /*d8320*/  LDL.LU R233, [R1+0xc30] ;  /* 0x000c300001e97983 */ /* 0x000f220000300800 */
[----:B--2---:R-:W-:-:S05]  /*d8330*/  PRMT R2, R232, 0x7770, RZ ;  /* 0x00007770e8027816 */ /* 0x004fca00000000ff */
[----:B------:R0:W-:Y:S04]  /*d8340*/  @P6 STG.E.U8 desc[UR10][R6.64], R2 ;  /* 0x0000000206006986 */ /* 0x0001e8000c10110a */
[----:B0-----:R-:W2:Y:S01]  /*d8350*/  LDL.LU.64 R6, [R1+0x18e0] ;  /* 0x0018e00001067983 */ /* 0x001ea20000300a00 */
[----:B------:R-:W-:Y:S02]  /*d8360*/  LOP3.LUT P6, RZ, R0, 0x100000, RZ, 0xc0, !PT ;  /* 0x0010000000ff7812 */ /* 0x000fe400078cc0ff */
[----:B------:R-:W-:-:S11]  /*d8370*/  PRMT R2, R232, 0x7771, RZ ;  /* 0x00007771e8027816 */ /* 0x000fd600000000ff */
        /* <DEDUP_REMOVED lines=8> */
[C---:B------:R-:W-:Y:S02]  /*d8400*/  LOP3.LUT P0, RZ, R15.reuse, 0x4000, RZ, 0xc0, !PT ;  /* 0x000040000fff7812 */ /* 0x040fe4000780c0ff */
[C---:B------:R-:W-:Y:S02]  /*d8410*/  LOP3.LUT P1, RZ, R15.reuse, 0x8000, RZ, 0xc0, !PT ;  /* 0x000080000fff7812 */ /* 0x040fe4000782c0ff */
[C---:B------:R-:W-:Y:S02]  /*d8420*/  LOP3.LUT P2, RZ, R15.reuse, 0x10000, RZ, 0xc0, !PT ;  /* 0x000100000fff7812 */ /* 0x040fe4000784c0ff */
[C---:B------:R-:W-:Y:S02]  /*d8430*/  LOP3.LUT P3, RZ, R15.reuse, 0x20000, RZ, 0xc0, !PT ;  /* 0x000200000fff7812 */ /* 0x040fe4000786c0ff */
[----:B------:R-:W-:-:S02]  /*d8440*/  LOP3.LUT P4, RZ, R15, 0x40000, RZ, 0xc0, !PT ;  /* 0x000400000fff7812 */ /* 0x000fc4000788c0ff */
[----:B------:R-:W-:Y:S02]  /*d8450*/  LOP3.LUT P5, RZ, R15, 0x80000, RZ, 0xc0, !PT ;  /* 0x000800000fff7812 */ /* 0x000fe400078ac0ff */
[----:B---3--:R-:W-:-:S05]  /*d8460*/  PRMT R2, R226, 0x7770, RZ ;  /* 0x00007770e2027816 */ /* 0x008fca00000000ff */
[----:B----4-:R0:W-:Y:S01]  /*d8470*/  @P6 STG.E.U8 desc[UR10][R242.64], R2 ;  /* 0x00000002f2006986 */ /* 0x0101e2000c10110a */
[----:B------:R-:W-:Y:S02]  /*d8480*/  LOP3.LUT P6, RZ, R0, 0x10000, RZ, 0xc0, !PT ;  /* 0x0001000000ff7812 */ /* 0x000fe400078cc0ff */
[----:B0-----:R-:W-:-:S11]  /*d8490*/  PRMT R2, R226, 0x7771, RZ ;  /* 0x00007771e2027816 */ /* 0x001fd600000000ff */
[----:B------:R0:W-:Y:S01]  /*d84a0*/  @P6 STG.E.U8 desc[UR10][R240.64], R2 ;  /* 0x00000002f0006986 */ /* 0x0001e2000c10110a */
[----:B------:R-:W-:Y:S02]  /*d84b0*/  LOP3.LUT P6, RZ, R0, 0x8000, RZ, 0xc0, !PT ;  /* 0x0000800000ff7812 */ /* 0x000fe400078cc0ff */
[----:B0-----:R-:W-:-:S11]  /*d84c0*/  PRMT R2, R226, 0x7772, RZ ;  /* 0x00007772e2027816 */ /* 0x001fd600000000ff */
[----:B------:R0:W-:Y:S02]  /*d84d0*/  @P6 STG.E.U8 desc[UR10][R238.64], R2 ;  /* 0x00000002ee006986 */ /* 0x0001e4000c10110a */
[----:B0-----:R-:W-:-:S05]  /*d84e0*/  PRMT R2, R226, 0x7773, RZ ;  /* 0x00007773e2027816 */ /* 0x001fca00000000ff */
        /* <DEDUP_REMOVED lines=10> */
[----:B--2---:R0:W-:Y:S04]  /*d8590*/  @P5 STG.E.U8 desc[UR10][R6.64], R2 ;  /* 0x0000000206005986 */ /* 0x0041e8000c10110a */
[----:B0-----:R-:W2:Y:S04]  /*d85a0*/  LDL.LU.64 R6, [R1+0x18e8] ;  /* 0x0018e80001067983 */ /* 0x001ea80000300a00 */
[----:B------:R-:W3:Y:S04]  /*d85b0*/  LDL.LU.64 R234, [R1+0x18f0] ;  /* 0x0018f00001ea7983 */ /* 0x000ee80000300a00 */
[----:B------:R-:W4:Y:S04]  /*d85c0*/  LDL.LU.64 R224, [R1+0x18f8] ;  /* 0x0018f80001e07983 */ /* 0x000f280000300a00 */
[----:B------:R-:W4:Y:S04]  /*d85d0*/  LDL.LU.64 R230, [R1+0x1900] ;  /* 0x0019000001e67983 */ /* 0x000f280000300a00 */
[----:B------:R-:W4:Y:S04]  /*d85e0*/  LDL.LU.64 R228, [R1+0x1908] ;  /* 0x0019080001e47983 */ /* 0x000f280000300a00 */
[----:B------:R-:W4:Y:S04]  /*d85f0*/  LDL.LU.64 R226, [R1+0x1910] ;  /* 0x0019100001e27983 */ /* 0x000f280000300a00 */
[----:B------:R-:W4:Y:S01]  /*d8600*/  LDL.LU R242, [R1+0xc44] ;  /* 0x000c440001f27983 */ /* 0x000f220000300800 */
[----:B------:R-:W-:-:S02]  /*d8610*/  LOP3.LUT P2, RZ, R15, 0x100000, RZ, 0xc0, !PT ;  /* 0x001000000fff7812 */ /* 0x000fc4000784c0ff */
[----:B------:R-:W-:Y:S02]  /*d8620*/  PRMT R2, R233, 0x7771, RZ ;  /* 0x00007771e9027816 */ /* 0x000fe400000000ff */
        /* <DEDUP_REMOVED lines=12> */
[----:B------:R-:W-:Y:S01]  /*d86f0*/  LOP3.LUT P6, RZ, R15, 0x10000000, RZ, 0xc0, !PT ;  /* 0x100000000fff7812 */ /* 0x000fe200078cc0ff */
[----:B--2---:R0:W-:Y:S04]  /*d8700*/  @P2 STG.E.U8 desc[UR10][R6.64], R2 ;  /* 0x0000000206002986 */ /* 0x0041e8000c10110a */
[----:B0-----:R-:W2:Y:S04]  /*d8710*/  LDL.LU.64 R6, [R1+0x1918] ;  /* 0x0019180001067983 */ /* 0x001ea80000300a00 */
[----:B------:R-:W2:Y:S04]  /*d8720*/  LDL.LU R243, [R1+0xc34] ;  /* 0x000c340001f37983 */ /* 0x000ea80000300800 */
[----:B------:R-:W2:Y:S01]  /*d8730*/  LDL.LU.64 R248, [R1+0x1920] ;  /* 0x0019200001f87983 */ /* 0x000ea20000300a00 */
[----:B------:R-:W-:-:S03]  /*d8740*/  LOP3.LUT R0, R0, 0xfffff7ff, RZ, 0xc0, !PT ;  /* 0xfffff7ff00007812 */ /* 0x000fc600078ec0ff */
[----:B------:R-:W2:Y:S01]  /*d8750*/  LDL.LU.64 R246, [R1+0x1928] ;  /* 0x0019280001f67983 */ /* 0x000ea20000300a00 */
[----:B------:R-:W-:Y:S02]  /*d8760*/  @P6 LOP3.LUT R0, R0, 0x800, RZ, 0xfc, !PT ;  /* 0x0000080000006812 */ /* 0x000fe400078efcff */
[C---:B------:R-:W-:Y:S01]  /*d8770*/  LOP3.LUT P6, RZ, R15.reuse, 0x8000000, RZ, 0xc0, !PT ;  /* 0x080000000fff7812 */ /* 0x040fe200078cc0ff */
[----:B------:R-:W2:Y:S01]  /*d8780*/  LDL.LU.64 R244, [R1+0x1930] ;  /* 0x0019300001f47983 */ /* 0x000ea20000300a00 */
[C---:B------:R-:W-:Y:S02]  /*d8790*/  LOP3.LUT P3, RZ, R15.reuse, 0x200000, RZ, 0xc0, !PT ;  /* 0x002000000fff7812 */ /* 0x040fe4000786c0ff */
[----:B------:R-:W-:Y:S01]  /*d87a0*/  LOP3.LUT R0, R0, 0xffffefff, RZ, 0xc0, !PT ;  /* 0xffffefff00007812 */ /* 0x000fe200078ec0ff */
[----:B------:R-:W2:Y:S01]  /*d87b0*/  LDL.LU.64 R240, [R1+0x1938] ;  /* 0x0019380001f07983 */ /* 0x000ea20000300a00 */
[----:B------:R-:W-:Y:S02]  /*d87c0*/  LOP3.LUT P4, RZ, R15, 0x400000, RZ, 0xc0, !PT ;  /* 0x004000000fff7812 */ /* 0x000fe4000788c0ff */
[----:B------:R-:W-:-:S05]  /*d87d0*/  PRMT R2, R233, 0x7772, RZ ;  /* 0x00007772e9027816 */ /* 0x000fca00000000ff */
[----:B------:R-:W-:Y:S02]  /*d87e0*/  @P6 LOP3.LUT R0, R0, 0x1000, RZ, 0xfc, !PT ;  /* 0x0000100000006812 */ /* 0x000fe400078efcff */
[----:B------:R-:W-:Y:S01]  /*d87f0*/  LOP3.LUT P6, RZ, R15, 0x4000000, RZ, 0xc0, !PT ;  /* 0x040000000fff7812 */ /* 0x000fe200078cc0ff */
[----:B---3--:R0:W-:Y:S01]  /*d8800*/  @P3 STG.E.U8 desc[UR10][R234.64], R2 ;  /* 0x00000002ea003986 */ /* 0x0081e2000c10110a */
[----:B------:R-:W-:Y:S02]  /*d8810*/  LOP3.LUT R0, R0, 0xffffdfff, RZ, 0xc0, !PT ;  /* 0xffffdfff00007812 */ /* 0x000fe400078ec0ff */
[----:B0-----:R-:W-:-:S09]  /*d8820*/  PRMT R2, R233, 0x7773, RZ ;  /* 0x00007773e9027816 */ /* 0x001fd200000000ff */
[----:B------:R-:W-:Y:S02]  /*d8830*/  @P6 LOP3.LUT R0, R0, 0x2000, RZ, 0xfc, !PT ;  /* 0x0000200000006812 */ /* 0x000fe400078efcff */
[C---:B------:R-:W-:Y:S01]  /*d8840*/  LOP3.LUT P6, RZ, R15.reuse, 0x2000000, RZ, 0xc0, !PT ;  /* 0x020000000fff7812 */ /* 0x040fe200078cc0ff */
[----:B----4-:R0:W-:Y:S01]  /*d8850*/  @P4 STG.E.U8 desc[UR10][R224.64], R2 ;  /* 0x00000002e0004986 */ /* 0x0101e2000c10110a */
[----:B------:R-:W-:Y:S02]  /*d8860*/  LOP3.LUT P5, RZ, R15, 0x800000, RZ, 0xc0, !PT ;  /* 0x008000000fff7812 */ /* 0x000fe400078ac0ff */
[----:B------:R-:W-:Y:S01]  /*d8870*/  LOP3.LUT R0, R0, 0xffffbfff, RZ, 0xc0, !PT ;  /* 0xffffbfff00007812 */ /* 0x000fe200078ec0ff */
[----:B0-----:R-:W3:Y:S04]  /*d8880*/  LDL.LU R224, [R1+0xc48] ;  /* 0x000c480001e07983 */ /* 0x001ee80000300800 */
[----:B------:R-:W4:Y:S04]  /*d8890*/  LDL.LU.64 R238, [R1+0x1940] ;  /* 0x0019400001ee7983 */ /* 0x000f280000300a00 */
[----:B------:R-:W-:-:S02]  /*d88a0*/  @P6 LOP3.LUT R0, R0, 0x4000, RZ, 0xfc, !PT ;  /* 0x0000400000006812 */ /* 0x000fc400078efcff */
[----:B------:R-:W-:Y:S01]  /*d88b0*/  LOP3.LUT P6, RZ, R15, 0x1000000, RZ, 0xc0, !PT ;  /* 0x010000000fff7812 */ /* 0x000fe200078cc0ff */
[----:B------:R-:W4:Y:S01]  /*d88c0*/  LDL.LU.64 R236, [R1+0x1948] ;  /* 0x0019480001ec7983 */ /* 0x000f220000300a00 */
[----:B------:R-:W-:-:S03]  /*d88d0*/  PRMT R2, R242, 0x7770, RZ ;  /* 0x00007770f2027816 */ /* 0x000fc600000000ff */
[----:B------:R-:W4:Y:S04]  /*d88e0*/  LDL.LU R225, [R1+0xc38] ;  /* 0x000c380001e17983 */ /* 0x000f280000300800 */
[----:B------:R0:W-:Y:S04]  /*d88f0*/  @P5 STG.E.U8 desc[UR10][R230.64], R2 ;  /* 0x00000002e6005986 */ /* 0x0001e8000c10110a */
[----:B------:R-:W4:Y:S04]  /*d8900*/  LDL.LU.64 R234, [R1+0x1950] ;  /* 0x0019500001ea7983 */ /* 0x000f280000300a00 */
[----:B------:R-:W4:Y:S01]  /*d8910*/  LDL.LU.64 R232, [R1+0x1958] ;  /* 0x0019580001e87983 */ /* 0x000f220000300a00 */
[----:B0-----:R-:W-:-:S03]  /*d8920*/  PRMT R2, R242, 0x7771, RZ ;  /* 0x00007771f2027816 */ /* 0x001fc600000000ff */
[----:B------:R-:W4:Y:S04]  /*d8930*/  LDL.LU.64 R230, [R1+0x1960] ;  /* 0x0019600001e67983 */ /* 0x000f280000300a00 */
[----:B------:R0:W-:Y:S01]  /*d8940*/  @P6 STG.E.U8 desc[UR10][R228.64], R2 ;  /* 0x00000002e4006986 */ /* 0x0001e2000c10110a */
[----:B------:R-:W-:Y:S02]  /*d8950*/  LOP3.LUT P6, RZ, R0, 0x4000, RZ, 0xc0, !PT ;  /* 0x0000400000ff7812 */ /* 0x000fe400078cc0ff */
[----:B0-----:R-:W-:Y:S01]  /*d8960*/  PRMT R2, R242, 0x7772, RZ ;  /* 0x00007772f2027816 */ /* 0x001fe200000000ff */
[----:B------:R-:W4:Y:S10]  /*d8970*/  LDL.LU.64 R228, [R1+0x1968] ;  /* 0x0019680001e47983 */ /* 0x000f340000300a00 */
[----:B------:R0:W-:Y:S01]  /*d8980*/  @P6 STG.E.U8 desc[UR10][R226.64], R2 ;  /* 0x00000002e2006986 */ /* 0x0001e2000c10110a */
[----:B------:R-:W-:-:S03]  /*d8990*/  LOP3.LUT P6, RZ, R0, 0x2000, RZ, 0xc0, !PT ;  /* 0x0000200000ff7812 */ /* 0x000fc600078cc0ff */
[----:B0-----:R-:W4:Y:S01]  /*d89a0*/  LDL.LU.64 R226, [R1+0x1970] ;  /* 0x0019700001e27983 */ /* 0x001f220000300a00 */
[----:B------:R-:W-:-:S09]  /*d89b0*/  PRMT R2, R242, 0x7773, RZ ;  /* 0x00007773f2027816 */ /* 0x000fd200000000ff */
[----:B--2---:R0:W-:Y:S04]  /*d89c0*/  @P6 STG.E.U8 desc[UR10][R6.64], R2 ;  /* 0x0000000206006986 */ /* 0x0041e8000c10110a */
        /* <DEDUP_REMOVED lines=14> */
[----:B---3--:R-:W-:-:S11]  /*d8ab0*/  PRMT R2, R224, 0x7770, RZ ;  /* 0x00007770e0027816 */ /* 0x008fd600000000ff */
[----:B----4-:R0:W-:Y:S01]  /*d8ac0*/  @P6 STG.E.U8 desc[UR10][R238.64], R2 ;  /* 0x00000002ee006986 */ /* 0x0101e2000c10110a */
[----:B------:R-:W-:Y:S02]  /*d8ad0*/  LOP3.LUT P6, RZ, R0, 0x80, RZ, 0xc0, !PT ;  /* 0x0000008000ff7812 */ /* 0x000fe400078cc0ff */
[C---:B------:R-:W-:Y:S02]  /*d8ae0*/  LOP3.LUT P0, RZ, R16.reuse, 0x2, RZ, 0xc0, !PT ;  /* 0x0000000210ff7812 */ /* 0x040fe4000780c0ff */
[----:B------:R-:W-:Y:S02]  /*d8af0*/  LOP3.LUT P1, RZ, R16, 0x4, RZ, 0xc0, !PT ;  /* 0x0000000410ff7812 */ /* 0x000fe4000782c0ff */
[----:B0-----:R-:W-:-:S07]  /*d8b00*/  PRMT R2, R224, 0x7771, RZ ;  /* 0x00007771e0027816 */ /* 0x001fce00000000ff */
[----:B------:R0:W-:Y:S01]  /*d8b10*/  @P6 STG.E.U8 desc[UR10][R236.64], R2 ;  /* 0x00000002ec006986 */ /* 0x0001e2000c10110a */
[----:B------:R-:W-:Y:S02]  /*d8b20*/  LOP3.LUT P2, RZ, R16, 0x8, RZ, 0xc0, !PT ;  /* 0x0000000810ff7812 */ /* 0x000fe4000784c0ff */
[----:B0-----:R-:W-:-:S05]  /*d8b30*/  PRMT R2, R224, 0x7772, RZ ;  /* 0x00007772e0027816 */ /* 0x001fca00000000ff */
        /* <DEDUP_REMOVED lines=9> */
[----:B------:R0:W-:Y:S02]  /*d8bd0*/  @P3 STG.E.U8 desc[UR10][R228.64], R2 ;  /* 0x00000002e4003986 */ /* 0x0001e4000c10110a */
[----:B0-----:R-:W-:-:S05]  /*d8be0*/  PRMT R2, R225, 0x7772, RZ ;  /* 0x00007772e1027816 */ /* 0x001fca00000000ff */
[----:B------:R0:W-:Y:S02]  /*d8bf0*/  @P4 STG.E.U8 desc[UR10][R226.64], R2 ;  /* 0x00000002e2004986 */ /* 0x0001e4000c10110a */
[----:B0-----:R-:W-:Y:S02]  /*d8c00*/  PRMT R2, R225, 0x7773, RZ ;  /* 0x00007773e1027816 */ /* 0x001fe400000000ff */
[----:B------:R-:W3:Y:S04]  /*d8c10*/  LDL.LU.64 R226, [R1+0x1980] ;  /* 0x0019800001e27983 */ /* 0x000ee80000300a00 */
[----:B--2---:R0:W-:Y:S04]  /*d8c20*/  @P5 STG.E.U8 desc[UR10][R6.64], R2 ;  /* 0x0000000206005986 */ /* 0x0041e8000c10110a */
[----:B0-----:R-:W2:Y:S04]  /*d8c30*/  LDL.LU.64 R6, [R1+0x1988] ;  /* 0x0019880001067983 */ /* 0x001ea80000300a00 */
[----:B------:R-:W4:Y:S04]  /*d8c40*/  LDL.LU.64 R234, [R1+0x1990] ;  /* 0x0019900001ea7983 */ /* 0x000f280000300a00 */
[----:B------:R-:W3:Y:S04]  /*d8c50*/  LDL.LU R233, [R1+0xc4c] ;  /* 0x000c4c0001e97983 */ /* 0x000ee80000300800 */
[----:B------:R-:W4:Y:S04]  /*d8c60*/  LDL.LU.64 R224, [R1+0x1998] ;  /* 0x0019980001e07983 */ /* 0x000f280000300a00 */
[----:B------:R-:W4:Y:S04]  /*d8c70*/  LDL.LU.64 R230, [R1+0x19a0] ;  /* 0x0019a00001e67983 */ /* 0x000f280000300a00 */
[----:B------:R-:W4:Y:S04]  /*d8c80*/  LDL.LU.64 R228, [R1+0x19a8] ;  /* 0x0019a80001e47983 */ /* 0x000f280000300a00 */
[----:B------:R-:W4:Y:S01]  /*d8c90*/  LDL.LU R242, [R1+0xc3c] ;  /* 0x000c3c0001f27983 */ /* 0x000f220000300800 */
[----:B------:R-:W-:-:S02]  /*d8ca0*/  LOP3.LUT P2, RZ, R16, 0x80, RZ, 0xc0, !PT ;  /* 0x0000008010ff7812 */ /* 0x000fc4000784c0ff */
[----:B------:R-:W-:Y:S02]  /*d8cb0*/  LOP3.LUT P6, RZ, R16, 0x80000, RZ, 0xc0, !PT ;  /* 0x0008000010ff7812 */ /* 0x000fe400078cc0ff */
[----:B------:R-:W-:-:S11]  /*d8cc0*/  LOP3.LUT R15, R15, 0x7fffffff, RZ, 0xc0, !PT ;  /* 0x7fffffff0f0f7812 */ /* 0x000fd600078ec0ff */
[----:B------:R-:W-:Y:S02]  /*d8cd0*/  @P6 LOP3.LUT R15, R15, 0x80000000, RZ, 0xfc, !PT ;  /* 0x800000000f0f6812 */ /* 0x000fe400078efcff */
[----:B------:R-:W-:Y:S02]  /*d8ce0*/  LOP3.LUT P6, RZ, R16, 0x40000, RZ, 0xc0, !PT ;  /* 0x0004000010ff7812 */ /* 0x000fe400078cc0ff */
[----:B------:R-:W-:Y:S02]  /*d8cf0*/  LOP3.LUT R0, R0, 0xfffffffe, RZ, 0xc0, !PT ;  /* 0xfffffffe00007812 */ /* 0x000fe400078ec0ff */
[----:B------:R-:W-:-:S09]  /*d8d00*/  LOP3.LUT P3, RZ, R16, 0x100, RZ, 0xc0, !PT ;  /* 0x0000010010ff7812 */ /* 0x000fd2000786c0ff */
        /* <DEDUP_REMOVED lines=8> */
[----:B------:R-:W-:Y:S02]  /*d8d90*/  LOP3.LUT R0, R0, 0xfffffff7, RZ, 0xc0, !PT ;  /* 0xfffffff700007812 */ /* 0x000fe400078ec0ff */
[----:B---3--:R-:W-:-:S05]  /*d8da0*/  PRMT R2, R233, 0x7770, RZ ;  /* 0x00007770e9027816 */ /* 0x008fca00000000ff */
[----:B------:R0:W-:Y:S04]  /*d8db0*/  @P2 STG.E.U8 desc[UR10][R226.64], R2 ;  /* 0x00000002e2002986 */ /* 0x0001e8000c10110a */
[----:B0-----:R-:W3:Y:S01]  /*d8dc0*/  LDL.LU.64 R226, [R1+0x19b0] ;  /* 0x0019b00001e27983 */ /* 0x001ee20000300a00 */
[----:B------:R-:W-:-:S05]  /*d8dd0*/  PRMT R2, R233, 0x7771, RZ ;  /* 0x00007771e9027816 */ /* 0x000fca00000000ff */
[----:B--2---:R0:W-:Y:S04]  /*d8de0*/  @P3 STG.E.U8 desc[UR10][R6.64], R2 ;  /* 0x0000000206003986 */ /* 0x0041e8000c10110a */
[----:B0-----:R-:W2:Y:S04]  /*d8df0*/  LDL.LU.64 R6, [R1+0x19b8] ;  /* 0x0019b80001067983 */ /* 0x001ea80000300a00 */
[----:B------:R-:W2:Y:S04]  /*d8e00*/  LDL.LU.64 R248, [R1+0x19c0] ;  /* 0x0019c00001f87983 */ /* 0x000ea80000300a00 */
[----:B------:R-:W2:Y:S01]  /*d8e10*/  LDL.LU R243, [R1+0xc20] ;  /* 0x000c200001f37983 */ /* 0x000ea20000300800 */
[----:B------:R-:W-:-:S02]  /*d8e20*/  @P6 LOP3.LUT R0, R0, 0x8, RZ, 0xfc, !PT ;  /* 0x0000000800006812 */ /* 0x000fc400078efcff */
[----:B------:R-:W-:Y:S01]  /*d8e30*/  LOP3.LUT P6, RZ, R16, 0x4000, RZ, 0xc0, !PT ;  /* 0x0000400010ff7812 */ /* 0x000fe200078cc0ff */
[----:B------:R-:W2:Y:S01]  /*d8e40*/  LDL.LU.64 R246, [R1+0x19c8] ;  /* 0x0019c80001f67983 */ /* 0x000ea20000300a00 */
[----:B------:R-:W-:-:S03]  /*d8e50*/  LOP3.LUT R0, R0, 0xffffffef, RZ, 0xc0, !PT ;  /* 0xffffffef00007812 */ /* 0x000fc600078ec0ff */
[----:B------:R-:W2:Y:S01]  /*d8e60*/  LDL.LU.64 R244, [R1+0x19d0] ;  /* 0x0019d00001f47983 */ /* 0x000ea20000300a00 */
[C---:B------:R-:W-:Y:S02]  /*d8e70*/  LOP3.LUT P4, RZ, R16.reuse, 0x200, RZ, 0xc0, !PT ;  /* 0x0000020010ff7812 */ /* 0x040fe4000788c0ff */
[----:B------:R-:W-:Y:S01]  /*d8e80*/  LOP3.LUT P5, RZ, R16, 0x400, RZ, 0xc0, !PT ;  /* 0x0000040010ff7812 */ /* 0x000fe200078ac0ff */
[----:B------:R-:W2:Y:S04]  /*d8e90*/  LDL.LU.64 R240, [R1+0x19d8] ;  /* 0x0019d80001f07983 */ /* 0x000ea80000300a00 */
[----:B------:R-:W-:Y:S02]  /*d8ea0*/  @P6 LOP3.LUT R0, R0, 0x10, RZ, 0xfc, !PT ;  /* 0x0000001000006812 */ /* 0x000fe400078efcff */
[----:B------:R-:W-:-:S02]  /*d8eb0*/  LOP3.LUT P6, RZ, R16, 0x2000, RZ, 0xc0, !PT ;  /* 0x0000200010ff7812 */ /* 0x000fc400078cc0ff */
[----:B------:R-:W-:Y:S02]  /*d8ec0*/  LOP3.LUT R0, R0, 0xffffffdf, RZ, 0xc0, !PT ;  /* 0xffffffdf00007812 */ /* 0x000fe400078ec0ff */
[----:B------:R-:W-:-:S09]  /*d8ed0*/  PRMT R2, R233, 0x7772, RZ ;  /* 0x00007772e9027816 */ /* 0x000fd200000000ff */
[----:B------:R-:W-:Y:S02]  /*d8ee0*/  @P6 LOP3.LUT R0, R0, 0x20, RZ, 0xfc, !PT ;  /* 0x0000002000006812 */ /* 0x000fe400078efcff */
[----:B------:R-:W-:Y:S01]  /*d8ef0*/  LOP3.LUT P6, RZ, R16, 0x1000, RZ, 0xc0, !PT ;  /* 0x0000100010ff7812 */ /* 0x000fe200078cc0ff */
[----:B----4-:R0:W-:Y:S01]  /*d8f00*/  @P4 STG.E.U8 desc[UR10][R234.64], R2 ;  /* 0x00000002ea004986 */ /* 0x0101e2000c10110a */
[----:B------:R-:W-:Y:S02]  /*d8f10*/  LOP3.LUT R0, R0, 0xffffffbf, RZ, 0xc0, !PT ;  /* 0xffffffbf00007812 */ /* 0x000fe400078ec0ff */
[----:B0-----:R-:W-:-:S09]  /*d8f20*/  PRMT R2, R233, 0x7773, RZ ;  /* 0x00007773e9027816 */ /* 0x001fd200000000ff */
[----:B------:R-:W-:Y:S02]  /*d8f30*/  @P6 LOP3.LUT R0, R0, 0x40, RZ, 0xfc, !PT ;  /* 0x0000004000006812 */ /* 0x000fe400078efcff */
[----:B------:R-:W-:Y:S01]  /*d8f40*/  LOP3.LUT P6, RZ, R16, 0x800, RZ, 0xc0, !PT ;  /* 0x0000080010ff7812 */ /* 0x000fe200078cc0ff */
[----:B------:R0:W-:Y:S04]  /*d8f50*/  @P5 STG.E.U8 desc[UR10][R224.64], R2 ;  /* 0x00000002e0005986 */ /* 0x0001e8000c10110a */
[----:B0-----:R-:W4:Y:S01]  /*d8f60*/  LDL.LU R225, [R1+0xc10] ;  /* 0x000c100001e17983 */ /* 0x001f220000300800 */
[----:B------:R-:W-:-:S03]  /*d8f70*/  PRMT R2, R242, 0x7770, RZ ;  /* 0x00007770f2027816 */ /* 0x000fc600000000ff */
[----:B------:R-:W4:Y:S04]  /*d8f80*/  LDL.LU.64 R238, [R1+0x19e0] ;  /* 0x0019e00001ee7983 */ /* 0x000f280000300a00 */
[----:B------:R-:W4:Y:S04]  /*d8f90*/  LDL.LU.64 R236, [R1+0x19e8] ;  /* 0x0019e80001ec7983 */ /* 0x000f280000300a00 */
[----:B------:R0:W-:Y:S01]  /*d8fa0*/  @P6 STG.E.U8 desc[UR10][R230.64], R2 ;  /* 0x00000002e6006986 */ /* 0x0001e2000c10110a */
[----:B------:R-:W-:-:S03]  /*d8fb0*/  LOP3.LUT P6, RZ, R0, 0x40, RZ, 0xc0, !PT ;  /* 0x0000004000ff7812 */ /* 0x000fc600078cc0ff */
[----:B------:R-:W4:Y:S04]  /*d8fc0*/  LDL.LU.64 R234, [R1+0x19f0] ;  /* 0x0019f00001ea7983 */ /* 0x000f280000300a00 */
[----:B------:R-:W4:Y:S01]  /*d8fd0*/  LDL.LU.64 R232, [R1+0x19f8] ;  /* 0x0019f80001e87983 */ /* 0x000f220000300a00 */
[----:B0-----:R-:W-:-:S03]  /*d8fe0*/  PRMT R2, R242, 0x7771, RZ ;  /* 0x00007771f2027816 */ /* 0x001fc600000000ff */
[----:B------:R-:W4:Y:S04]  /*d8ff0*/  LDL.LU R224, [R1+0xc24] ;  /* 0x000c240001e07983 */ /* 0x000f280000300800 */
[----:B------:R0:W-:Y:S01]  /*d9000*/  @P6 STG.E.U8 desc[UR10][R228.64], R2 ;  /* 0x00000002e4006986 */ /* 0x0001e2000c10110a */
[----:B------:R-:W-:-:S03]  /*d9010*/  LOP3.LUT P6, RZ, R0, 0x20, RZ, 0xc0, !PT ;  /* 0x0000002000ff7812 */ /* 0x000fc600078cc0ff */
[----:B------:R-:W4:Y:S04]  /*d9020*/  LDL.LU.64 R230, [R1+0x1a00] ;  /* 0x001a000001e67983 */ /* 0x000f280000300a00 */
[----:B0-----:R-:W4:Y:S01]  /*d9030*/  LDL.LU.64 R228, [R1+0x1a08] ;  /* 0x001a080001e47983 */ /* 0x001f220000300a00 */
[----:B------:R-:W-:-:S05]  /*d9040*/  PRMT R2, R242, 0x7772, RZ ;  /* 0x00007772f2027816 */ /* 0x000fca00000000ff */
[----:B---3--:R0:W-:Y:S04]  /*d9050*/  @P6 STG.E.U8 desc[UR10][R226.64], R2 ;  /* 0x00000002e2006986 */ /* 0x0081e8000c10110a */
[----:B0-----:R-:W3:Y:S01]  /*d9060*/  LDL.LU.64 R226, [R1+0x1a10] ;  /* 0x001a100001e27983 */ /* 0x001ee20000300a00 */
[----:B------:R-:W-:Y:S02]  /*d9070*/  LOP3.LUT P6, RZ, R0, 0x10, RZ, 0xc0, !PT ;  /* 0x0000001000ff7812 */ /* 0x000fe400078cc0ff */
[----:B------:R-:W-:-:S11]  /*d9080*/  PRMT R2, R242, 0x7773, RZ ;  /* 0x00007773f2027816 */ /* 0x000fd600000000ff */
[----:B--2---:R0:W-:Y:S01]  /*d9090*/  @P6 STG.E.U8 desc[UR10][R6.64], R2 ;  /* 0x0000000206006986 */ /* 0x0041e2000c10110a */
[C---:B------:R-:W-:Y:S02]  /*d90a0*/  LOP3.LUT P6, RZ, R0.reuse, 0x8, RZ, 0xc0, !PT ;  /* 0x0000000800ff7812 */ /* 0x040fe400078cc0ff */
[----:B0-----:R-:W-:Y:S01]  /*d90b0*/  PRMT R2, R243, 0x7770, RZ ;  /* 0x00007770f3027816 */ /* 0x001fe200000000ff */
[----:B------:R-:W2:Y:S10]  /*d90c0*/  LDL.LU.64 R6, [R1+0x52a8] ;  /* 0x0052a80001067983 */ /* 0x000eb40000300a00 */
[----:B------:R0:W-:Y:S01]  /*d90d0*/  @P6 STG.E.U8 desc[UR10][R248.64], R2 ;  /* 0x00000002f8006986 */ /* 0x0001e2000c10110a */
[----:B------:R-:W-:-:S02]  /*d90e0*/  LOP3.LUT P6, RZ, R0, 0x4, RZ, 0xc0, !PT ;  /* 0x0000000400ff7812 */ /* 0x000fc400078cc0ff */
[----:B0-----:R-:W-:-:S11]  /*d90f0*/  PRMT R2, R243, 0x7771, RZ ;  /* 0x00007771f3027816 */ /* 0x001fd600000000ff */
[----:B------:R0:W-:Y:S01]  /*d9100*/  @P6 STG.E.U8 desc[UR10][R246.64], R2 ;  /* 0x00000002f6006986 */ /* 0x0001e2000c10110a */
[----:B------:R-:W-:Y:S02]  /*d9110*/  LOP3.LUT P6, RZ, R0, 0x2, RZ, 0xc0, !PT ;  /* 0x0000000200ff7812 */ /* 0x000fe400078cc0ff */
[----:B0-----:R-:W-:-:S11]  /*d9120*/  PRMT R2, R243, 0x7772, RZ ;  /* 0x00007772f3027816 */ /* 0x001fd600000000ff */
[----:B------:R-:W-:Y:S01]  /*d9130*/  @P6 STG.E.U8 desc[UR10][R244.64], R2 ;  /* 0x00000002f4006986 */ /* 0x000fe2000c10110a */
[----:B------:R-:W-:Y:S02]  /*d9140*/  LOP3.LUT P6, RZ, R0, 0x1, RZ, 0xc0, !PT ;  /* 0x0000000100ff7812 */ /* 0x000fe400078cc0ff */
[----:B------:R-:W-:Y:S02]  /*d9150*/  PRMT R0, R243, 0x7773, RZ ;  /* 0x00007773f3007816 */ /* 0x000fe400000000ff */
[----:B------:R-:W-:-:S09]  /*d9160*/  LOP3.LUT P0, RZ, R16, 0x100000, RZ, 0xc0, !PT ;  /* 0x0010000010ff7812 */ /* 0x000fd2000780c0ff */
[----:B------:R4:W-:Y:S01]  /*d9170*/  @P6 STG.E.U8 desc[UR10][R240.64], R0 ;  /* 0x00000000f0006986 */ /* 0x0009e2000c10110a */
[----:B------:R-:W-:Y:S02]  /*d9180*/  LOP3.LUT P6, RZ, R15, 0x80000000, RZ, 0xc0, !PT ;  /* 0x800000000fff7812 */ /* 0x000fe400078cc0ff */
[----:B------:R-:W-:Y:S02]  /*d9190*/  LOP3.LUT P1, RZ, R16, 0x200000, RZ, 0xc0, !PT ;  /* 0x0020000010ff7812 */ /* 0x000fe4000782c0ff */
[----:B----4-:R-:W-:-:S09]  /*d91a0*/  PRMT R0, R225, 0x7770, RZ ;  /* 0x00007770e1007816 */ /* 0x010fd200000000ff */
        /* <DEDUP_REMOVED lines=15> */
[----:B0-----:R-:W-:-:S05]  /*d92a0*/  PRMT R0, R224, 0x7772, RZ ;  /* 0x00007772e0007816 */ /* 0x001fca00000000ff */
[----:B---3--:R0:W-:Y:S04]  /*d92b0*/  @P5 STG.E.U8 desc[UR10][R226.64], R0 ;  /* 0x00000000e2005986 */ /* 0x0081e8000c10110a */
[----:B0-----:R-:W3:Y:S04]  /*d92c0*/  LDL.LU.64 R226, [R1+0x1a18] ;  /* 0x001a180001e27983 */ /* 0x001ee80000300a00 */
[----:B------:R-:W4:Y:S04]  /*d92d0*/  LDL.LU.64 R236, [R1+0x1a20] ;  /* 0x001a200001ec7983 */ /* 0x000f280000300a00 */
[----:B------:R-:W2:Y:S04]  /*d92e0*/  LDL.LU.64 R234, [R1+0x1a28] ;  /* 0x001a280001ea7983 */ /* 0x000ea80000300a00 */
[----:B------:R-:W2:Y:S04]  /*d92f0*/  LDL.LU.64 R232, [R1+0x1a30] ;  /* 0x001a300001e87983 */ /* 0x000ea80000300a00 */
[----:B------:R-:W4:Y:S04]  /*d9300*/  LDL.LU R225, [R1+0xc14] ;  /* 0x000c140001e17983 */ /* 0x000f280000300800 */
[----:B------:R-:W2:Y:S04]  /*d9310*/  LDL.LU.64 R230, [R1+0x1a38] ;  /* 0x001a380001e67983 */ /* 0x000ea80000300a00 */
[----:B------:R-:W2:Y:S01]  /*d9320*/  LDL.LU R240, [R1+0xc28] ;  /* 0x000c280001f07983 */ /* 0x000ea20000300800 */
[----:B------:R-:W-:-:S03]  /*d9330*/  LOP3.LUT P2, RZ, R16, 0x4000000, RZ, 0xc0, !PT ;  /* 0x0400000010ff7812 */ /* 0x000fc6000784c0ff */
[----:B------:R-:W2:Y:S01]  /*d9340*/  LDL.LU.64 R228, [R1+0x1a40] ;  /* 0x001a400001e47983 */ /* 0x000ea20000300a00 */
[----:B------:R-:W-:Y:S02]  /*d9350*/  PRMT R0, R224, 0x7773, RZ ;  /* 0x00007773e0007816 */ /* 0x000fe400000000ff */
[C---:B------:R-:W-:Y:S02]  /*d9360*/  LOP3.LUT P3, RZ, R16.reuse, 0x8000000, RZ, 0xc0, !PT ;  /* 0x0800000010ff7812 */ /* 0x040fe4000786c0ff */
[----:B------:R-:W-:Y:S02]  /*d9370*/  LOP3.LUT P4, RZ, R16, 0x10000000, RZ, 0xc0, !PT ;  /* 0x1000000010ff7812 */ /* 0x000fe4000788c0ff */
        /* <DEDUP_REMOVED lines=13> */
[----:B---3--:R0:W-:Y:S04]  /*d9450*/  @P2 STG.E.U8 desc[UR10][R226.64], R0 ;  /* 0x00000000e2002986 */ /* 0x0081e8000c10110a */
[----:B0-----:R-:W3:Y:S04]  /*d9460*/  LDL.LU.64 R226, [R1+0x1a48] ;  /* 0x001a480001e27983 */ /* 0x001ee80000300a00 */
[----:B------:R-:W3:Y:S04]  /*d9470*/  LDL.LU.64 R248, [R1+0x1a50] ;  /* 0x001a500001f87983 */ /* 0x000ee80000300a00 */
[----:B------:R-:W3:Y:S04]  /*d9480*/  LDL.LU.64 R246, [R1+0x1a58] ;  /* 0x001a580001f67983 */ /* 0x000ee80000300a00 */
[----:B------:R-:W3:Y:S04]  /*d9490*/  LDL.LU R241, [R1+0xc18] ;  /* 0x000c180001f17983 */ /* 0x000ee80000300800 */
[----:B------:R-:W3:Y:S04]  /*d94a0*/  LDL.LU.64 R2, [R1+0x1a60] ;  /* 0x001a600001027983 */ /* 0x000ee80000300a00 */
[----:B------:R-:W3:Y:S04]  /*d94b0*/  LDL.LU.64 R244, [R1+0x1a68] ;  /* 0x001a680001f47983 */ /* 0x000ee80000300a00 */
[----:B------:R-:W3:Y:S01]  /*d94c0*/  LDL.LU.64 R242, [R1+0x1a70] ;  /* 0x001a700001f27983 */ /* 0x000ee20000300a00 */
[----:B----4-:R-:W-:-:S03]  /*d94d0*/  PRMT R0, R225, 0x7770, RZ ;  /* 0x00007770e1007816 */ /* 0x010fc600000000ff */
[----:B------:R-:W4:Y:S04]  /*d94e0*/  LDL.LU R224, [R1+0xc2c] ;  /* 0x000c2c0001e07983 */ /* 0x000f280000300800 */
[----:B------:R-:W4:Y:S04]  /*d94f0*/  LDL.LU.64 R238, [R1+0x1a78] ;  /* 0x001a780001ee7983 */ /* 0x000f280000300a00 */
[----:B------:R0:W-:Y:S02]  /*d9500*/  @P3 STG.E.U8 desc[UR10][R236.64], R0 ;  /* 0x00000000ec003986 */ /* 0x0001e4000c10110a */
[----:B0-----:R-:W-:-:S02]  /*d9510*/  PRMT R0, R225, 0x7771, RZ ;  /* 0x00007771e1007816 */ /* 0x001fc400000000ff */
[----:B------:R-:W4:Y:S04]  /*d9520*/  LDL.LU.64 R236, [R1+0x1a80] ;  /* 0x001a800001ec7983 */ /* 0x000f280000300a00 */
[----:B--2---:R0:W-:Y:S04]  /*d9530*/  @P4 STG.E.U8 desc[UR10][R234.64], R0 ;  /* 0x00000000ea004986 */ /* 0x0041e8000c10110a */
[----:B0-----:R-:W2:Y:S01]  /*d9540*/  LDL.LU.64 R234, [R1+0x1a88] ;  /* 0x001a880001ea7983 */ /* 0x001ea20000300a00 */
[----:B------:R-:W-:-:S04]  /*d9550*/  LOP3.LUT R15, R15, 0xf7ffffff, RZ, 0xc0, !PT ;  /* 0xf7ffffff0f0f7812 */ /* 0x000fc800078ec0ff */
[----:B------:R-:W-:Y:S02]  /*d9560*/  @P6 LOP3.LUT R15, R15, 0x8000000, RZ, 0xfc, !PT ;  /* 0x080000000f0f6812 */ /* 0x000fe400078efcff */
        /* <DEDUP_REMOVED lines=8> */
[----:B------:R-:W-:Y:S02]  /*d95f0*/  LOP3.LUT R15, R15, 0xbfffffff, RZ, 0xc0, !PT ;  /* 0xbfffffff0f0f7812 */ /* 0x000fe400078ec0ff */
[----:B------:R-:W-:-:S09]  /*d9600*/  PRMT R0, R225, 0x7772, RZ ;  /* 0x00007772e1007816 */ /* 0x000fd200000000ff */
[----:B------:R-:W-:Y:S02]  /*d9610*/  @P6 LOP3.LUT R15, R15, 0x40000000, RZ, 0xfc, !PT ;  /* 0x400000000f0f6812 */ /* 0x000fe400078efcff */
[----:B------:R-:W-:Y:S01]  /*d9620*/  LOP3.LUT P6, RZ, R16, 0x40000000, RZ, 0xc0, !PT ;  /* 0x4000000010ff7812 */ /* 0x000fe200078cc0ff */
[----:B------:R0:W-:Y:S02]  /*d9630*/  @P5 STG.E.U8 desc[UR10][R232.64], R0 ;  /* 0x00000000e8005986 */ /* 0x0001e4000c10110a */
[----:B0-----:R-:W-:Y:S02]  /*d9640*/  PRMT R0, R225, 0x7773, RZ ;  /* 0x00007773e1007816 */ /* 0x001fe400000000ff */
[----:B------:R-:W2:Y:S08]  /*d9650*/  LDL.LU.64 R232, [R1+0x1a90] ;  /* 0x001a900001e87983 */ /* 0x000eb00000300a00 */
[----:B------:R0:W-:Y:S01]  /*d9660*/  @P6 STG.E.U8 desc[UR10][R230.64], R0 ;  /* 0x00000000e6006986 */ /* 0x0001e2000c10110a */
[----:B------:R-:W-:-:S03]  /*d9670*/  LOP3.LUT P6, RZ, R15, 0x40000000, RZ, 0xc0, !PT ;  /* 0x400000000fff7812 */ /* 0x000fc600078cc0ff */
[----:B------:R-:W2:Y:S01]  /*d9680*/  LDL.LU R225, [R1+0xc1c] ;  /* 0x000c1c0001e17983 */ /* 0x000ea20000300800 */
[----:B0-----:R-:W-:-:S03]  /*d9690*/  PRMT R0, R240, 0x7770, RZ ;  /* 0x00007770f0007816 */ /* 0x001fc600000000ff */
[----:B------:R-:W2:Y:S06]  /*d96a0*/  LDL.LU.64 R230, [R1+0x1a98] ;  /* 0x001a980001e67983 */ /* 0x000eac0000300a00 */
[----:B------:R0:W-:Y:S01]  /*d96b0*/  @P6 STG.E.U8 desc[UR10][R228.64], R0 ;  /* 0x00000000e4006986 */ /* 0x0001e2000c10110a */
[----:B------:R-:W-:Y:S02]  /*d96c0*/  LOP3.LUT P6, RZ, R15, 0x20000000, RZ, 0xc0, !PT ;  /* 0x200000000fff7812 */ /* 0x000fe400078cc0ff */
[----:B0-----:R-:W-:Y:S01]  /*d96d0*/  PRMT R0, R240, 0x7771, RZ ;  /* 0x00007771f0007816 */ /* 0x001fe200000000ff */
[----:B------:R-:W2:Y:S01]  /*d96e0*/  LDL.LU.64 R228, [R1+0x1aa0] ;  /* 0x001aa00001e47983 */ /* 0x000ea20000300a00 */
[----:B------:R-:W-:-:S02]  /*d96f0*/  LOP3.LUT P0, RZ, R17, 0x80, RZ, 0xc0, !PT ;  /* 0x0000008011ff7812 */ /* 0x000fc4000780c0ff */
[----:B------:R-:W-:-:S07]  /*d9700*/  LOP3.LUT P1, RZ, R17, 0x100, RZ, 0xc0, !PT ;  /* 0x0000010011ff7812 */ /* 0x000fce000782c0ff */
[----:B---3--:R0:W-:Y:S01]  /*d9710*/  @P6 STG.E.U8 desc[UR10][R226.64], R0 ;  /* 0x00000000e2006986 */ /* 0x0081e2000c10110a */
[C---:B------:R-:W-:Y:S02]  /*d9720*/  LOP3.LUT P6, RZ, R15.reuse, 0x10000000, RZ, 0xc0, !PT ;  /* 0x100000000fff7812 */ /* 0x040fe400078cc0ff */
[----:B0-----:R-:W-:Y:S01]  /*d9730*/  PRMT R0, R240, 0x7772, RZ ;  /* 0x00007772f0007816 */ /* 0x001fe200000000ff */
[----:B------:R-:W3:Y:S10]  /*d9740*/  LDL.LU.64 R226, [R1+0x1aa8] ;  /* 0x001aa80001e27983 */ /* 0x000ef40000300a00 */
        /* <DEDUP_REMOVED lines=15> */
[----:B----4-:R0:W-:Y:S02]  /*d9840*/  @P6 STG.E.U8 desc[UR10][R238.64], R0 ;  /* 0x00000000ee006986 */ /* 0x0101e4000c10110a */
[----:B0-----:R-:W-:-:S05]  /*d9850*/  PRMT R0, R224, 0x7770, RZ ;  /* 0x00007770e0007816 */ /* 0x001fca00000000ff */
[----:B------:R0:W-:Y:S02]  /*d9860*/  @P0 STG.E.U8 desc[UR10][R236.64], R0 ;  /* 0x00000000ec000986 */ /* 0x0001e4000c10110a */
[----:B0-----:R-:W-:-:S05]  /*d9870*/  PRMT R0, R224, 0x7771, RZ ;  /* 0x00007771e0007816 */ /* 0x001fca00000000ff */
[----:B--2---:R0:W-:Y:S04]  /*d9880*/  @P1 STG.E.U8 desc[UR10][R234.64], R0 ;  /* 0x00000000ea001986 */ /* 0x0041e8000c10110a */
[----:B0-----:R-:W2:Y:S01]  /*d9890*/  LDL.LU.64 R234, [R1+0x1ab0] ;  /* 0x001ab00001ea7983 */ /* 0x001ea20000300a00 */
[C---:B------:R-:W-:Y:S02]  /*d98a0*/  LOP3.LUT P2, RZ, R17.reuse, 0x200, RZ, 0xc0, !PT ;  /* 0x0000020011ff7812 */ /* 0x040fe4000784c0ff */
[C---:B------:R-:W-:Y:S01]  /*d98b0*/  LOP3.LUT P3, RZ, R17.reuse, 0x400, RZ, 0xc0, !PT ;  /* 0x0000040011ff7812 */ /* 0x040fe2000786c0ff */
[----:B------:R-:W4:Y:S01]  /*d98c0*/  LDL.LU.64 R238, [R1+0x1ab8] ;  /* 0x001ab80001ee7983 */ /* 0x000f220000300a00 */
        /* <DEDUP_REMOVED lines=14> */
[----:B---3--:R0:W-:Y:S04]  /*d99b0*/  @P5 STG.E.U8 desc[UR10][R226.64], R0 ;  /* 0x00000000e2005986 */ /* 0x0081e8000c10110a */
[----:B0-----:R-:W3:Y:S01]  /*d99c0*/  LDL.LU.64 R226, [R1+0x1ad8] ;  /* 0x001ad80001e27983 */ /* 0x001ee20000300a00 */
[----:B------:R-:W-:-:S05]  /*d99d0*/  PRMT R0, R225, 0x7772, RZ ;  /* 0x00007772e1007816 */ /* 0x000fca00000000ff */
[----:B--2---:R0:W-:Y:S04]  /*d99e0*/  @P2 STG.E.U8 desc[UR10][R234.64], R0 ;  /* 0x00000000ea002986 */ /* 0x0041e8000c10110a */
[----:B0-----:R-:W2:Y:S01]  /*d99f0*/  LDL.LU R234, [R1+0xa20] ;  /* 0x000a200001ea7983 */ /* 0x001ea20000300800 */
[----:B------:R-:W-:-:S03]  /*d9a00*/  PRMT R0, R225, 0x7773, RZ ;  /* 0x00007773e1007816 */ /* 0x000fc600000000ff */
[----:B------:R-:W2:Y:S01]  /*d9a10*/  LDL.LU.64 R224, [R1+0x1ae0] ;  /* 0x001ae00001e07983 */ /* 0x000ea20000300a00 */
[----:B------:R-:W-:Y:S02]  /*d9a20*/  LOP3.LUT P6, RZ, R17, 0x2000000, RZ, 0xc0, !PT ;  /* 0x0200000011ff7812 */ /* 0x000fe400078cc0ff */
        /* <DEDUP_REMOVED lines=18> */
[----:B----4-:R0:W-:Y:S10]  /*d9b50*/  @P3 STG.E.U8 desc[UR10][R238.64], R0 ;  /* 0x00000000ee003986 */ /* 0x0101f4000c10110a */
[----:B------:R-:W-:-:S02]  /*d9b60*/  @P6 LOP3.LUT R15, R15, 0x80000, RZ, 0xfc, !PT ;  /* 0x000800000f0f6812 */ /* 0x000fc400078efcff */
[----:B------:R-:W-:Y:S02]  /*d9b70*/  LOP3.LUT P6, RZ, R17, 0x100000, RZ, 0xc0, !PT ;  /* 0x0010000011ff7812 */ /* 0x000fe400078cc0ff */
[----:B------:R-:W-:Y:S02]  /*d9b80*/  LOP3.LUT R15, R15, 0xffefffff, RZ, 0xc0, !PT ;  /* 0xffefffff0f0f7812 */ /* 0x000fe400078ec0ff */
[----:B0-----:R-:W-:-:S05]  /*d9b90*/  PRMT R0, R231, 0x7770, RZ ;  /* 0x00007770e7007816 */ /* 0x001fca00000000ff */
[----:B------:R0:W-:Y:S04]  /*d9ba0*/  @P4 STG.E.U8 desc[UR10][R228.64], R0 ;  /* 0x00000000e4004986 */ /* 0x0001e8000c10110a */
[----:B------:R-:W-:Y:S02]  /*d9bb0*/  @P6 LOP3.LUT R15, R15, 0x100000, RZ, 0xfc, !PT ;  /* 0x001000000f0f6812 */ /* 0x000fe400078efcff */
[----:B------:R-:W-:Y:S01]  /*d9bc0*/  LOP3.LUT P6, RZ, R17, 0x80000, RZ, 0xc0, !PT ;  /* 0x0008000011ff7812 */ /* 0x000fe200078cc0ff */
[----:B0-----:R-:W4:Y:S01]  /*d9bd0*/  LDL.LU R228, [R1+0xc04] ;  /* 0x000c040001e47983 */ /* 0x001f220000300800 */
[----:B------:R-:W-:-:S03]  /*d9be0*/  LOP3.LUT R15, R15, 0xffdfffff, RZ, 0xc0, !PT ;  /* 0xffdfffff0f0f7812 */ /* 0x000fc600078ec0ff */
[----:B------:R-:W4:Y:S08]  /*d9bf0*/  LDL.LU.64 R244, [R1+0x1b00] ;  /* 0x001b000001f47983 */ /* 0x000f300000300a00 */
[----:B------:R-:W-:Y:S01]  /*d9c00*/  @P6 LOP3.LUT R15, R15, 0x200000, RZ, 0xfc, !PT ;  /* 0x002000000f0f6812 */ /* 0x000fe200078efcff */
[----:B------:R-:W4:Y:S01]  /*d9c10*/  LDL.LU.64 R242, [R1+0x1b08] ;  /* 0x001b080001f27983 */ /* 0x000f220000300a00 */
[----:B------:R-:W-:-:S02]  /*d9c20*/  LOP3.LUT P6, RZ, R17, 0x40000, RZ, 0xc0, !PT ;  /* 0x0004000011ff7812 */ /* 0x000fc400078cc0ff */
[----:B------:R-:W-:Y:S01]  /*d9c30*/  LOP3.LUT P5, RZ, R17, 0x10000, RZ, 0xc0, !PT ;  /* 0x0001000011ff7812 */ /* 0x000fe200078ac0ff */
[----:B------:R-:W4:Y:S01]  /*d9c40*/  LDL.LU R229, [R1+0xa24] ;  /* 0x000a240001e57983 */ /* 0x000f220000300800 */
[----:B------:R-:W-:Y:S02]  /*d9c50*/  LOP3.LUT R15, R15, 0xffbfffff, RZ, 0xc0, !PT ;  /* 0xffbfffff0f0f7812 */ /* 0x000fe400078ec0ff */
[----:B------:R-:W-:Y:S01]  /*d9c60*/  PRMT R0, R231, 0x7771, RZ ;  /* 0x00007771e7007816 */ /* 0x000fe200000000ff */
[----:B------:R-:W4:Y:S04]  /*d9c70*/  LDL.LU.64 R240, [R1+0x1b10] ;  /* 0x001b100001f07983 */ /* 0x000f280000300a00 */
[----:B------:R-:W4:Y:S02]  /*d9c80*/  LDL.LU.64 R238, [R1+0x1b18] ;  /* 0x001b180001ee7983 */ /* 0x000f240000300a00 */
[----:B------:R-:W-:-:S02]  /*d9c90*/  @P6 LOP3.LUT R15, R15, 0x400000, RZ, 0xfc, !PT ;  /* 0x004000000f0f6812 */ /* 0x000fc400078efcff */
[----:B------:R-:W-:Y:S01]  /*d9ca0*/  LOP3.LUT P6, RZ, R17, 0x20000, RZ, 0xc0, !PT ;  /* 0x0002000011ff7812 */ /* 0x000fe200078cc0ff */
[----:B------:R0:W-:Y:S02]  /*d9cb0*/  @P5 STG.E.U8 desc[UR10][R236.64], R0 ;  /* 0x00000000ec005986 */ /* 0x0001e4000c10110a */
[----:B0-----:R-:W-:Y:S02]  /*d9cc0*/  PRMT R0, R231, 0x7772, RZ ;  /* 0x00007772e7007816 */ /* 0x001fe400000000ff */
[----:B------:R-:W4:Y:S08]  /*d9cd0*/  LDL.LU.64 R236, [R1+0x1b20] ;  /* 0x001b200001ec7983 */ /* 0x000f300000300a00 */
[----:B------:R0:W-:Y:S01]  /*d9ce0*/  @P6 STG.E.U8 desc[UR10][R232.64], R0 ;  /* 0x00000000e8006986 */ /* 0x0001e2000c10110a */
[----:B------:R-:W-:-:S02]  /*d9cf0*/  LOP3.LUT P6, RZ, R15, 0x400000, RZ, 0xc0, !PT ;  /* 0x004000000fff7812 */ /* 0x000fc400078cc0ff */
[----:B0-----:R-:W-:Y:S01]  /*d9d00*/  PRMT R0, R231, 0x7773, RZ ;  /* 0x00007773e7007816 */ /* 0x001fe200000000ff */
[----:B------:R-:W4:Y:S04]  /*d9d10*/  LDL.LU.64 R232, [R1+0x1b28] ;  /* 0x001b280001e87983 */ /* 0x000f280000300a00 */
[----:B------:R-:W4:Y:S06]  /*d9d20*/  LDL.LU.64 R230, [R1+0x1b30] ;  /* 0x001b300001e67983 */ /* 0x000f2c0000300a00 */
[----:B---3--:R0:W-:Y:S01]  /*d9d30*/  @P6 STG.E.U8 desc[UR10][R226.64], R0 ;  /* 0x00000000e2006986 */ /* 0x0081e2000c10110a */
[----:B------:R-:W-:-:S03]  /*d9d40*/  LOP3.LUT P6, RZ, R15, 0x200000, RZ, 0xc0, !PT ;  /* 0x002000000fff7812 */ /* 0x000fc600078cc0ff */
[----:B0-----:R-:W3:Y:S04]  /*d9d50*/  LDL.LU.64 R226, [R1+0x1b38] ;  /* 0x001b380001e27983 */ /* 0x001ee80000300a00 */
[----:B------:R-:W3:Y:S01]  /*d9d60*/  LDL.LU R235, [R1+0xc08] ;  /* 0x000c080001eb7983 */ /* 0x000ee20000300800 */
        /* <DEDUP_REMOVED lines=13> */
[----:B------:R-:W-:Y:S02]  /*d9e40*/  LOP3.LUT P0, RZ, R17, 0x4000000, RZ, 0xc0, !PT ;  /* 0x0400000011ff7812 */ /* 0x000fe4000780c0ff */
[----:B----4-:R-:W-:-:S09]  /*d9e50*/  PRMT R0, R228, 0x7770, RZ ;  /* 0x00007770e4007816 */ /* 0x010fd200000000ff */
[----:B------:R0:W-:Y:S01]  /*d9e60*/  @P6 STG.E.U8 desc[UR10][R244.64], R0 ;  /* 0x00000000f4006986 */ /* 0x0001e2000c10110a */
[----:B------:R-:W-:Y:S02]  /*d9e70*/  LOP3.LUT P6, RZ, R15, 0x10000, RZ, 0xc0, !PT ;  /* 0x000100000fff7812 */ /* 0x000fe400078cc0ff */
[----:B0-----:R-:W-:-:S11]  /*d9e80*/  PRMT R0, R228, 0x7771, RZ ;  /* 0x00007771e4007816 */ /* 0x001fd600000000ff */
[----:B------:R0:W-:Y:S01]  /*d9e90*/  @P6 STG.E.U8 desc[UR10][R242.64], R0 ;  /* 0x00000000f2006986 */ /* 0x0001e2000c10110a */
[----:B------:R-:W-:Y:S02]  /*d9ea0*/  LOP3.LUT P6, RZ, R15, 0x8000, RZ, 0xc0, !PT ;  /* 0x000080000fff7812 */ /* 0x000fe400078cc0ff */
[----:B------:R-:W-:Y:S02]  /*d9eb0*/  LOP3.LUT P1, RZ, R17, 0x8000000, RZ, 0xc0, !PT ;  /* 0x0800000011ff7812 */ /* 0x000fe4000782c0ff */
[----:B0-----:R-:W-:-:S09]  /*d9ec0*/  PRMT R0, R228, 0x7772, RZ ;  /* 0x00007772e4007816 */ /* 0x001fd200000000ff */
        /* <DEDUP_REMOVED lines=14> */
[----:B---3--:R0:W-:Y:S02]  /*d9fb0*/  @P4 STG.E.U8 desc[UR10][R226.64], R0 ;  /* 0x00000000e2004986 */ /* 0x0081e4000c10110a */
        /* <DEDUP_REMOVED lines=10> */
[----:B------:R-:W-:Y:S02]  /*da060*/  LOP3.LUT R15, R15, 0xffffff7f, RZ, 0xc0, !PT ;  /* 0xffffff7f0f0f7812 */ /* 0x000fe400078ec0ff */
[----:B------:R-:W-:Y:S02]  /*da070*/  LOP3.LUT P2, RZ, R18, 0x1, RZ, 0xc0, !PT ;  /* 0x0000000112ff7812 */ /* 0x000fe4000784c0ff */
[----:B------:R-:W-:-:S07]  /*da080*/  PRMT R0, R235, 0x7771, RZ ;  /* 0x00007771eb007816 */ /* 0x000fce00000000ff */
        /* <DEDUP_REMOVED lines=10> */
[C---:B------:R-:W-:Y:S02]  /*da130*/  LOP3.LUT P6, RZ, R18.reuse, 0x100, RZ, 0xc0, !PT ;  /* 0x0000010012ff7812 */ /* 0x040fe400078cc0ff */
[----:B------:R-:W-:Y:S02]  /*da140*/  LOP3.LUT R15, R15, 0xfffff7ff, RZ, 0xc0, !PT ;  /* 0xfffff7ff0f0f7812 */ /* 0x000fe400078ec0ff */
[----:B------:R-:W-:-:S09]  /*da150*/  LOP3.LUT P3, RZ, R18, 0x2, RZ, 0xc0, !PT ;  /* 0x0000000212ff7812 */ /* 0x000fd2000786c0ff */
[----:B------:R-:W-:Y:S02]  /*da160*/  @P6 LOP3.LUT R15, R15, 0x800, RZ, 0xfc, !PT ;  /* 0x000008000f0f6812 */ /* 0x000fe400078efcff */
[C---:B------:R-:W-:Y:S02]  /*da170*/  LOP3.LUT P6, RZ, R18.reuse, 0x80, RZ, 0xc0, !PT ;  /* 0x0000008012ff7812 */ /* 0x040fe400078cc0ff */
[----:B------:R-:W-:Y:S02]  /*da180*/  LOP3.LUT P4, RZ, R18, 0x4, RZ, 0xc0, !PT ;  /* 0x0000000412ff7812 */ /* 0x000fe4000788c0ff */
[----:B------:R-:W-:-:S09]  /*da190*/  LOP3.LUT R15, R15, 0xffffefff, RZ, 0xc0, !PT ;  /* 0xffffefff0f0f7812 */ /* 0x000fd200078ec0ff */
[----:B------:R-:W-:Y:S02]  /*da1a0*/  @P6 LOP3.LUT R15, R15, 0x1000, RZ, 0xfc, !PT ;  /* 0x000010000f0f6812 */ /* 0x000fe400078efcff */
[C---:B------:R-:W-:Y:S02]  /*da1b0*/  LOP3.LUT P6, RZ, R18.reuse, 0x40, RZ, 0xc0, !PT ;  /* 0x0000004012ff7812 */ /* 0x040fe400078cc0ff */
[----:B------:R-:W-:Y:S02]  /*da1c0*/  LOP3.LUT R15, R15, 0xffffdfff, RZ, 0xc0, !PT ;  /* 0xffffdfff0f0f7812 */ /* 0x000fe400078ec0ff */
[----:B------:R-:W-:-:S09]  /*da1d0*/  LOP3.LUT P5, RZ, R18, 0x8, RZ, 0xc0, !PT ;  /* 0x0000000812ff7812 */ /* 0x000fd200078ac0ff */
        /* <DEDUP_REMOVED lines=8> */
[----:B------:R-:W2:Y:S04]  /*da260*/  LDL.LU.64 R248, [R1+0x1b80] ;  /* 0x001b800001f87983 */ /* 0x000ea80000300a00 */
[----:B------:R-:W2:Y:S04]  /*da270*/  LDL.LU.64 R246, [R1+0x1b88] ;  /* 0x001b880001f67983 */ /* 0x000ea80000300a00 */
[----:B------:R-:W2:Y:S01]  /*da280*/  LDL.LU.64 R2, [R1+0x1b90] ;  /* 0x001b900001027983 */ /* 0x000ea20000300a00 */
[----:B------:R-:W-:-:S03]  /*da290*/  PRMT R0, R235, 0x7772, RZ ;  /* 0x00007772eb007816 */ /* 0x000fc600000000ff */
[----:B------:R-:W2:Y:S04]  /*da2a0*/  LDL.LU.64 R242, [R1+0x1b98] ;  /* 0x001b980001f27983 */ /* 0x000ea80000300a00 */
[----:B---3--:R0:W-:Y:S02]  /*da2b0*/  @P3 STG.E.U8 desc[UR10][R236.64], R0 ;  /* 0x00000000ec003986 */ /* 0x0081e4000c10110a */
[----:B0-----:R-:W-:-:S05]  /*da2c0*/  PRMT R0, R235, 0x7773, RZ ;  /* 0x00007773eb007816 */ /* 0x001fca00000000ff */
[----:B----4-:R0:W-:Y:S04]  /*da2d0*/  @P4 STG.E.U8 desc[UR10][R226.64], R0 ;  /* 0x00000000e2004986 */ /* 0x0101e8000c10110a */
[----:B0-----:R-:W3:Y:S04]  /*da2e0*/  LDL.LU R226, [R1+0xa2c] ;  /* 0x000a2c0001e27983 */ /* 0x001ee80000300800 */
[----:B------:R-:W4:Y:S04]  /*da2f0*/  LDL.LU.64 R240, [R1+0x1ba0] ;  /* 0x001ba00001f07983 */ /* 0x000f280000300a00 */
[----:B------:R-:W4:Y:S01]  /*da300*/  LDL.LU.64 R238, [R1+0x1ba8] ;  /* 0x001ba80001ee7983 */ /* 0x000f220000300a00 */
[----:B------:R-:W-:-:S03]  /*da310*/  PRMT R0, R244, 0x7770, RZ ;  /* 0x00007770f4007816 */ /* 0x000fc600000000ff */
[----:B------:R-:W4:Y:S04]  /*da320*/  LDL.LU R227, [R1+0xa10] ;  /* 0x000a100001e37983 */ /* 0x000f280000300800 */
        /* <DEDUP_REMOVED lines=9> */
[----:B------:R0:W-:Y:S04]  /*da3c0*/  @P6 STG.E.U8 desc[UR10][R228.64], R0 ;  /* 0x00000000e4006986 */ /* 0x0001e8000c10110a */
[----:B0-----:R-:W4:Y:S01]  /*da3d0*/  LDL.LU.64 R228, [R1+0x1bd0] ;  /* 0x001bd00001e47983 */ /* 0x001f220000300a00 */
[----:B------:R-:W-:-:S02]  /*da3e0*/  LOP3.LUT P6, RZ, R15, 0x2000, RZ, 0xc0, !PT ;  /* 0x000020000fff7812 */ /* 0x000fc400078cc0ff */
[----:B------:R-:W-:Y:S02]  /*da3f0*/  PRMT R0, R244, 0x7773, RZ ;  /* 0x00007773f4007816 */ /* 0x000fe400000000ff */
[C---:B------:R-:W-:Y:S02]  /*da400*/  LOP3.LUT P0, RZ, R18.reuse, 0x2000, RZ, 0xc0, !PT ;  /* 0x0000200012ff7812 */ /* 0x040fe4000780c0ff */
[C---:B------:R-:W-:Y:S02]  /*da410*/  LOP3.LUT P1, RZ, R18.reuse, 0x4000, RZ, 0xc0, !PT ;  /* 0x0000400012ff7812 */ /* 0x040fe4000782c0ff */
[C---:B------:R-:W-:Y:S02]  /*da420*/  LOP3.LUT P2, RZ, R18.reuse, 0x8000, RZ, 0xc0, !PT ;  /* 0x0000800012ff7812 */ /* 0x040fe4000784c0ff */
[C---:B------:R-:W-:Y:S02]  /*da430*/  LOP3.LUT P3, RZ, R18.reuse, 0x10000, RZ, 0xc0, !PT ;  /* 0x0001000012ff7812 */ /* 0x040fe4000786c0ff */
[----:B------:R-:W-:Y:S01]  /*da440*/  LOP3.LUT P4, RZ, R18, 0x20000, RZ, 0xc0, !PT ;  /* 0x0002000012ff7812 */ /* 0x000fe2000788c0ff */
[----:B--2---:R0:W-:Y:S01]  /*da450*/  @P6 STG.E.U8 desc[UR10][R224.64], R0 ;  /* 0x00000000e0006986 */ /* 0x0041e2000c10110a */
[----:B------:R-:W-:-:S02]  /*da460*/  LOP3.LUT P6, RZ, R15, 0x1000, RZ, 0xc0, !PT ;  /* 0x000010000fff7812 */ /* 0x000fc400078cc0ff */
        /* <DEDUP_REMOVED lines=28> */
[----:B0-----:R-:W-:Y:S02]  /*da630*/  PRMT R0, R227, 0x7773, RZ ;  /* 0x00007773e3007816 */ /* 0x001fe400000000ff */
[----:B------:R-:W3:Y:S04]  /*da640*/  LDL.LU.64 R226, [R1+0x1be0] ;  /* 0x001be00001e27983 */ /* 0x000ee80000300a00 */
[----:B------:R-:W4:Y:S04]  /*da650*/  LDL.LU.64 R236, [R1+0x1be8] ;  /* 0x001be80001ec7983 */ /* 0x000f280000300a00 */
[----:B------:R-:W4:Y:S04]  /*da660*/  LDL.LU.64 R234, [R1+0x1bf0] ;  /* 0x001bf00001ea7983 */ /* 0x000f280000300a00 */
[----:B------:R-:W3:Y:S01]  /*da670*/  LDL.LU R233, [R1+0xa00] ;  /* 0x000a000001e97983 */ /* 0x000ee20000300800 */
[----:B------:R-:W-:-:S02]  /*da680*/  LOP3.LUT P5, RZ, R18, 0x40000, RZ, 0xc0, !PT ;  /* 0x0004000012ff7812 */ /* 0x000fc400078ac0ff */
[----:B------:R-:W-:-:S11]  /*da690*/  LOP3.LUT P2, RZ, R18, 0x80000, RZ, 0xc0, !PT ;  /* 0x0008000012ff7812 */ /* 0x000fd6000784c0ff */
[----:B--2---:R0:W-:Y:S04]  /*da6a0*/  @P5 STG.E.U8 desc[UR10][R224.64], R0 ;  /* 0x00000000e0005986 */ /* 0x0041e8000c10110a */
[----:B0-----:R-:W2:Y:S04]  /*da6b0*/  LDL.LU.64 R224, [R1+0x1bf8] ;  /* 0x001bf80001e07983 */ /* 0x001ea80000300a00 */
[----:B------:R-:W2:Y:S04]  /*da6c0*/  LDL.LU.64 R230, [R1+0x1c00] ;  /* 0x001c000001e67983 */ /* 0x000ea80000300a00 */
[----:B------:R-:W2:Y:S04]  /*da6d0*/  LDL.LU.64 R228, [R1+0x1c08] ;  /* 0x001c080001e47983 */ /* 0x000ea80000300a00 */
[----:B------:R-:W2:Y:S01]  /*da6e0*/  LDL.LU R242, [R1+0xa14] ;  /* 0x000a140001f27983 */ /* 0x000ea20000300800 */
[----:B------:R-:W-:-:S02]  /*da6f0*/  LOP3.LUT P6, RZ, R18, 0x80000000, RZ, 0xc0, !PT ;  /* 0x8000000012ff7812 */ /* 0x000fc400078cc0ff */
[----:B------:R-:W-:Y:S02]  /*da700*/  LOP3.LUT R16, R16, 0x7fffffff, RZ, 0xc0, !PT ;  /* 0x7fffffff10107812 */ /* 0x000fe400078ec0ff */
[----:B---3--:R-:W-:-:S05]  /*da710*/  PRMT R0, R233, 0x7770, RZ ;  /* 0x00007770e9007816 */ /* 0x008fca00000000ff */
[----:B------:R0:W-:Y:S04]  /*da720*/  @P2 STG.E.U8 desc[UR10][R226.64], R0 ;  /* 0x00000000e2002986 */ /* 0x0001e8000c10110a */
[----:B0-----:R-:W3:Y:S01]  /*da730*/  LDL.LU.64 R226, [R1+0x1c10] ;  /* 0x001c100001e27983 */ /* 0x001ee20000300a00 */
[----:B------:R-:W-:Y:S02]  /*da740*/  @P6 LOP3.LUT R16, R16, 0x80000000, RZ, 0xfc, !PT ;  /* 0x8000000010106812 */ /* 0x000fe400078efcff */
[----:B------:R-:W-:Y:S01]  /*da750*/  LOP3.LUT P6, RZ, R18, 0x40000000, RZ, 0xc0, !PT ;  /* 0x4000000012ff7812 */ /* 0x000fe200078cc0ff */
[----:B------:R-:W3:Y:S01]  /*da760*/  LDL.LU.64 R248, [R1+0x1c18] ;  /* 0x001c180001f87983 */ /* 0x000ee20000300a00 */
[----:B------:R-:W-:-:S03]  /*da770*/  LOP3.LUT R15, R15, 0xfffffffe, RZ, 0xc0, !PT ;  /* 0xfffffffe0f0f7812 */ /* 0x000fc600078ec0ff */
[----:B------:R-:W3:Y:S04]  /*da780*/  LDL.LU.64 R246, [R1+0x1c20] ;  /* 0x001c200001f67983 */ /* 0x000ee80000300a00 */
[----:B------:R-:W3:Y:S04]  /*da790*/  LDL.LU R243, [R1+0xa04] ;  /* 0x000a040001f37983 */ /* 0x000ee80000300800 */
[----:B------:R-:W-:Y:S01]  /*da7a0*/  @P6 LOP3.LUT R15, R15, 0x1, RZ, 0xfc, !PT ;  /* 0x000000010f0f6812 */ /* 0x000fe200078efcff */
[----:B------:R-:W3:Y:S01]  /*da7b0*/  LDL.LU.64 R2, [R1+0x1c28] ;  /* 0x001c280001027983 */ /* 0x000ee20000300a00 */
[----:B------:R-:W-:-:S02]  /*da7c0*/  LOP3.LUT P6, RZ, R18, 0x20000000, RZ, 0xc0, !PT ;  /* 0x2000000012ff7812 */ /* 0x000fc400078cc0ff */
[----:B------:R-:W-:Y:S01]  /*da7d0*/  LOP3.LUT R15, R15, 0xfffffffd, RZ, 0xc0, !PT ;  /* 0xfffffffd0f0f7812 */ /* 0x000fe200078ec0ff */
[----:B------:R-:W3:Y:S01]  /*da7e0*/  LDL.LU.64 R244, [R1+0x1c30] ;  /* 0x001c300001f47983 */ /* 0x000ee20000300a00 */
[C---:B------:R-:W-:Y:S02]  /*da7f0*/  LOP3.LUT P3, RZ, R18.reuse, 0x100000, RZ, 0xc0, !PT ;  /* 0x0010000012ff7812 */ /* 0x040fe4000786c0ff */
[----:B------:R-:W-:Y:S01]  /*da800*/  LOP3.LUT P4, RZ, R18, 0x200000, RZ, 0xc0, !PT ;  /* 0x0020000012ff7812 */ /* 0x000fe2000788c0ff */
[----:B------:R-:W3:Y:S06]  /*da810*/  LDL.LU.64 R240, [R1+0x1c38] ;  /* 0x001c380001f07983 */ /* 0x000eec0000300a00 */
[----:B------:R-:W-:-:S02]  /*da820*/  @P6 LOP3.LUT R15, R15, 0x2, RZ, 0xfc, !PT ;  /* 0x000000020f0f6812 */ /* 0x000fc400078efcff */
        /* <DEDUP_REMOVED lines=11> */
[----:B------:R-:W-:Y:S02]  /*da8e0*/  PRMT R0, R233, 0x7771, RZ ;  /* 0x00007771e9007816 */ /* 0x000fe400000000ff */
[----:B------:R-:W-:-:S03]  /*da8f0*/  LOP3.LUT P5, RZ, R18, 0x400000, RZ, 0xc0, !PT ;  /* 0x0040000012ff7812 */ /* 0x000fc600078ac0ff */
[----:B----4-:R0:W-:Y:S04]  /*da900*/  @P3 STG.E.U8 desc[UR10][R236.64], R0 ;  /* 0x00000000ec003986 */ /* 0x0101e8000c10110a */
[----:B------:R-:W-:Y:S02]  /*da910*/  @P6 LOP3.LUT R15, R15, 0x20, RZ, 0xfc, !PT ;  /* 0x000000200f0f6812 */ /* 0x000fe400078efcff */
[----:B------:R-:W-:Y:S02]  /*da920*/  LOP3.LUT P6, RZ, R18, 0x1000000, RZ, 0xc0, !PT ;  /* 0x0100000012ff7812 */ /* 0x000fe400078cc0ff */
[----:B0-----:R-:W-:Y:S02]  /*da930*/  PRMT R0, R233, 0x7772, RZ ;  /* 0x00007772e9007816 */ /* 0x001fe400000000ff */
[----:B------:R-:W-:-:S03]  /*da940*/  LOP3.LUT R15, R15, 0xffffffbf, RZ, 0xc0, !PT ;  /* 0xffffffbf0f0f7812 */ /* 0x000fc600078ec0ff */
[----:B------:R0:W-:Y:S06]  /*da950*/  @P4 STG.E.U8 desc[UR10][R234.64], R0 ;  /* 0x00000000ea004986 */ /* 0x0001ec000c10110a */
[----:B------:R-:W-:Y:S02]  /*da960*/  @P6 LOP3.LUT R15, R15, 0x40, RZ, 0xfc, !PT ;  /* 0x000000400f0f6812 */ /* 0x000fe400078efcff */
[----:B------:R-:W-:Y:S02]  /*da970*/  LOP3.LUT P6, RZ, R18, 0x800000, RZ, 0xc0, !PT ;  /* 0x0080000012ff7812 */ /* 0x000fe400078cc0ff */
[----:B0-----:R-:W-:-:S05]  /*da980*/  PRMT R0, R233, 0x7773, RZ ;  /* 0x00007773e9007816 */ /* 0x001fca00000000ff */
[----:B--2---:R0:W-:Y:S04]  /*da990*/  @P5 STG.E.U8 desc[UR10][R224.64], R0 ;  /* 0x00000000e0005986 */ /* 0x0041e8000c10110a */
[----:B0-----:R-:W2:Y:S01]  /*da9a0*/  LDL.LU R225, [R1+0xa18] ;  /* 0x000a180001e17983 */ /* 0x001ea20000300800 */
        /* <DEDUP_REMOVED lines=37> */
[----:B--2---:R-:W-:-:S05]  /*dac00*/  PRMT R0, R225, 0x7770, RZ ;  /* 0x00007770e1007816 */ /* 0x004fca00000000ff */
[----:B----4-:R0:W-:Y:S02]  /*dac10*/  @P6 STG.E.U8 desc[UR10][R238.64], R0 ;  /* 0x00000000ee006986 */ /* 0x0101e4000c10110a */
[----:B0-----:R-:W-:-:S05]  /*dac20*/  PRMT R0, R225, 0x7771, RZ ;  /* 0x00007771e1007816 */ /* 0x001fca00000000ff */
[----:B------:R0:W-:Y:S02]  /*dac30*/  @P0 STG.E.U8 desc[UR10][R236.64], R0 ;  /* 0x00000000ec000986 */ /* 0x0001e4000c10110a */
        /* <DEDUP_REMOVED lines=8> */
[----:B------:R0:W-:Y:S02]  /*dacc0*/  @P4 STG.E.U8 desc[UR10][R228.64], R0 ;  /* 0x00000000e4004986 */ /* 0x0001e4000c10110a */
[----:B0-----:R-:W-:-:S05]  /*dacd0*/  PRMT R0, R224, 0x7772, RZ ;  /* 0x00007772e0007816 */ /* 0x001fca00000000ff */
[----:B---3--:R0:W-:Y:S04]  /*dace0*/  @P5 STG.E.U8 desc[UR10][R226.64], R0 ;  /* 0x00000000e2005986 */ /* 0x0081e8000c10110a */
[----:B0-----:R-:W2:Y:S04]  /*dacf0*/  LDL.LU.64 R226, [R1+0x1c78] ;  /* 0x001c780001e27983 */ /* 0x001ea80000300a00 */
[----:B------:R-:W3:Y:S04]  /*dad00*/  LDL.LU.64 R236, [R1+0x1c80] ;  /* 0x001c800001ec7983 */ /* 0x000ee80000300a00 */
[----:B------:R-:W4:Y:S04]  /*dad10*/  LDL.LU.64 R234, [R1+0x1c88] ;  /* 0x001c880001ea7983 */ /* 0x000f280000300a00 */
[----:B------:R-:W4:Y:S04]  /*dad20*/  LDL.LU.64 R232, [R1+0x1c90] ;  /* 0x001c900001e87983 */ /* 0x000f280000300a00 */
[----:B------:R-:W3:Y:S04]  /*dad30*/  LDL.LU R225, [R1+0xa1c] ;  /* 0x000a1c0001e17983 */ /* 0x000ee80000300800 */
[----:B------:R-:W4:Y:S04]  /*dad40*/  LDL.LU.64 R230, [R1+0x1c98] ;  /* 0x001c980001e67983 */ /* 0x000f280000300a00 */
[----:B------:R-:W4:Y:S01]  /*dad50*/  LDL.LU R240, [R1+0xa0c] ;  /* 0x000a0c0001f07983 */ /* 0x000f220000300800 */
[----:B------:R-:W-:-:S03]  /*dad60*/  LOP3.LUT P2, RZ, R19, 0x40, RZ, 0xc0, !PT ;  /* 0x0000004013ff7812 */ /* 0x000fc6000784c0ff */
[----:B------:R-:W4:Y:S01]  /*dad70*/  LDL.LU.64 R228, [R1+0x1ca0] ;  /* 0x001ca00001e47983 */ /* 0x000f220000300a00 */
[----:B------:R-:W-:Y:S02]  /*dad80*/  PRMT R0, R224, 0x7773, RZ ;  /* 0x00007773e0007816 */ /* 0x000fe400000000ff */
[C---:B------:R-:W-:Y:S02]  /*dad90*/  LOP3.LUT P3, RZ, R19.reuse, 0x80, RZ, 0xc0, !PT ;  /* 0x0000008013ff7812 */ /* 0x040fe4000786c0ff */
[C---:B------:R-:W-:Y:S02]  /*dada0*/  LOP3.LUT P4, RZ, R19.reuse, 0x100, RZ, 0xc0, !PT ;  /* 0x0000010013ff7812 */ /* 0x040fe4000788c0ff */
        /* <DEDUP_REMOVED lines=15> */
[----:B------:R-:W2:Y:S04]  /*daea0*/  LDL.LU.64 R248, [R1+0x1cb0] ;  /* 0x001cb00001f87983 */ /* 0x000ea80000300a00 */
[----:B------:R-:W2:Y:S04]  /*daeb0*/  LDL.LU.64 R246, [R1+0x1cb8] ;  /* 0x001cb80001f67983 */ /* 0x000ea80000300a00 */
[----:B------:R-:W2:Y:S04]  /*daec0*/  LDL.LU R241, [R1+0x860] ;  /* 0x0008600001f17983 */ /* 0x000ea80000300800 */
[----:B------:R-:W2:Y:S04]  /*daed0*/  LDL.LU.64 R2, [R1+0x1cc0] ;  /* 0x001cc00001027983 */ /* 0x000ea80000300a00 */
[----:B------:R-:W2:Y:S04]  /*daee0*/  LDL.LU.64 R244, [R1+0x1cc8] ;  /* 0x001cc80001f47983 */ /* 0x000ea80000300a00 */
[----:B------:R-:W2:Y:S01]  /*daef0*/  LDL.LU.64 R242, [R1+0x1cd0] ;  /* 0x001cd00001f27983 */ /* 0x000ea20000300a00 */
[----:B---3--:R-:W-:-:S03]  /*daf00*/  PRMT R0, R225, 0x7770, RZ ;  /* 0x00007770e1007816 */ /* 0x008fc600000000ff */
[----:B------:R-:W3:Y:S04]  /*daf10*/  LDL.LU R224, [R1+0x850] ;  /* 0x0008500001e07983 */ /* 0x000ee80000300800 */
[----:B------:R-:W3:Y:S04]  /*daf20*/  LDL.LU.64 R238, [R1+0x1cd8] ;  /* 0x001cd80001ee7983 */ /* 0x000ee80000300a00 */
[----:B------:R0:W-:Y:S02]  /*daf30*/  @P3 STG.E.U8 desc[UR10][R236.64], R0 ;  /* 0x00000000ec003986 */ /* 0x0001e4000c10110a */
[----:B0-----:R-:W-:-:S02]  /*daf40*/  PRMT R0, R225, 0x7771, RZ ;  /* 0x00007771e1007816 */ /* 0x001fc400000000ff */
[----:B------:R-:W3:Y:S04]  /*daf50*/  LDL.LU.64 R236, [R1+0x1ce8] ;  /* 0x001ce80001ec7983 */ /* 0x000ee80000300a00 */
[----:B----4-:R0:W-:Y:S04]  /*daf60*/  @P4 STG.E.U8 desc[UR10][R234.64], R0 ;  /* 0x00000000ea004986 */ /* 0x0101e8000c10110a */
[----:B0-----:R-:W4:Y:S01]  /*daf70*/  LDL.LU.64 R234, [R1+0x1cf0] ;  /* 0x001cf00001ea7983 */ /* 0x001f220000300a00 */
[----:B------:R-:W-:-:S04]  /*daf80*/  LOP3.LUT R16, R16, 0xf7ffffff, RZ, 0xc0, !PT ;  /* 0xf7ffffff10107812 */ /* 0x000fc800078ec0ff */
        /* <DEDUP_REMOVED lines=15> */
[----:B------:R-:W4:Y:S08]  /*db080*/  LDL.LU.64 R232, [R1+0x1cf8] ;  /* 0x001cf80001e87983 */ /* 0x000f300000300a00 */
        /* <DEDUP_REMOVED lines=8> */
[----:B------:R-:W4:Y:S01]  /*db110*/  LDL.LU.64 R228, [R1+0x1d08] ;  /* 0x001d080001e47983 */ /* 0x000f220000300a00 */
[----:B------:R-:W-:-:S02]  /*db120*/  LOP3.LUT P0, RZ, R19, 0x80000, RZ, 0xc0, !PT ;  /* 0x0008000013ff7812 */ /* 0x000fc4000780c0ff */
[----:B------:R-:W-:-:S07]  /*db130*/  LOP3.LUT P1, RZ, R19, 0x100000, RZ, 0xc0, !PT ;  /* 0x0010000013ff7812 */ /* 0x000fce000782c0ff */
[----:B--2---:R0:W-:Y:S01]  /*db140*/  @P6 STG.E.U8 desc[UR10][R226.64], R0 ;  /* 0x00000000e2006986 */ /* 0x0041e2000c10110a */
[----:B------:R-:W-:Y:S02]  /*db150*/  LOP3.LUT P6, RZ, R16, 0x10000000, RZ, 0xc0, !PT ;  /* 0x1000000010ff7812 */ /* 0x000fe400078cc0ff */
        /* <DEDUP_REMOVED lines=17> */
[----:B---3--:R0:W-:Y:S02]  /*db270*/  @P6 STG.E.U8 desc[UR10][R238.64], R0 ;  /* 0x00000000ee006986 */ /* 0x0081e4000c10110a */
[----:B0-----:R-:W-:-:S05]  /*db280*/  PRMT R0, R224, 0x7770, RZ ;  /* 0x00007770e0007816 */ /* 0x001fca00000000ff */
[----:B------:R0:W-:Y:S02]  /*db290*/  @P0 STG.E.U8 desc[UR10][R236.64], R0 ;  /* 0x00000000ec000986 */ /* 0x0001e4000c10110a */
[----:B0-----:R-:W-:-:S05]  /*db2a0*/  PRMT R0, R224, 0x7771, RZ ;  /* 0x00007771e0007816 */ /* 0x001fca00000000ff */
[----:B----4-:R0:W-:Y:S04]  /*db2b0*/  @P1 STG.E.U8 desc[UR10][R234.64], R0 ;  /* 0x00000000ea001986 */ /* 0x0101e8000c10110a */
[----:B0-----:R-:W3:Y:S01]  /*db2c0*/  LDL.LU.64 R234, [R1+0x1d18] ;  /* 0x001d180001ea7983 */ /* 0x001ee20000300a00 */
        /* <DEDUP_REMOVED lines=17> */
[----:B--2---:R0:W-:Y:S04]  /*db3e0*/  @P5 STG.E.U8 desc[UR10][R226.64], R0 ;  /* 0x00000000e2005986 */ /* 0x0041e8000c10110a */
[----:B0-----:R-:W2:Y:S01]  /*db3f0*/  LDL.LU.64 R226, [R1+0x1d40] ;  /* 0x001d400001e27983 */ /* 0x001ea20000300a00 */
[----:B------:R-:W-:-:S05]  /*db400*/  PRMT R0, R225, 0x7772, RZ ;  /* 0x00007772e1007816 */ /* 0x000fca00000000ff */
[----:B---3--:R0:W-:Y:S04]  /*db410*/  @P2 STG.E.U8 desc[UR10][R234.64], R0 ;  /* 0x00000000ea002986 */ /* 0x0081e8000c10110a */
[----:B0-----:R-:W3:Y:S01]  /*db420*/  LDL.LU R234, [R1+0x868] ;  /* 0x0008680001ea7983 */ /* 0x001ee20000300800 */
[----:B------:R-:W-:-:S03]  /*db430*/  PRMT R0, R225, 0x7773, RZ ;  /* 0x00007773e1007816 */ /* 0x000fc600000000ff */
[----:B------:R-:W3:Y:S01]  /*db440*/  LDL.LU.64 R224, [R1+0x1d48] ;  /* 0x001d480001e07983 */ /* 0x000ee20000300a00 */
[----:B------:R-:W-:Y:S02]  /*db450*/  LOP3.LUT P6, RZ, R20, 0x20, RZ, 0xc0, !PT ;  /* 0x0000002014ff7812 */ /* 0x000fe400078cc0ff */
[----:B------:R-:W-:Y:S01]  /*db460*/  LOP3.LUT R16, R16, 0xffff7fff, RZ, 0xc0, !PT ;  /* 0xffff7fff10107812 */ /* 0x000fe200078ec0ff */
[----:B------:R-:W3:Y:S01]  /*db470*/  LDL.LU.64 R248, [R1+0x1d50] ;  /* 0x001d500001f87983 */ /* 0x000ee20000300a00 */
[----:B------:R-:W-:-:S03]  /*db480*/  LOP3.LUT P3, RZ, R19, 0x4000000, RZ, 0xc0, !PT ;  /* 0x0400000013ff7812 */ /* 0x000fc6000786c0ff */
[----:B------:R-:W3:Y:S01]  /*db490*/  LDL.LU.64 R246, [R1+0x1d58] ;  /* 0x001d580001f67983 */ /* 0x000ee20000300a00 */
[----:B------:R-:W-:-:S03]  /*db4a0*/  LOP3.LUT P4, RZ, R19, 0x8000000, RZ, 0xc0, !PT ;  /* 0x0800000013ff7812 */ /* 0x000fc6000788c0ff */
[----:B------:R-:W3:Y:S02]  /*db4b0*/  LDL.LU.64 R2, [R1+0x1d60] ;  /* 0x001d600001027983 */ /* 0x000ee40000300a00 */
        /* <DEDUP_REMOVED lines=42> */
[----:B--2---:R0:W-:Y:S01]  /*db760*/  @P6 STG.E.U8 desc[UR10][R226.64], R0 ;  /* 0x00000000e2006986 */ /* 0x0041e2000c10110a */
[----:B------:R-:W-:-:S03]  /*db770*/  LOP3.LUT P6, RZ, R16, 0x200000, RZ, 0xc0, !PT ;  /* 0x0020000010ff7812 */ /* 0x000fc600078cc0ff */
[----:B0-----:R-:W2:Y:S04]  /*db780*/  LDL.LU.64 R226, [R1+0x1da0] ;  /* 0x001da00001e27983 */ /* 0x001ea80000300a00 */
[----:B------:R-:W2:Y:S01]  /*db790*/  LDL.LU R235, [R1+0x85c] ;  /* 0x00085c0001eb7983 */ /* 0x000ea20000300800 */
[----:B---3--:R-:W-:-:S05]  /*db7a0*/  PRMT R0, R234, 0x7770, RZ ;  /* 0x00007770ea007816 */ /* 0x008fca00000000ff */
[----:B------:R0:W-:Y:S04]  /*db7b0*/  @P6 STG.E.U8 desc[UR10][R224.64], R0 ;  /* 0x00000000e0006986 */ /* 0x0001e8000c10110a */
        /* <DEDUP_REMOVED lines=34> */
[----:B--2---:R0:W-:Y:S02]  /*db9e0*/  @P4 STG.E.U8 desc[UR10][R226.64], R0 ;  /* 0x00000000e2004986 */ /* 0x0041e4000c10110a */
[----:B0-----:R-:W-:-:S05]  /*db9f0*/  PRMT R0, R235, 0x7770, RZ ;  /* 0x00007770eb007816 */ /* 0x001fca00000000ff */
[----:B---3--:R0:W-:Y:S04]  /*dba00*/  @P5 STG.E.U8 desc[UR10][R224.64], R0 ;  /* 0x00000000e0005986 */ /* 0x0081e8000c10110a */
        /* <DEDUP_REMOVED lines=25> */
[C---:B------:R-:W-:Y:S02]  /*dbba0*/  LOP3.LUT P6, RZ, R20.reuse, 0x80000, RZ, 0xc0, !PT ;  /* 0x0008000014ff7812 */ /* 0x040fe400078cc0ff */
[----:B------:R-:W-:Y:S02]  /*dbbb0*/  LOP3.LUT P4, RZ, R20, 0x4000, RZ, 0xc0, !PT ;  /* 0x0000400014ff7812 */ /* 0x000fe4000788c0ff */
[----:B------:R-:W-:-:S09]  /*dbbc0*/  LOP3.LUT R16, R16, 0xffffefff, RZ, 0xc0, !PT ;  /* 0xffffefff10107812 */ /* 0x000fd200078ec0ff */
        /* <DEDUP_REMOVED lines=31> */
[----:B------:R-:W-:Y:S02]  /*dbdc0*/  LOP3.LUT P6, RZ, R16, 0x4000, RZ, 0xc0, !PT ;  /* 0x0000400010ff7812 */ /* 0x000fe400078cc0ff */
        /* <DEDUP_REMOVED lines=244> */
[----:B------:R-:W-:Y:S01]  /*dcd10*/  LOP3.LUT P3, RZ, R22, 0x4, RZ, 0xc0, !PT ;  /* 0x0000000416ff7812 */ /* 0x000fe2000786c0ff */
        /* <DEDUP_REMOVED lines=22> */
[C---:B------:R-:W-:Y:S02]  /*dce80*/  LOP3.LUT P6, RZ, R22.reuse, 0x20000, RZ, 0xc0, !PT ;  /* 0x0002000016ff7812 */ /* 0x040fe400078cc0ff */
        /* <DEDUP_REMOVED lines=282> */
[----:B------:R-:W-:Y:S02]  /*de030*/  LOP3.LUT P1, RZ, R23, 0x2000000, RZ, 0xc0, !PT ;  /* 0x0200000017ff7812 */ /* 0x000fe4000782c0ff */
[----:B----4-:R-:W-:-:S07]  /*de040*/  PRMT R0, R227, 0x7770, RZ ;  /* 0x00007770e3007816 */ /* 0x010fce00000000ff */
        /* <DEDUP_REMOVED lines=27> */
[----:B------:R-:W-:Y:S02]  /*de200*/  LOP3.LUT P3, RZ, R23, 0x80000000, RZ, 0xc0, !PT ;  /* 0x8000000017ff7812 */ /* 0x000fe4000786c0ff */
        /* <DEDUP_REMOVED lines=59> */
[----:B------:R-:W-:Y:S02]  /*de5c0*/  LOP3.LUT P6, RZ, R18, 0x10000000, RZ, 0xc0, !PT ;  /* 0x1000000012ff7812 */ /* 0x000fe400078cc0ff */
        /* <DEDUP_REMOVED lines=589> */
[----:B------:R-:W-:Y:S02]  /*e0aa0*/  LOP3.LUT P3, RZ, R219, 0x20000, RZ, 0xc0, !PT ;  /* 0x00020000dbff7812 */ /* 0x000fe4000786c0ff */
        /* <DEDUP_REMOVED lines=110> */
[C---:B------:R-:W-:Y:S01]  /*e1190*/  LOP3.LUT P5, RZ, R220.reuse, 0x40, RZ, 0xc0, !PT ;  /* 0x00000040dcff7812 */ /* 0x040fe200078ac0ff */
        /* <DEDUP_REMOVED lines=74> */
[----:B------:R-:W-:-:S02]  /*e1640*/  PRMT R0, R231, 0x7773, RZ ;  /* 0x00007773e7007816 */ /* 0x000fc400000000ff */
[----:B------:R-:W-:Y:S01]  /*e1650*/  LOP3.LUT P2, RZ, R220, 0x400000, RZ, 0xc0, !PT ;  /* 0x00400000dcff7812 */ /* 0x000fe2000784c0ff */
[----:B------:R-:W2:Y:S01]  /*e1660*/  LDL.LU.64 R230, [R1+0x2738] ;  /* 0x0027380001e67983 */ /* 0x000ea20000300a00 */
        /* <DEDUP_REMOVED lines=15> */
[----:B------:R-:W3:Y:S01]  /*e1760*/  LDL.LU.64 R18, [R1+0x2748] ;  /* 0x0027480001127983 */ /* 0x000ee20000300a00 */
[----:B------:R-:W-:-:S03]  /*e1770*/  LOP3.LUT R20, R20, 0xf7ffffff, RZ, 0xc0, !PT ;  /* 0xf7ffffff14147812 */ /* 0x000fc600078ec0ff */
[----:B------:R-:W3:Y:S01]  /*e1780*/  LDL.LU.64 R16, [R1+0x2750] ;  /* 0x0027500001107983 */ /* 0x000ee20000300a00 */
[----:B------:R-:W-:Y:S02]  /*e1790*/  @P6 LOP3.LUT R20, R20, 0x8000000, RZ, 0xfc, !PT ;  /* 0x0800000014146812 */ /* 0x000fe400078efcff */
[----:B------:R-:W-:Y:S01]  /*e17a0*/  LOP3.LUT P6, RZ, R220, 0x20000000, RZ, 0xc0, !PT ;  /* 0x20000000dcff7812 */ /* 0x000fe200078cc0ff */
[----:B------:R-:W3:Y:S01]  /*e17b0*/  LDL.LU R245, [R1+0x28] ;  /* 0x0000280001f57983 */ /* 0x000ee20000300800 */
[----:B------:R-:W-:-:S03]  /*e17c0*/  LOP3.LUT R20, R20, 0xefffffff, RZ, 0xc0, !PT ;  /* 0xefffffff14147812 */ /* 0x000fc600078ec0ff */
[----:B------:R-:W3:Y:S04]  /*e17d0*/  LDL.LU.64 R248, [R1+0x2758] ;  /* 0x0027580001f87983 */ /* 0x000ee80000300a00 */
[----:B------:R-:W3:Y:S04]  /*e17e0*/  LDL.LU.64 R246, [R1+0x2760] ;  /* 0x0027600001f67983 */ /* 0x000ee80000300a00 */
[----:B------:R-:W-:Y:S01]  /*e17f0*/  @P6 LOP3.LUT R20, R20, 0x10000000, RZ, 0xfc, !PT ;  /* 0x1000000014146812 */ /* 0x000fe200078efcff */
[----:B------:R-:W3:Y:S01]  /*e1800*/  LDL.LU.64 R2, [R1+0x2768] ;  /* 0x0027680001027983 */ /* 0x000ee20000300a00 */
[----:B------:R-:W-:-:S02]  /*e1810*/  LOP3.LUT P6, RZ, R220, 0x10000000, RZ, 0xc0, !PT ;  /* 0x10000000dcff7812 */ /* 0x000fc400078cc0ff */
[----:B------:R-:W-:Y:S01]  /*e1820*/  LOP3.LUT R20, R20, 0xdfffffff, RZ, 0xc0, !PT ;  /* 0xdfffffff14147812 */ /* 0x000fe200078ec0ff */
[----:B------:R-:W3:Y:S01]  /*e1830*/  LDL.LU R232, [R1+0x18] ;  /* 0x0000180001e87983 */ /* 0x000ee20000300800 */
[C---:B------:R-:W-:Y:S02]  /*e1840*/  LOP3.LUT P3, RZ, R220.reuse, 0x800000, RZ, 0xc0, !PT ;  /* 0x00800000dcff7812 */ /* 0x040fe4000786c0ff */
[----:B------:R-:W-:Y:S01]  /*e1850*/  LOP3.LUT P4, RZ, R220, 0x1000000, RZ, 0xc0, !PT ;  /* 0x01000000dcff7812 */ /* 0x000fe2000788c0ff */
[----:B------:R-:W3:Y:S01]  /*e1860*/  LDL.LU.64 R242, [R1+0x2770] ;  /* 0x0027700001f27983 */ /* 0x000ee20000300a00 */
[----:B----4-:R-:W-:-:S05]  /*e1870*/  PRMT R0, R233, 0x7770, RZ ;  /* 0x00007770e9007816 */ /* 0x010fca00000000ff */
[----:B------:R-:W-:Y:S02]  /*e1880*/  @P6 LOP3.LUT R20, R20, 0x20000000, RZ, 0xfc, !PT ;  /* 0x2000000014146812 */ /* 0x000fe400078efcff */
[C---:B------:R-:W-:Y:S02]  /*e1890*/  LOP3.LUT P6, RZ, R220.reuse, 0x8000000, RZ, 0xc0, !PT ;  /* 0x08000000dcff7812 */ /* 0x040fe400078cc0ff */
[----:B------:R-:W-:Y:S01]  /*e18a0*/  LOP3.LUT P5, RZ, R220, 0x2000000, RZ, 0xc0, !PT ;  /* 0x02000000dcff7812 */ /* 0x000fe200078ac0ff */
[----:B------:R0:W-:Y:S01]  /*e18b0*/  @P3 STG.E.U8 desc[UR10][R240.64], R0 ;  /* 0x00000000f0003986 */ /* 0x0001e2000c10110a */
[----:B------:R-:W-:Y:S02]  /*e18c0*/  LOP3.LUT R20, R20, 0xbfffffff, RZ, 0xc0, !PT ;  /* 0xbfffffff14147812 */ /* 0x000fe400078ec0ff */
[----:B0-----:R-:W-:Y:S01]  /*e18d0*/  PRMT R0, R233, 0x7771, RZ ;  /* 0x00007771e9007816 */ /* 0x001fe200000000ff */
[----:B------:R-:W4:Y:S06]  /*e18e0*/  LDL.LU.64 R240, [R1+0x2778] ;  /* 0x0027780001f07983 */ /* 0x000f2c0000300a00 */
[----:B------:R-:W-:-:S02]  /*e18f0*/  @P6 LOP3.LUT R20, R20, 0x40000000, RZ, 0xfc, !PT ;  /* 0x4000000014146812 */ /* 0x000fc400078efcff */
[----:B------:R-:W-:Y:S01]  /*e1900*/  LOP3.LUT P6, RZ, R220, 0x4000000, RZ, 0xc0, !PT ;  /* 0x04000000dcff7812 */ /* 0x000fe200078cc0ff */
[----:B--2---:R0:W-:Y:S02]  /*e1910*/  @P4 STG.E.U8 desc[UR10][R238.64], R0 ;  /* 0x00000000ee004986 */ /* 0x0041e4000c10110a */
[C---:B0-----:R-:W-:Y:S02]  /*e1920*/  PRMT R0, R233.reuse, 0x7772, RZ ;  /* 0x00007772e9007816 */ /* 0x041fe400000000ff */
[----:B------:R-:W2:Y:S04]  /*e1930*/  LDL.LU.64 R238, [R1+0x2780] ;  /* 0x0027800001ee7983 */ /* 0x000ea80000300a00 */
[----:B------:R0:W-:Y:S02]  /*e1940*/  @P5 STG.E.U8 desc[UR10][R236.64], R0 ;  /* 0x00000000ec005986 */ /* 0x0001e4000c10110a */
[----:B0-----:R-:W-:-:S02]  /*e1950*/  PRMT R0, R233, 0x7773, RZ ;  /* 0x00007773e9007816 */ /* 0x001fc400000000ff */
[----:B------:R-:W2:Y:S04]  /*e1960*/  LDL.LU.64 R236, [R1+0x2788] ;  /* 0x0027880001ec7983 */ /* 0x000ea80000300a00 */
[----:B------:R0:W-:Y:S01]  /*e1970*/  @P6 STG.E.U8 desc[UR10][R234.64], R0 ;  /* 0x00000000ea006986 */ /* 0x0001e2000c10110a */
[----:B------:R-:W-:-:S03]  /*e1980*/  LOP3.LUT P6, RZ, R20, 0x40000000, RZ, 0xc0, !PT ;  /* 0x4000000014ff7812 */ /* 0x000fc600078cc0ff */
[----:B------:R-:W2:Y:S01]  /*e1990*/  LDL.LU R233, [R1+0x2c] ;  /* 0x00002c0001e97983 */ /* 0x000ea20000300800 */
[----:B0-----:R-:W-:-:S03]  /*e19a0*/  PRMT R0, R244, 0x7770, RZ ;  /* 0x00007770f4007816 */ /* 0x001fc600000000ff */
[----:B------:R-:W2:Y:S06]  /*e19b0*/  LDL.LU.64 R234, [R1+0x2790] ;  /* 0x0027900001ea7983 */ /* 0x000eac0000300a00 */
[----:B------:R0:W-:Y:S01]  /*e19c0*/  @P6 STG.E.U8 desc[UR10][R230.64], R0 ;  /* 0x00000000e6006986 */ /* 0x0001e2000c10110a */
[----:B------:R-:W-:-:S03]  /*e19d0*/  LOP3.LUT P6, RZ, R20, 0x20000000, RZ, 0xc0, !PT ;  /* 0x2000000014ff7812 */ /* 0x000fc600078cc0ff */
[----:B0-----:R-:W2:Y:S01]  /*e19e0*/  LDL.LU.64 R230, [R1+0x2798] ;  /* 0x0027980001e67983 */ /* 0x001ea20000300a00 */
[----:B------:R-:W-:-:S09]  /*e19f0*/  PRMT R0, R244, 0x7771, RZ ;  /* 0x00007771f4007816 */ /* 0x000fd200000000ff */
        /* <DEDUP_REMOVED lines=20> */
[----:B0-----:R-:W-:-:S07]  /*e1b40*/  PRMT R0, R245, 0x7773, RZ ;  /* 0x00007773f5007816 */ /* 0x001fce00000000ff */
[----:B------:R0:W-:Y:S01]  /*e1b50*/  @P6 STG.E.U8 desc[UR10][R242.64], R0 ;  /* 0x00000000f2006986 */ /* 0x0001e2000c10110a */
[----:B------:R-:W-:Y:S02]  /*e1b60*/  LOP3.LUT P2, RZ, R221, 0x20, RZ, 0xc0, !PT ;  /* 0x00000020ddff7812 */ /* 0x000fe4000784c0ff */
[----:B0-----:R-:W-:-:S05]  /*e1b70*/  PRMT R0, R232, 0x7770, RZ ;  /* 0x00007770e8007816 */ /* 0x001fca00000000ff */
[----:B----4-:R0:W-:Y:S01]  /*e1b80*/  @P0 STG.E.U8 desc[UR10][R240.64], R0 ;  /* 0x00000000f0000986 */ /* 0x0101e2000c10110a */
[----:B------:R-:W-:Y:S02]  /*e1b90*/  LOP3.LUT P3, RZ, R221, 0x40, RZ, 0xc0, !PT ;  /* 0x00000040ddff7812 */ /* 0x000fe4000786c0ff */
[----:B0-----:R-:W-:-:S05]  /*e1ba0*/  PRMT R0, R232, 0x7771, RZ ;  /* 0x00007771e8007816 */ /* 0x001fca00000000ff */
[----:B--2---:R0:W-:Y:S01]  /*e1bb0*/  @P1 STG.E.U8 desc[UR10][R238.64], R0 ;  /* 0x00000000ee001986 */ /* 0x0041e2000c10110a */
        /* <DEDUP_REMOVED lines=14> */
[----:B------:R-:W4:Y:S04]  /*e1ca0*/  LDL.LU.64 R236, [R1+0x27c8] ;  /* 0x0027c80001ec7983 */ /* 0x000f280000300a00 */
[----:B------:R-:W4:Y:S01]  /*e1cb0*/  LDL.LU R235, [R1+0x1c] ;  /* 0x00001c0001eb7983 */ /* 0x000f220000300800 */
[----:B------:R-:W-:-:S03]  /*e1cc0*/  LOP3.LUT P2, RZ, R221, 0x200, RZ, 0xc0, !PT ;  /* 0x00000200ddff7812 */ /* 0x000fc6000784c0ff */
[----:B------:R-:W4:Y:S01]  /*e1cd0*/  LDL.LU.64 R230, [R1+0x27d0] ;  /* 0x0027d00001e67983 */ /* 0x000f220000300a00 */
[----:B------:R-:W-:-:S03]  /*e1ce0*/  PRMT R0, R233, 0x7772, RZ ;  /* 0x00007772e9007816 */ /* 0x000fc600000000ff */
[----:B------:R-:W4:Y:S01]  /*e1cf0*/  LDL.LU R232, [R1] ;  /* 0x0000000001e87983 */ /* 0x000f220000300800 */
        /* <DEDUP_REMOVED lines=15> */
[----:B------:R-:W2:Y:S01]  /*e1df0*/  LDL.LU.64 R16, [R1+0x27e0] ;  /* 0x0027e00001107983 */ /* 0x000ea20000300a00 */
[----:B------:R-:W-:-:S03]  /*e1e00*/  LOP3.LUT R20, R20, 0xfff7ffff, RZ, 0xc0, !PT ;  /* 0xfff7ffff14147812 */ /* 0x000fc600078ec0ff */
[----:B------:R-:W2:Y:S01]  /*e1e10*/  LDL.LU.64 R248, [R1+0x27e8] ;  /* 0x0027e80001f87983 */ /* 0x000ea20000300a00 */
[----:B------:R-:W-:Y:S02]  /*e1e20*/  @P6 LOP3.LUT R20, R20, 0x80000, RZ, 0xfc, !PT ;  /* 0x0008000014146812 */ /* 0x000fe400078efcff */
        /* <DEDUP_REMOVED lines=12> */
[C---:B------:R-:W-:Y:S01]  /*e1ef0*/  LOP3.LUT P6, RZ, R221.reuse, 0x4000, RZ, 0xc0, !PT ;  /* 0x00004000ddff7812 */ /* 0x040fe200078cc0ff */
[----:B---3--:R4:W-:Y:S01]  /*e1f00*/  @P3 STG.E.U8 desc[UR10][R242.64], R0 ;  /* 0x00000000f2003986 */ /* 0x0089e2000c10110a */
[----:B------:R-:W-:Y:S02]  /*e1f10*/  LOP3.LUT P5, RZ, R221, 0x1000, RZ, 0xc0, !PT ;  /* 0x00001000ddff7812 */ /* 0x000fe400078ac0ff */
[----:B------:R-:W-:Y:S02]  /*e1f20*/  LOP3.LUT R20, R20, 0xffbfffff, RZ, 0xc0, !PT ;  /* 0xffbfffff14147812 */ /* 0x000fe400078ec0ff */
[----:B----4-:R-:W-:Y:S01]  /*e1f30*/  PRMT R0, R235, 0x7770, RZ ;  /* 0x00007770eb007816 */ /* 0x010fe200000000ff */
[----:B------:R-:W3:Y:S06]  /*e1f40*/  LDL.LU.64 R242, [R1+0x2808] ;  /* 0x0028080001f27983 */ /* 0x000eec0000300a00 */
[----:B------:R-:W-:-:S02]  /*e1f50*/  @P6 LOP3.LUT R20, R20, 0x400000, RZ, 0xfc, !PT ;  /* 0x0040000014146812 */ /* 0x000fc400078efcff */
[----:B------:R-:W-:Y:S01]  /*e1f60*/  LOP3.LUT P6, RZ, R221, 0x2000, RZ, 0xc0, !PT ;  /* 0x00002000ddff7812 */ /* 0x000fe200078cc0ff */
[----:B------:R0:W-:Y:S04]  /*e1f70*/  @P4 STG.E.U8 desc[UR10][R240.64], R0 ;  /* 0x00000000f0004986 */ /* 0x0001e8000c10110a */
[----:B------:R-:W4:Y:S01]  /*e1f80*/  LDL.LU R233, [R1+0x4] ;  /* 0x0000040001e97983 */ /* 0x000f220000300800 */
[----:B0-----:R-:W-:-:S03]  /*e1f90*/  PRMT R0, R235, 0x7771, RZ ;  /* 0x00007771eb007816 */ /* 0x001fc600000000ff */
[----:B------:R-:W4:Y:S04]  /*e1fa0*/  LDL.LU.64 R240, [R1+0x2810] ;  /* 0x0028100001f07983 */ /* 0x000f280000300a00 */
[----:B------:R0:W-:Y:S02]  /*e1fb0*/  @P5 STG.E.U8 desc[UR10][R238.64], R0 ;  /* 0x00000000ee005986 */ /* 0x0001e4000c10110a */
[----:B0-----:R-:W-:Y:S02]  /*e1fc0*/  PRMT R0, R235, 0x7772, RZ ;  /* 0x00007772eb007816 */ /* 0x001fe400000000ff */
[----:B------:R-:W4:Y:S04]  /*e1fd0*/  LDL.LU.64 R238, [R1+0x2818] ;  /* 0x0028180001ee7983 */ /* 0x000f280000300a00 */
[----:B------:R0:W-:Y:S01]  /*e1fe0*/  @P6 STG.E.U8 desc[UR10][R236.64], R0 ;  /* 0x00000000ec006986 */ /* 0x0001e2000c10110a */
[----:B------:R-:W-:-:S02]  /*e1ff0*/  LOP3.LUT P6, RZ, R20, 0x400000, RZ, 0xc0, !PT ;  /* 0x0040000014ff7812 */ /* 0x000fc400078cc0ff */
[----:B0-----:R-:W-:Y:S01]  /*e2000*/  PRMT R0, R235, 0x7773, RZ ;  /* 0x00007773eb007816 */ /* 0x001fe200000000ff */
[----:B------:R-:W4:Y:S10]  /*e2010*/  LDL.LU.64 R236, [R1+0x2820] ;  /* 0x0028200001ec7983 */ /* 0x000f340000300a00 */
[----:B------:R0:W-:Y:S01]  /*e2020*/  @P6 STG.E.U8 desc[UR10][R230.64], R0 ;  /* 0x00000000e6006986 */ /* 0x0001e2000c10110a */
[----:B------:R-:W-:-:S03]  /*e2030*/  LOP3.LUT P6, RZ, R20, 0x200000, RZ, 0xc0, !PT ;  /* 0x0020000014ff7812 */ /* 0x000fc600078cc0ff */
[----:B------:R-:W4:Y:S04]  /*e2040*/  LDL.LU.64 R234, [R1+0x2828] ;  /* 0x0028280001ea7983 */ /* 0x000f280000300a00 */
[----:B0-----:R-:W4:Y:S01]  /*e2050*/  LDL.LU.64 R230, [R1+0x2830] ;  /* 0x0028300001e67983 */ /* 0x001f220000300a00 */
[----:B------:R-:W-:-:S05]  /*e2060*/  PRMT R0, R232, 0x7770, RZ ;  /* 0x00007770e8007816 */ /* 0x000fca00000000ff */
        /* <DEDUP_REMOVED lines=21> */
[----:B---3--:R0:W-:Y:S01]  /*e21c0*/  @P6 STG.E.U8 desc[UR10][R242.64], R0 ;  /* 0x00000000f2006986 */ /* 0x0081e2000c10110a */
[----:B------:R-:W-:Y:S02]  /*e21d0*/  LOP3.LUT P2, RZ, R221, 0x1000000, RZ, 0xc0, !PT ;  /* 0x01000000ddff7812 */ /* 0x000fe4000784c0ff */
[----:B0-----:R-:W-:-:S05]  /*e21e0*/  PRMT R0, R4, 0x7773, RZ ;  /* 0x0000777304007816 */ /* 0x001fca00000000ff */
[----:B----4-:R0:W-:Y:S01]  /*e21f0*/  @P0 STG.E.U8 desc[UR10][R240.64], R0 ;  /* 0x00000000f0000986 */ /* 0x0101e2000c10110a */
        /* <DEDUP_REMOVED lines=42> */
[C---:B------:R-:W-:Y:S02]  /*e24a0*/  LOP3.LUT P3, RZ, R221.reuse, 0x20000000, RZ, 0xc0, !PT ;  /* 0x20000000ddff7812 */ /* 0x040fe4000786c0ff */
[----:B------:R-:W-:-:S07]  /*e24b0*/  LOP3.LUT P4, RZ, R221, 0x40000000, RZ, 0xc0, !PT ;  /* 0x40000000ddff7812 */ /* 0x000fce000788c0ff */
[----:B------:R-:W-:Y:S02]  /*e24c0*/  @P6 LOP3.LUT R20, R20, 0x2000, RZ, 0xfc, !PT ;  /* 0x0000200014146812 */ /* 0x000fe400078efcff */
[----:B------:R-:W-:Y:S02]  /*e24d0*/  LOP3.LUT P6, RZ, R223, 0x2, RZ, 0xc0, !PT ;  /* 0x00000002dfff7812 */ /* 0x000fe400078cc0ff */
[----:B------:R-:W-:Y:S02]  /*e24e0*/  LOP3.LUT P5, RZ, R221, 0x80000000, RZ, 0xc0, !PT ;  /* 0x80000000ddff7812 */ /* 0x000fe400078ac0ff */
[----:B------:R-:W-:-:S09]  /*e24f0*/  LOP3.LUT R20, R20, 0xffffbfff, RZ, 0xc0, !PT ;  /* 0xffffbfff14147812 */ /* 0x000fd200078ec0ff */
[----:B------:R-:W-:Y:S02]  /*e2500*/  @P6 LOP3.LUT R20, R20, 0x4000, RZ, 0xfc, !PT ;  /* 0x0000400014146812 */ /* 0x000fe400078efcff */
[----:B------:R-:W-:Y:S01]  /*e2510*/  LOP3.LUT P6, RZ, R223, 0x1, RZ, 0xc0, !PT ;  /* 0x00000001dfff7812 */ /* 0x000fe200078cc0ff */
[----:B--2---:R0:W-:Y:S04]  /*e2520*/  @P2 STG.E.U8 desc[UR10][R228.64], R0 ;  /* 0x00000000e4002986 */ /* 0x0041e8000c10110a */
[----:B0-----:R-:W2:Y:S04]  /*e2530*/  LDL.LU.64 R228, [R1+0x2870] ;  /* 0x0028700001e47983 */ /* 0x001ea80000300a00 */
[----:B------:R-:W2:Y:S04]  /*e2540*/  LDL.LU.64 R16, [R1+0x2878] ;  /* 0x0028780001107983 */ /* 0x000ea80000300a00 */
[----:B------:R-:W2:Y:S04]  /*e2550*/  LDL.LU.64 R248, [R1+0x2880] ;  /* 0x0028800001f87983 */ /* 0x000ea80000300a00 */
[----:B------:R-:W2:Y:S04]  /*e2560*/  LDL.LU.64 R246, [R1+0x2888] ;  /* 0x0028880001f67983 */ /* 0x000ea80000300a00 */
[----:B------:R-:W2:Y:S04]  /*e2570*/  LDL.LU.64 R2, [R1+0x2890] ;  /* 0x0028900001027983 */ /* 0x000ea80000300a00 */
[----:B------:R-:W2:Y:S04]  /*e2580*/  LDL.LU R239, [R1+0xc] ;  /* 0x00000c0001ef7983 */ /* 0x000ea80000300800 */
[----:B------:R-:W2:Y:S01]  /*e2590*/  LDL.LU.64 R244, [R1+0x2898] ;  /* 0x0028980001f47983 */ /* 0x000ea20000300a00 */
[----:B------:R-:W-:-:S03]  /*e25a0*/  PRMT R0, R5, 0x7772, RZ ;  /* 0x0000777205007816 */ /* 0x000fc600000000ff */
[----:B------:R-:W2:Y:S04]  /*e25b0*/  LDL.LU.64 R242, [R1+0x28a0] ;  /* 0x0028a00001f27983 */ /* 0x000ea80000300a00 */
[----:B---3--:R0:W-:Y:S02]  /*e25c0*/  @P3 STG.E.U8 desc[UR10][R240.64], R0 ;  /* 0x00000000f0003986 */ /* 0x0081e4000c10110a */
[----:B0-----:R-:W-:Y:S02]  /*e25d0*/  PRMT R0, R5, 0x7773, RZ ;  /* 0x0000777305007816 */ /* 0x001fe400000000ff */
[----:B------:R-:W3:Y:S04]  /*e25e0*/  LDL.LU.64 R240, [R1+0x28a8] ;  /* 0x0028a80001f07983 */ /* 0x000ee80000300a00 */
[----:B----4-:R0:W-:Y:S02]  /*e25f0*/  @P4 STG.E.U8 desc[UR10][R236.64], R0 ;  /* 0x00000000ec004986 */ /* 0x0101e4000c10110a */
[----:B0-----:R-:W-:-:S02]  /*e2600*/  PRMT R0, R238, 0x7770, RZ ;  /* 0x00007770ee007816 */ /* 0x001fc400000000ff */
        /* <DEDUP_REMOVED lines=36> */
[----:B------:R0:W-:Y:S02]  /*e2850*/  @P6 STG.E.U8 desc[UR10][R242.64], R0 ;  /* 0x00000000f2006986 */ /* 0x0001e4000c10110a */
[----:B0-----:R-:W-:-:S05]  /*e2860*/  PRMT R0, R239, 0x7772, RZ ;  /* 0x00007772ef007816 */ /* 0x001fca00000000ff */
[----:B---3--:R0:W-:Y:S02]  /*e2870*/  @P0 STG.E.U8 desc[UR10][R240.64], R0 ;  /* 0x00000000f0000986 */ /* 0x0081e4000c10110a */
[----:B0-----:R-:W-:-:S05]  /*e2880*/  PRMT R0, R239, 0x7773, RZ ;  /* 0x00007773ef007816 */ /* 0x001fca00000000ff */
[----:B----4-:R0:W-:Y:S02]  /*e2890*/  @P1 STG.E.U8 desc[UR10][R236.64], R0 ;  /* 0x00000000ec001986 */ /* 0x0101e4000c10110a */
[----:B0-----:R-:W-:-:S05]  /*e28a0*/  PRMT R0, R7, 0x7770, RZ ;  /* 0x0000777007007816 */ /* 0x001fca00000000ff */
[----:B------:R0:W-:Y:S02]  /*e28b0*/  @P2 STG.E.U8 desc[UR10][R234.64], R0 ;  /* 0x00000000ea002986 */ /* 0x0001e4000c10110a */
[----:B0-----:R-:W-:-:S05]  /*e28c0*/  PRMT R0, R7, 0x7771, RZ ;  /* 0x0000777107007816 */ /* 0x001fca00000000ff */
[----:B------:R0:W-:Y:S02]  /*e28d0*/  @P3 STG.E.U8 desc[UR10][R232.64], R0 ;  /* 0x00000000e8003986 */ /* 0x0001e4000c10110a */
[----:B0-----:R-:W-:-:S05]  /*e28e0*/  PRMT R0, R7, 0x7772, RZ ;  /* 0x0000777207007816 */ /* 0x001fca00000000ff */
[----:B------:R0:W-:Y:S04]  /*e28f0*/  @P4 STG.E.U8 desc[UR10][R230.64], R0 ;  /* 0x00000000e6004986 */ /* 0x0001e8000c10110a */
[----:B0-----:R-:W3:Y:S04]  /*e2900*/  LDL.LU.64 R230, [R1+0x28d8] ;  /* 0x0028d80001e67983 */ /* 0x001ee80000300a00 */
[----:B------:R-:W4:Y:S04]  /*e2910*/  LDL.LU.64 R240, [R1+0x28e0] ;  /* 0x0028e00001f07983 */ /* 0x000f280000300a00 */
[----:B------:R-:W4:Y:S04]  /*e2920*/  LDL.LU.64 R238, [R1+0x28e8] ;  /* 0x0028e80001ee7983 */ /* 0x000f280000300a00 */
[----:B------:R-:W3:Y:S01]  /*e2930*/  LDL.LU R237, [R1+0x80] ;  /* 0x0000800001ed7983 */ /* 0x000ee20000300800 */
[----:B------:R-:W-:-:S02]  /*e2940*/  LOP3.LUT P5, RZ, R223, 0x4000, RZ, 0xc0, !PT ;  /* 0x00004000dfff7812 */ /* 0x000fc400078ac0ff */
[----:B------:R-:W-:Y:S02]  /*e2950*/  PRMT R0, R7, 0x7773, RZ ;  /* 0x0000777307007816 */ /* 0x000fe400000000ff */
[----:B------:R-:W-:-:S09]  /*e2960*/  LOP3.LUT P2, RZ, R223, 0x8000, RZ, 0xc0, !PT ;  /* 0x00008000dfff7812 */ /* 0x000fd2000784c0ff */
        /* <DEDUP_REMOVED lines=84> */
[----:B------:R-:W-:Y:S02]  /*e2eb0*/  LOP3.LUT P3, RZ, R223, 0x80000000, RZ, 0xc0, !PT ;  /* 0x80000000dfff7812 */ /* 0x000fe4000786c0ff */
        /* <DEDUP_REMOVED lines=333> */
[----:B------:R-:W2:Y:S04]  /*e4390*/  LDL.LU R237, [R1+0xc4] ;  /* 0x0000c40001ed7983 */ /* 0x000ea80000300800 */
        /* <DEDUP_REMOVED lines=19> */
[----:B--2---:R-:W-:-:S05]  /*e44d0*/  PRMT R0, R237, 0x7770, RZ ;  /* 0x00007770ed007816 */ /* 0x004fca00000000ff */
[----:B------:R0:W-:Y:S04]  /*e44e0*/  @P2 STG.E.U8 desc[UR10][R228.64], R0 ;  /* 0x00000000e4002986 */ /* 0x0001e8000c10110a */
[----:B0-----:R-:W2:Y:S04]  /*e44f0*/  LDL.LU.64 R228, [R1+0x2b68] ;  /* 0x002b680001e47983 */ /* 0x001ea80000300a00 */
[----:B------:R-:W2:Y:S04]  /*e4500*/  LDL.LU.64 R18, [R1+0x2b70] ;  /* 0x002b700001127983 */ /* 0x000ea80000300a00 */
[----:B------:R-:W2:Y:S04]  /*e4510*/  LDL.LU.64 R16, [R1+0x2b78] ;  /* 0x002b780001107983 */ /* 0x000ea80000300a00 */
[----:B------:R-:W2:Y:S01]  /*e4520*/  LDL.LU R3, [R1+0xc8] ;  /* 0x0000c80001037983 */ /* 0x000ea20000300800 */
[----:B------:R-:W-:-:S02]  /*e4530*/  @P6 LOP3.LUT R4, R4, 0x8, RZ, 0xfc, !PT ;  /* 0x0000000804046812 */ /* 0x000fc400078efcff */
[----:B------:R-:W-:Y:S01]  /*e4540*/  LOP3.LUT P6, RZ, R226, 0x4, RZ, 0xc0, !PT ;  /* 0x00000004e2ff7812 */ /* 0x000fe200078cc0ff */
[----:B------:R-:W2:Y:S01]  /*e4550*/  LDL.LU.64 R248, [R1+0x2b80] ;  /* 0x002b800001f87983 */ /* 0x000ea20000300a00 */
[----:B------:R-:W-:Y:S02]  /*e4560*/  LOP3.LUT R4, R4, 0xffffffef, RZ, 0xc0, !PT ;  /* 0xffffffef04047812 */ /* 0x000fe400078ec0ff */
[C---:B------:R-:W-:Y:S01]  /*e4570*/  LOP3.LUT P3, RZ, R225.reuse, 0x10000000, RZ, 0xc0, !PT ;  /* 0x10000000e1ff7812 */ /* 0x040fe2000786c0ff */
[----:B------:R-:W2:Y:S01]  /*e4580*/  LDL.LU.64 R246, [R1+0x2b88] ;  /* 0x002b880001f67983 */ /* 0x000ea20000300a00 */
[----:B------:R-:W-:Y:S02]  /*e4590*/  LOP3.LUT P4, RZ, R225, 0x20000000, RZ, 0xc0, !PT ;  /* 0x20000000e1ff7812 */ /* 0x000fe4000788c0ff */
[----:B------:R-:W-:Y:S01]  /*e45a0*/  PRMT R0, R237, 0x7771, RZ ;  /* 0x00007771ed007816 */ /* 0x000fe200000000ff */
[----:B------:R-:W2:Y:S04]  /*e45b0*/  LDL.LU.64 R244, [R1+0x2b90] ;  /* 0x002b900001f47983 */ /* 0x000ea80000300a00 */
[----:B------:R-:W-:-:S02]  /*e45c0*/  @P6 LOP3.LUT R4, R4, 0x10, RZ, 0xfc, !PT ;  /* 0x0000001004046812 */ /* 0x000fc400078efcff */
[----:B------:R-:W-:Y:S02]  /*e45d0*/  LOP3.LUT P6, RZ, R226, 0x2, RZ, 0xc0, !PT ;  /* 0x00000002e2ff7812 */ /* 0x000fe400078cc0ff */
[----:B------:R-:W-:Y:S01]  /*e45e0*/  LOP3.LUT R4, R4, 0xffffffdf, RZ, 0xc0, !PT ;  /* 0xffffffdf04047812 */ /* 0x000fe200078ec0ff */
[----:B---3--:R0:W-:Y:S01]  /*e45f0*/  @P3 STG.E.U8 desc[UR10][R240.64], R0 ;  /* 0x00000000f0003986 */ /* 0x0081e2000c10110a */
[----:B------:R-:W-:-:S09]  /*e4600*/  LOP3.LUT P5, RZ, R225, 0x40000000, RZ, 0xc0, !PT ;  /* 0x40000000e1ff7812 */ /* 0x000fd200078ac0ff */
[----:B------:R-:W-:Y:S02]  /*e4610*/  @P6 LOP3.LUT R4, R4, 0x20, RZ, 0xfc, !PT ;  /* 0x0000002004046812 */ /* 0x000fe400078efcff */
[----:B------:R-:W-:Y:S02]  /*e4620*/  LOP3.LUT P6, RZ, R226, 0x1, RZ, 0xc0, !PT ;  /* 0x00000001e2ff7812 */ /* 0x000fe400078cc0ff */
[----:B0-----:R-:W-:Y:S02]  /*e4630*/  PRMT R0, R237, 0x7772, RZ ;  /* 0x00007772ed007816 */ /* 0x001fe400000000ff */
[----:B------:R-:W-:-:S03]  /*e4640*/  LOP3.LUT R4, R4, 0xffffffbf, RZ, 0xc0, !PT ;  /* 0xffffffbf04047812 */ /* 0x000fc600078ec0ff */
[----:B----4-:R0:W-:Y:S06]  /*e4650*/  @P4 STG.E.U8 desc[UR10][R238.64], R0 ;  /* 0x00000000ee004986 */ /* 0x0101ec000c10110a */
[----:B------:R-:W-:Y:S02]  /*e4660*/  @P6 LOP3.LUT R4, R4, 0x40, RZ, 0xfc, !PT ;  /* 0x0000004004046812 */ /* 0x000fe400078efcff */
[----:B0-----:R-:W-:Y:S02]  /*e4670*/  PRMT R0, R237, 0x7773, RZ ;  /* 0x00007773ed007816 */ /* 0x001fe400000000ff */
[----:B------:R-:W-:-:S03]  /*e4680*/  LOP3.LUT P6, RZ, R225, 0x80000000, RZ, 0xc0, !PT ;  /* 0x80000000e1ff7812 */ /* 0x000fc600078cc0ff */
[----:B------:R0:W-:Y:S04]  /*e4690*/  @P5 STG.E.U8 desc[UR10][R230.64], R0 ;  /* 0x00000000e6005986 */ /* 0x0001e8000c10110a */
[----:B0-----:R-:W3:Y:S01]  /*e46a0*/  LDL.LU R231, [R1+0xdc] ;  /* 0x0000dc0001e77983 */ /* 0x001ee20000300800 */
        /* <DEDUP_REMOVED lines=34> */
[----:B---3--:R-:W-:-:S07]  /*e48d0*/  PRMT R0, R231, 0x7770, RZ ;  /* 0x00007770e7007816 */ /* 0x008fce00000000ff */
        /* <DEDUP_REMOVED lines=52> */
[----:B------:R0:W-:Y:S04]  /*e4c20*/  @P3 STG.E.U8 desc[UR10][R240.64], R0 ;  /* 0x00000000f0003986 */ /* 0x0001e8000c10110a */
[----:B0-----:R-:W3:Y:S01]  /*e4c30*/  LDL.LU.64 R240, [R1+0x2c38] ;  /* 0x002c380001f07983 */ /* 0x001ee20000300a00 */
        /* <DEDUP_REMOVED lines=11> */
[----:B------:R-:W-:Y:S02]  /*e4cf0*/  LOP3.LUT R5, R5, 0xbfffffff, RZ, 0xc0, !PT ;  /* 0xbfffffff05057812 */ /* 0x000fe400078ec0ff */
[----:B------:R-:W-:-:S05]  /*e4d00*/  PRMT R0, R231, 0x7771, RZ ;  /* 0x00007771e7007816 */ /* 0x000fca00000000ff */
[----:B----4-:R0:W-:Y:S02]  /*e4d10*/  @P4 STG.E.U8 desc[UR10][R238.64], R0 ;  /* 0x00000000ee004986 */ /* 0x0101e4000c10110a */
[----:B------:R-:W-:Y:S02]  /*e4d20*/  @P6 LOP3.LUT R5, R5, 0x40000000, RZ, 0xfc, !PT ;  /* 0x4000000005056812 */ /* 0x000fe400078efcff */
[----:B------:R-:W-:Y:S02]  /*e4d30*/  LOP3.LUT P6, RZ, R226, 0x40000, RZ, 0xc0, !PT ;  /* 0x00040000e2ff7812 */ /* 0x000fe400078cc0ff */
[C---:B0-----:R-:W-:Y:S01]  /*e4d40*/  PRMT R0, R231.reuse, 0x7772, RZ ;  /* 0x00007772e7007816 */ /* 0x041fe200000000ff */
[----:B------:R-:W4:Y:S04]  /*e4d50*/  LDL.LU.64 R238, [R1+0x2c40] ;  /* 0x002c400001ee7983 */ /* 0x000f280000300a00 */
[----:B------:R0:W-:Y:S02]  /*e4d60*/  @P5 STG.E.U8 desc[UR10][R236.64], R0 ;  /* 0x00000000ec005986 */ /* 0x0001e4000c10110a */
[----:B0-----:R-:W-:-:S02]  /*e4d70*/  PRMT R0, R231, 0x7773, RZ ;  /* 0x00007773e7007816 */ /* 0x001fc400000000ff */
[----:B------:R-:W4:Y:S04]  /*e4d80*/  LDL.LU.64 R236, [R1+0x2c48] ;  /* 0x002c480001ec7983 */ /* 0x000f280000300a00 */
[----:B------:R0:W-:Y:S01]  /*e4d90*/  @P6 STG.E.U8 desc[UR10][R234.64], R0 ;  /* 0x00000000ea006986 */ /* 0x0001e2000c10110a */
[----:B------:R-:W-:-:S03]  /*e4da0*/  LOP3.LUT P6, RZ, R5, 0x40000000, RZ, 0xc0, !PT ;  /* 0x4000000005ff7812 */ /* 0x000fc600078cc0ff */
[----:B------:R-:W4:Y:S01]  /*e4db0*/  LDL.LU R231, [R1+0xb8] ;  /* 0x0000b80001e77983 */ /* 0x000f220000300800 */
[----:B0-----:R-:W-:-:S03]  /*e4dc0*/  PRMT R0, R244, 0x7770, RZ ;  /* 0x00007770f4007816 */ /* 0x001fc600000000ff */
[----:B------:R-:W4:Y:S06]  /*e4dd0*/  LDL.LU.64 R234, [R1+0x2c50] ;  /* 0x002c500001ea7983 */ /* 0x000f2c0000300a00 */
[----:B------:R0:W-:Y:S01]  /*e4de0*/  @P6 STG.E.U8 desc[UR10][R232.64], R0 ;  /* 0x00000000e8006986 */ /* 0x0001e2000c10110a */
[----:B------:R-:W-:-:S03]  /*e4df0*/  LOP3.LUT P6, RZ, R5, 0x20000000, RZ, 0xc0, !PT ;  /* 0x2000000005ff7812 */ /* 0x000fc600078cc0ff */
[----:B0-----:R-:W4:Y:S01]  /*e4e00*/  LDL.LU.64 R232, [R1+0x2c58] ;  /* 0x002c580001e87983 */ /* 0x001f220000300a00 */
[----:B------:R-:W-:Y:S02]  /*e4e10*/  PRMT R0, R244, 0x7771, RZ ;  /* 0x00007771f4007816 */ /* 0x000fe400000000ff */
[----:B------:R-:W-:-:S07]  /*e4e20*/  LOP3.LUT P0, RZ, R226, 0x8000000, RZ, 0xc0, !PT ;  /* 0x08000000e2ff7812 */ /* 0x000fce000780c0ff */
[----:B--2---:R0:W-:Y:S01]  /*e4e30*/  @P6 STG.E.U8 desc[UR10][R228.64], R0 ;  /* 0x00000000e4006986 */ /* 0x0041e2000c10110a */
[----:B------:R-:W-:-:S03]  /*e4e40*/  LOP3.LUT P6, RZ, R5, 0x10000000, RZ, 0xc0, !PT ;  /* 0x1000000005ff7812 */ /* 0x000fc600078cc0ff */
[----:B0-----:R-:W2:Y:S01]  /*e4e50*/  LDL.LU.64 R228, [R1+0x2c60] ;  /* 0x002c600001e47983 */ /* 0x001ea20000300a00 */
[----:B------:R-:W-:-:S09]  /*e4e60*/  PRMT R0, R244, 0x7772, RZ ;  /* 0x00007772f4007816 */ /* 0x000fd200000000ff */
        /* <DEDUP_REMOVED lines=17> */
[----:B------:R0:W-:Y:S04]  /*e4f80*/  @P0 STG.E.U8 desc[UR10][R240.64], R0 ;  /* 0x00000000f0000986 */ /* 0x0001e8000c10110a */
[----:B0-----:R-:W3:Y:S01]  /*e4f90*/  LDL.LU.64 R240, [R1+0x2c68] ;  /* 0x002c680001f07983 */ /* 0x001ee20000300a00 */
[C---:B------:R-:W-:Y:S02]  /*e4fa0*/  LOP3.LUT P1, RZ, R226.reuse, 0x10000000, RZ, 0xc0, !PT ;  /* 0x10000000e2ff7812 */ /* 0x040fe4000782c0ff */
[----:B------:R-:W-:Y:S02]  /*e4fb0*/  LOP3.LUT P2, RZ, R226, 0x20000000, RZ, 0xc0, !PT ;  /* 0x20000000e2ff7812 */ /* 0x000fe4000784c0ff */
[----:B------:R-:W-:Y:S02]  /*e4fc0*/  PRMT R0, R230, 0x7771, RZ ;  /* 0x00007771e6007816 */ /* 0x000fe400000000ff */
[----:B------:R-:W-:-:S02]  /*e4fd0*/  LOP3.LUT P3, RZ, R226, 0x40000000, RZ, 0xc0, !PT ;  /* 0x40000000e2ff7812 */ /* 0x000fc4000786c0ff */
[----:B------:R-:W-:-:S05]  /*e4fe0*/  LOP3.LUT P4, RZ, R226, 0x80000000, RZ, 0xc0, !PT ;  /* 0x80000000e2ff7812 */ /* 0x000fca000788c0ff */
[----:B----4-:R0:W-:Y:S01]  /*e4ff0*/  @P1 STG.E.U8 desc[UR10][R238.64], R0 ;  /* 0x00000000ee001986 */ /* 0x0101e2000c10110a */
[----:B------:R-:W-:Y:S02]  /*e5000*/  LOP3.LUT P5, RZ, R227, 0x1, RZ, 0xc0, !PT ;  /* 0x00000001e3ff7812 */ /* 0x000fe400078ac0ff */
[----:B0-----:R-:W-:-:S05]  /*e5010*/  PRMT R0, R230, 0x7772, RZ ;  /* 0x00007772e6007816 */ /* 0x001fca00000000ff */
[----:B------:R0:W-:Y:S02]  /*e5020*/  @P2 STG.E.U8 desc[UR10][R236.64], R0 ;  /* 0x00000000ec002986 */ /* 0x0001e4000c10110a */
[----:B0-----:R-:W-:-:S05]  /*e5030*/  PRMT R0, R230, 0x7773, RZ ;  /* 0x00007773e6007816 */ /* 0x001fca00000000ff */
[----:B------:R0:W-:Y:S02]  /*e5040*/  @P3 STG.E.U8 desc[UR10][R234.64], R0 ;  /* 0x00000000ea003986 */ /* 0x0001e4000c10110a */
[----:B0-----:R-:W-:-:S05]  /*e5050*/  PRMT R0, R231, 0x7770, RZ ;  /* 0x00007770e7007816 */ /* 0x001fca00000000ff */
[----:B------:R0:W-:Y:S02]  /*e5060*/  @P4 STG.E.U8 desc[UR10][R232.64], R0 ;  /* 0x00000000e8004986 */ /* 0x0001e4000c10110a */
[----:B0-----:R-:W-:Y:S02]  /*e5070*/  PRMT R0, R231, 0x7771, RZ ;  /* 0x00007771e7007816 */ /* 0x001fe400000000ff */
[----:B------:R-:W-:-:S03]  /*e5080*/  LOP3.LUT P2, RZ, R227, 0x2, RZ, 0xc0, !PT ;  /* 0x00000002e3ff7812 */ /* 0x000fc6000784c0ff */
[----:B--2---:R0:W-:Y:S04]  /*e5090*/  @P5 STG.E.U8 desc[UR10][R228.64], R0 ;  /* 0x00000000e4005986 */ /* 0x0041e8000c10110a */
[----:B0-----:R-:W2:Y:S04]  /*e50a0*/  LDL.LU.64 R228, [R1+0x2c70] ;  /* 0x002c700001e47983 */ /* 0x001ea80000300a00 */
[----:B------:R-:W4:Y:S04]  /*e50b0*/  LDL.LU.64 R234, [R1+0x2c78] ;  /* 0x002c780001ea7983 */ /* 0x000f280000300a00 */
[----:B------:R-:W4:Y:S04]  /*e50c0*/  LDL.LU.64 R242, [R1+0x2c80] ;  /* 0x002c800001f27983 */ /* 0x000f280000300a00 */
[----:B------:R-:W4:Y:S04]  /*e50d0*/  LDL.LU.64 R238, [R1+0x2c88] ;  /* 0x002c880001ee7983 */ /* 0x000f280000300a00 */
[----:B------:R-:W4:Y:S01]  /*e50e0*/  LDL.LU R237, [R1+0xa8] ;  /* 0x0000a80001ed7983 */ /* 0x000f220000300800 */
[----:B------:R-:W-:-:S03]  /*e50f0*/  PRMT R0, R231, 0x7772, RZ ;  /* 0x00007772e7007816 */ /* 0x000fc600000000ff */
[----:B------:R-:W4:Y:S04]  /*e5100*/  LDL.LU.64 R232, [R1+0x2c90] ;  /* 0x002c900001e87983 */ /* 0x000f280000300a00 */
[----:B---3--:R0:W-:Y:S04]  /*e5110*/  @P2 STG.E.U8 desc[UR10][R240.64], R0 ;  /* 0x00000000f0002986 */ /* 0x0081e8000c10110a */
[----:B0-----:R-:W3:Y:S01]  /*e5120*/  LDL.LU R240, [R1+0xbc] ;  /* 0x0000bc0001f07983 */ /* 0x001ee20000300800 */
[----:B------:R-:W-:-:S03]  /*e5130*/  PRMT R0, R231, 0x7773, RZ ;  /* 0x00007773e7007816 */ /* 0x000fc600000000ff */
[----:B------:R-:W3:Y:S01]  /*e5140*/  LDL.LU.64 R230, [R1+0x2c98] ;  /* 0x002c980001e67983 */ /* 0x000ee20000300a00 */
        /* <DEDUP_REMOVED lines=25> */
[----:B------:R-:W-:Y:S01]  /*e52e0*/  LOP3.LUT R5, R5, 0xffbfffff, RZ, 0xc0, !PT ;  /* 0xffbfffff05057812 */ /* 0x000fe200078ec0ff */
[----:B--2---:R0:W-:Y:S04]  /*e52f0*/  @P3 STG.E.U8 desc[UR10][R228.64], R0 ;  /* 0x00000000e4003986 */ /* 0x0041e8000c10110a */
[----:B0-----:R-:W2:Y:S04]  /*e5300*/  LDL.LU.64 R228, [R1+0x2ca0] ;  /* 0x002ca00001e47983 */ /* 0x001ea80000300a00 */
[----:B------:R-:W2:Y:S01]  /*e5310*/  LDL.LU.64 R18, [R1+0x2ca8] ;  /* 0x002ca80001127983 */ /* 0x000ea20000300a00 */
[----:B----4-:R-:W-:-:S03]  /*e5320*/  PRMT R0, R237, 0x7770, RZ ;  /* 0x00007770ed007816 */ /* 0x010fc600000000ff */
[----:B------:R-:W4:Y:S04]  /*e5330*/  LDL.LU.64 R16, [R1+0x2cb0] ;  /* 0x002cb00001107983 */ /* 0x000f280000300a00 */
[----:B------:R0:W-:Y:S04]  /*e5340*/  @P4 STG.E.U8 desc[UR10][R234.64], R0 ;  /* 0x00000000ea004986 */ /* 0x0001e8000c10110a */
[----:B0-----:R-:W4:Y:S04]  /*e5350*/  LDL.LU R234, [R1+0xac] ;  /* 0x0000ac0001ea7983 */ /* 0x001f280000300800 */
[----:B------:R-:W4:Y:S04]  /*e5360*/  LDL.LU.64 R248, [R1+0x2cb8] ;  /* 0x002cb80001f87983 */ /* 0x000f280000300a00 */
[----:B------:R-:W4:Y:S01]  /*e5370*/  LDL.LU.64 R246, [R1+0x2cc0] ;  /* 0x002cc00001f67983 */ /* 0x000f220000300a00 */
[----:B------:R-:W-:-:S02]  /*e5380*/  @P6 LOP3.LUT R5, R5, 0x400000, RZ, 0xfc, !PT ;  /* 0x0040000005056812 */ /* 0x000fc400078efcff */
        /* <DEDUP_REMOVED lines=14> */
[----:B------:R-:W4:Y:S04]  /*e5470*/  LDL.LU.64 R236, [R1+0x2ce8] ;  /* 0x002ce80001ec7983 */ /* 0x000f280000300a00 */
[----:B0-----:R-:W4:Y:S04]  /*e5480*/  LDL.LU.64 R232, [R1+0x2cf0] ;  /* 0x002cf00001e87983 */ /* 0x001f280000300a00 */
[----:B------:R-:W4:Y:S01]  /*e5490*/  LDL.LU R241, [R1+0x120] ;  /* 0x0001200001f17983 */ /* 0x000f220000300800 */
[----:B---3--:R-:W-:-:S05]  /*e54a0*/  PRMT R0, R240, 0x7770, RZ ;  /* 0x00007770f0007816 */ /* 0x008fca00000000ff */
[----:B------:R0:W-:Y:S04]  /*e54b0*/  @P6 STG.E.U8 desc[UR10][R230.64], R0 ;  /* 0x00000000e6006986 */ /* 0x0001e8000c10110a */
[----:B0-----:R-:W3:Y:S01]  /*e54c0*/  LDL.LU.64 R230, [R1+0x2cf8] ;  /* 0x002cf80001e67983 */ /* 0x001ee20000300a00 */
[----:B------:R-:W-:Y:S02]  /*e54d0*/  LOP3.LUT P6, RZ, R5, 0x100000, RZ, 0xc0, !PT ;  /* 0x0010000005ff7812 */ /* 0x000fe400078cc0ff */
[----:B------:R-:W-:Y:S02]  /*e54e0*/  PRMT R0, R240, 0x7771, RZ ;  /* 0x00007771f0007816 */ /* 0x000fe400000000ff */
[C---:B------:R-:W-:Y:S02]  /*e54f0*/  LOP3.LUT P0, RZ, R227.reuse, 0x4000, RZ, 0xc0, !PT ;  /* 0x00004000e3ff7812 */ /* 0x040fe4000780c0ff */
[----:B------:R-:W-:-:S02]  /*e5500*/  LOP3.LUT P1, RZ, R227, 0x8000, RZ, 0xc0, !PT ;  /* 0x00008000e3ff7812 */ /* 0x000fc4000782c0ff */
[C---:B------:R-:W-:Y:S02]  /*e5510*/  LOP3.LUT P2, RZ, R227.reuse, 0x10000, RZ, 0xc0, !PT ;  /* 0x00010000e3ff7812 */ /* 0x040fe4000784c0ff */
[C---:B------:R-:W-:Y:S02]  /*e5520*/  LOP3.LUT P3, RZ, R227.reuse, 0x20000, RZ, 0xc0, !PT ;  /* 0x00020000e3ff7812 */ /* 0x040fe4000786c0ff */
[C---:B------:R-:W-:Y:S02]  /*e5530*/  LOP3.LUT P4, RZ, R227.reuse, 0x40000, RZ, 0xc0, !PT ;  /* 0x00040000e3ff7812 */ /* 0x040fe4000788c0ff */
[----:B------:R-:W-:Y:S01]  /*e5540*/  LOP3.LUT P5, RZ, R227, 0x80000, RZ, 0xc0, !PT ;  /* 0x00080000e3ff7812 */ /* 0x000fe200078ac0ff */
[----:B--2---:R0:W-:Y:S01]  /*e5550*/  @P6 STG.E.U8 desc[UR10][R228.64], R0 ;  /* 0x00000000e4006986 */ /* 0x0041e2000c10110a */
[C---:B------:R-:W-:Y:S02]  /*e5560*/  LOP3.LUT P6, RZ, R5.reuse, 0x80000, RZ, 0xc0, !PT ;  /* 0x0008000005ff7812 */ /* 0x040fe400078cc0ff */
[----:B0-----:R-:W-:Y:S01]  /*e5570*/  PRMT R0, R240, 0x7772, RZ ;  /* 0x00007772f0007816 */ /* 0x001fe200000000ff */
[----:B------:R-:W2:Y:S10]  /*e5580*/  LDL.LU.64 R228, [R1+0x5290] ;  /* 0x0052900001e47983 */ /* 0x000eb40000300a00 */
[----:B------:R0:W-:Y:S01]  /*e5590*/  @P6 STG.E.U8 desc[UR10][R18.64], R0 ;  /* 0x0000000012006986 */ /* 0x0001e2000c10110a */
[----:B------:R-:W-:-:S02]  /*e55a0*/  LOP3.LUT P6, RZ, R5, 0x40000, RZ, 0xc0, !PT ;  /* 0x0004000005ff7812 */ /* 0x000fc400078cc0ff */
[----:B0-----:R-:W-:-:S11]  /*e55b0*/  PRMT R0, R240, 0x7773, RZ ;  /* 0x00007773f0007816 */ /* 0x001fd600000000ff */
[----:B----4-:R0:W-:Y:S01]  /*e55c0*/  @P6 STG.E.U8 desc[UR10][R16.64], R0 ;  /* 0x0000000010006986 */ /* 0x0101e2000c10110a */
        /* <DEDUP_REMOVED lines=23> */
[----:B------:R-:W4:Y:S04]  /*e5740*/  LDL.LU.64 R232, [R1+0x2d10] ;  /* 0x002d100001e87983 */ /* 0x000f280000300a00 */
[----:B------:R-:W4:Y:S04]  /*e5750*/  LDL.LU.64 R238, [R1+0x2d18] ;  /* 0x002d180001ee7983 */ /* 0x000f280000300a00 */
[----:B------:R-:W4:Y:S04]  /*e5760*/  LDL.LU.64 R236, [R1+0x2d20] ;  /* 0x002d200001ec7983 */ /* 0x000f280000300a00 */
[----:B------:R-:W4:Y:S04]  /*e5770*/  LDL.LU.64 R234, [R1+0x2d28] ;  /* 0x002d280001ea7983 */ /* 0x000f280000300a00 */
[----:B------:R-:W4:Y:S01]  /*e5780*/  LDL.LU R248, [R1+0x134] ;  /* 0x0001340001f87983 */ /* 0x000f220000300800 */
[----:B------:R-:W-:-:S02]  /*e5790*/  LOP3.LUT P2, RZ, R227, 0x100000, RZ, 0xc0, !PT ;  /* 0x00100000e3ff7812 */ /* 0x000fc4000784c0ff */
[----:B------:R-:W-:Y:S02]  /*e57a0*/  PRMT R0, R241, 0x7771, RZ ;  /* 0x00007771f1007816 */ /* 0x000fe400000000ff */
[----:B------:R-:W-:Y:S02]  /*e57b0*/  LOP3.LUT R5, R5, 0xffffff7f, RZ, 0xc0, !PT ;  /* 0xffffff7f05057812 */ /* 0x000fe400078ec0ff */
[----:B--2---:R-:W-:-:S13]  /*e57c0*/  LOP3.LUT P6, RZ, R228, 0x1, RZ, 0xc0, !PT ;  /* 0x00000001e4ff7812 */ /* 0x004fda00078cc0ff */
        /* <DEDUP_REMOVED lines=9> */
[----:B---3--:R0:W-:Y:S04]  /*e5860*/  @P2 STG.E.U8 desc[UR10][R230.64], R0 ;  /* 0x00000000e6002986 */ /* 0x0081e8000c10110a */
[----:B0-----:R-:W2:Y:S06]  /*e5870*/  LDL.LU.64 R230, [R1+0x2d30] ;  /* 0x002d300001e67983 */ /* 0x001eac0000300a00 */
[----:B------:R-:W-:-:S02]  /*e5880*/  @P6 LOP3.LUT R5, R5, 0x400, RZ, 0xfc, !PT ;  /* 0x0000040005056812 */ /* 0x000fc400078efcff */
[----:B------:R-:W-:Y:S01]  /*e5890*/  LOP3.LUT P6, RZ, R227, 0x10000000, RZ, 0xc0, !PT ;  /* 0x10000000e3ff7812 */ /* 0x000fe200078cc0ff */
[----:B------:R-:W3:Y:S01]  /*e58a0*/  LDL.LU R249, [R1+0x124] ;  /* 0x0001240001f97983 */ /* 0x000ee20000300800 */
        /* <DEDUP_REMOVED lines=11> */
[C---:B------:R-:W-:Y:S02]  /*e5960*/  LOP3.LUT P4, RZ, R227.reuse, 0x400000, RZ, 0xc0, !PT ;  /* 0x00400000e3ff7812 */ /* 0x040fe4000788c0ff */
[----:B------:R-:W-:-:S05]  /*e5970*/  LOP3.LUT P5, RZ, R227, 0x800000, RZ, 0xc0, !PT ;  /* 0x00800000e3ff7812 */ /* 0x000fca00078ac0ff */
[----:B------:R-:W-:Y:S02]  /*e5980*/  @P6 LOP3.LUT R5, R5, 0x4000, RZ, 0xfc, !PT ;  /* 0x0000400005056812 */ /* 0x000fe400078efcff */
[----:B------:R-:W-:Y:S02]  /*e5990*/  LOP3.LUT P6, RZ, R227, 0x1000000, RZ, 0xc0, !PT ;  /* 0x01000000e3ff7812 */ /* 0x000fe400078cc0ff */
[----:B------:R-:W3:Y:S04]  /*e59a0*/  LDL.LU.64 R226, [R1+0x2d38] ;  /* 0x002d380001e27983 */ /* 0x000ee80000300a00 */
[----:B------:R-:W3:Y:S04]  /*e59b0*/  LDL.LU.64 R18, [R1+0x2d40] ;  /* 0x002d400001127983 */ /* 0x000ee80000300a00 */
[----:B------:R-:W3:Y:S01]  /*e59c0*/  LDL.LU.64 R16, [R1+0x2d48] ;  /* 0x002d480001107983 */ /* 0x000ee20000300a00 */
[----:B------:R-:W-:-:S03]  /*e59d0*/  PRMT R0, R241, 0x7772, RZ ;  /* 0x00007772f1007816 */ /* 0x000fc600000000ff */
[----:B------:R-:W3:Y:S04]  /*e59e0*/  LDL.LU.64 R246, [R1+0x2d50] ;  /* 0x002d500001f67983 */ /* 0x000ee80000300a00 */
[----:B----4-:R0:W-:Y:S02]  /*e59f0*/  @P3 STG.E.U8 desc[UR10][R242.64], R0 ;  /* 0x00000000f2003986 */ /* 0x0101e4000c10110a */
[----:B0-----:R-:W-:-:S05]  /*e5a00*/  PRMT R0, R241, 0x7773, RZ ;  /* 0x00007773f1007816 */ /* 0x001fca00000000ff */
[----:B------:R0:W-:Y:S04]  /*e5a10*/  @P4 STG.E.U8 desc[UR10][R232.64], R0 ;  /* 0x00000000e8004986 */ /* 0x0001e8000c10110a */
[----:B0-----:R-:W4:Y:S04]  /*e5a20*/  LDL.LU R232, [R1+0x138] ;  /* 0x0001380001e87983 */ /* 0x001f280000300800 */
[----:B------:R-:W4:Y:S01]  /*e5a30*/  LDL.LU.64 R2, [R1+0x2d58] ;  /* 0x002d580001027983 */ /* 0x000f220000300a00 */
[----:B------:R-:W-:-:S03]  /*e5a40*/  PRMT R0, R248, 0x7770, RZ ;  /* 0x00007770f8007816 */ /* 0x000fc600000000ff */
[----:B------:R-:W4:Y:S04]  /*e5a50*/  LDL.LU.64 R244, [R1+0x2d60] ;  /* 0x002d600001f47983 */ /* 0x000f280000300a00 */
[----:B------:R0:W-:Y:S04]  /*e5a60*/  @P5 STG.E.U8 desc[UR10][R238.64], R0 ;  /* 0x00000000ee005986 */ /* 0x0001e8000c10110a */
[----:B------:R-:W4:Y:S04]  /*e5a70*/  LDL.LU R233, [R1+0x128] ;  /* 0x0001280001e97983 */ /* 0x000f280000300800 */
[----:B------:R-:W4:Y:S01]  /*e5a80*/  LDL.LU.64 R242, [R1+0x2d78] ;  /* 0x002d780001f27983 */ /* 0x000f220000300a00 */
[----:B0-----:R-:W-:-:S03]  /*e5a90*/  PRMT R0, R248, 0x7771, RZ ;  /* 0x00007771f8007816 */ /* 0x001fc600000000ff */
[----:B------:R-:W4:Y:S04]  /*e5aa0*/  LDL.LU.64 R240, [R1+0x2d80] ;  /* 0x002d800001f07983 */ /* 0x000f280000300a00 */
[----:B------:R0:W-:Y:S01]  /*e5ab0*/  @P6 STG.E.U8 desc[UR10][R236.64], R0 ;  /* 0x00000000ec006986 */ /* 0x0001e2000c10110a */
[----:B------:R-:W-:-:S03]  /*e5ac0*/  LOP3.LUT P6, RZ, R5, 0x4000, RZ, 0xc0, !PT ;  /* 0x0000400005ff7812 */ /* 0x000fc600078cc0ff */
[----:B------:R-:W4:Y:S01]  /*e5ad0*/  LDL.LU.64 R238, [R1+0x2d88] ;  /* 0x002d880001ee7983 */ /* 0x000f220000300a00 */
[----:B0-----:R-:W-:-:S03]  /*e5ae0*/  PRMT R0, R248, 0x7772, RZ ;  /* 0x00007772f8007816 */ /* 0x001fc600000000ff */
[----:B------:R-:W4:Y:S06]  /*e5af0*/  LDL.LU.64 R236, [R1+0x2da0] ;  /* 0x002da00001ec7983 */ /* 0x000f2c0000300a00 */
[----:B------:R0:W-:Y:S01]  /*e5b00*/  @P6 STG.E.U8 desc[UR10][R234.64], R0 ;  /* 0x00000000ea006986 */ /* 0x0001e2000c10110a */
[----:B------:R-:W-:-:S03]  /*e5b10*/  LOP3.LUT P6, RZ, R5, 0x2000, RZ, 0xc0, !PT ;  /* 0x0000200005ff7812 */ /* 0x000fc600078cc0ff */
[----:B0-----:R-:W4:Y:S01]  /*e5b20*/  LDL.LU.64 R234, [R1+0x2db8] ;  /* 0x002db80001ea7983 */ /* 0x001f220000300a00 */
[----:B------:R-:W-:-:S09]  /*e5b30*/  PRMT R0, R248, 0x7773, RZ ;  /* 0x00007773f8007816 */ /* 0x000fd200000000ff */
[----:B--2---:R0:W-:Y:S04]  /*e5b40*/  @P6 STG.E.U8 desc[UR10][R230.64], R0 ;  /* 0x00000000e6006986 */ /* 0x0041e8000c10110a */
[----:B0-----:R-:W2:Y:S01]  /*e5b50*/  LDL.LU.64 R230, [R1+0x2dc0] ;  /* 0x002dc00001e67983 */ /* 0x001ea20000300a00 */
[----:B------:R-:W-:Y:S02]  /*e5b60*/  LOP3.LUT P6, RZ, R5, 0x1000, RZ, 0xc0, !PT ;  /* 0x0000100005ff7812 */ /* 0x000fe400078cc0ff */
[----:B---3--:R-:W-:-:S11]  /*e5b70*/  PRMT R0, R249, 0x7770, RZ ;  /* 0x00007770f9007816 */ /* 0x008fd600000000ff */
        /* <DEDUP_REMOVED lines=11> */
[----:B----4-:R-:W-:-:S11]  /*e5c30*/  PRMT R0, R232, 0x7770, RZ ;  /* 0x00007770e8007816 */ /* 0x010fd600000000ff */
        /* <DEDUP_REMOVED lines=51> */
[----:B------:R-:W-:-:S03]  /*e5f70*/  @P6 LOP3.LUT R5, R5, 0x8, RZ, 0xfc, !PT ;  /* 0x0000000805056812 */ /* 0x000fc600078efcff */
[----:B------:R-:W2:Y:S01]  /*e5f80*/  LDL.LU.64 R18, [R1+0x2e40] ;  /* 0x002e400001127983 */ /* 0x000ea20000300a00 */
[C---:B------:R-:W-:Y:S02]  /*e5f90*/  LOP3.LUT P6, RZ, R228.reuse, 0x4000, RZ, 0xc0, !PT ;  /* 0x00004000e4ff7812 */ /* 0x040fe400078cc0ff */
[C---:B------:R-:W-:Y:S01]  /*e5fa0*/  LOP3.LUT P3, RZ, R228.reuse, 0x100, RZ, 0xc0, !PT ;  /* 0x00000100e4ff7812 */ /* 0x040fe2000786c0ff */
[----:B------:R-:W2:Y:S01]  /*e5fb0*/  LDL.LU.64 R16, [R1+0x2e58] ;  /* 0x002e580001107983 */ /* 0x000ea20000300a00 */
[----:B------:R-:W-:Y:S02]  /*e5fc0*/  LOP3.LUT R5, R5, 0xffffffef, RZ, 0xc0, !PT ;  /* 0xffffffef05057812 */ /* 0x000fe400078ec0ff */
[----:B------:R-:W-:Y:S01]  /*e5fd0*/  LOP3.LUT P4, RZ, R228, 0x200, RZ, 0xc0, !PT ;  /* 0x00000200e4ff7812 */ /* 0x000fe2000788c0ff */
[----:B------:R-:W2:Y:S01]  /*e5fe0*/  LDL.LU.64 R2, [R1+0x2e60] ;  /* 0x002e600001027983 */ /* 0x000ea20000300a00 */
[----:B------:R-:W-:-:S05]  /*e5ff0*/  PRMT R0, R239, 0x7771, RZ ;  /* 0x00007771ef007816 */ /* 0x000fca00000000ff */
[----:B------:R-:W-:Y:S02]  /*e6000*/  @P6 LOP3.LUT R5, R5, 0x10, RZ, 0xfc, !PT ;  /* 0x0000001005056812 */ /* 0x000fe400078efcff */
[C---:B------:R-:W-:Y:S01]  /*e6010*/  LOP3.LUT P6, RZ, R228.reuse, 0x2000, RZ, 0xc0, !PT ;  /* 0x00002000e4ff7812 */ /* 0x040fe200078cc0ff */
[----:B---3--:R0:W-:Y:S01]  /*e6020*/  @P3 STG.E.U8 desc[UR10][R242.64], R0 ;  /* 0x00000000f2003986 */ /* 0x0081e2000c10110a */
[----:B------:R-:W-:Y:S02]  /*e6030*/  LOP3.LUT P5, RZ, R228, 0x400, RZ, 0xc0, !PT ;  /* 0x00000400e4ff7812 */ /* 0x000fe400078ac0ff */
[----:B------:R-:W-:Y:S02]  /*e6040*/  LOP3.LUT R5, R5, 0xffffffdf, RZ, 0xc0, !PT ;  /* 0xffffffdf05057812 */ /* 0x000fe400078ec0ff */
[----:B0-----:R-:W-:-:S07]  /*e6050*/  PRMT R0, R239, 0x7772, RZ ;  /* 0x00007772ef007816 */ /* 0x001fce00000000ff */
[----:B------:R-:W-:Y:S02]  /*e6060*/  @P6 LOP3.LUT R5, R5, 0x20, RZ, 0xfc, !PT ;  /* 0x0000002005056812 */ /* 0x000fe400078efcff */
[----:B------:R-:W-:Y:S01]  /*e6070*/  LOP3.LUT P6, RZ, R228, 0x1000, RZ, 0xc0, !PT ;  /* 0x00001000e4ff7812 */ /* 0x000fe200078cc0ff */
[----:B----4-:R0:W-:Y:S01]  /*e6080*/  @P4 STG.E.U8 desc[UR10][R240.64], R0 ;  /* 0x00000000f0004986 */ /* 0x0101e2000c10110a */
[----:B------:R-:W-:Y:S02]  /*e6090*/  LOP3.LUT R5, R5, 0xffffffbf, RZ, 0xc0, !PT ;  /* 0xffffffbf05057812 */ /* 0x000fe400078ec0ff */
[----:B0-----:R-:W-:-:S05]  /*e60a0*/  PRMT R0, R239, 0x7773, RZ ;  /* 0x00007773ef007816 */ /* 0x001fca00000000ff */
[----:B------:R0:W-:Y:S04]  /*e60b0*/  @P5 STG.E.U8 desc[UR10][R234.64], R0 ;  /* 0x00000000ea005986 */ /* 0x0001e8000c10110a */
[----:B------:R-:W-:Y:S02]  /*e60c0*/  @P6 LOP3.LUT R5, R5, 0x40, RZ, 0xfc, !PT ;  /* 0x0000004005056812 */ /* 0x000fe400078efcff */
[----:B------:R-:W-:Y:S01]  /*e60d0*/  LOP3.LUT P6, RZ, R228, 0x800, RZ, 0xc0, !PT ;  /* 0x00000800e4ff7812 */ /* 0x000fe200078cc0ff */
[----:B0-----:R-:W3:Y:S04]  /*e60e0*/  LDL.LU R235, [R1+0x100] ;  /* 0x0001000001eb7983 */ /* 0x001ee80000300800 */
[----:B------:R-:W4:Y:S04]  /*e60f0*/  LDL.LU.64 R244, [R1+0x2e68] ;  /* 0x002e680001f47983 */ /* 0x000f280000300a00 */
[----:B------:R-:W4:Y:S01]  /*e6100*/  LDL.LU.64 R242, [R1+0x2e80] ;  /* 0x002e800001f27983 */ /* 0x000f220000300a00 */
[----:B------:R-:W-:-:S03]  /*e6110*/  PRMT R0, R246, 0x7770, RZ ;  /* 0x00007770f6007816 */ /* 0x000fc600000000ff */
[----:B------:R-:W4:Y:S04]  /*e6120*/  LDL.LU.64 R240, [R1+0x2e98] ;  /* 0x002e980001f07983 */ /* 0x000f280000300a00 */
[----:B------:R0:W-:Y:S01]  /*e6130*/  @P6 STG.E.U8 desc[UR10][R236.64], R0 ;  /* 0x00000000ec006986 */ /* 0x0001e2000c10110a */
[----:B------:R-:W-:-:S03]  /*e6140*/  LOP3.LUT P6, RZ, R5, 0x40, RZ, 0xc0, !PT ;  /* 0x0000004005ff7812 */ /* 0x000fc600078cc0ff */
[----:B------:R-:W4:Y:S04]  /*e6150*/  LDL.LU.64 R238, [R1+0x2ea0] ;  /* 0x002ea00001ee7983 */ /* 0x000f280000300a00 */
[----:B------:R-:W4:Y:S01]  /*e6160*/  LDL.LU R234, [R1+0x114] ;  /* 0x0001140001ea7983 */ /* 0x000f220000300800 */
[----:B0-----:R-:W-:-:S03]  /*e6170*/  PRMT R0, R246, 0x7771, RZ ;  /* 0x00007771f6007816 */ /* 0x001fc600000000ff */
[----:B------:R-:W4:Y:S04]  /*e6180*/  LDL.LU.64 R236, [R1+0x2ea8] ;  /* 0x002ea80001ec7983 */ /* 0x000f280000300a00 */
        /* <DEDUP_REMOVED lines=37> */
[----:B------:R0:W-:Y:S01]  /*e63e0*/  @P3 STG.E.U8 desc[UR10][R236.64], R0 ;  /* 0x00000000ec003986 */ /* 0x0001e2000c10110a */
[----:B------:R-:W-:Y:S02]  /*e63f0*/  LOP3.LUT P5, RZ, R228, 0x2000000, RZ, 0xc0, !PT ;  /* 0x02000000e4ff7812 */ /* 0x000fe400078ac0ff */
[----:B0-----:R-:W-:-:S05]  /*e6400*/  PRMT R0, R234, 0x7771, RZ ;  /* 0x00007771ea007816 */ /* 0x001fca00000000ff */
[----:B------:R0:W-:Y:S04]  /*e6410*/  @P4 STG.E.U8 desc[UR10][R232.64], R0 ;  /* 0x00000000e8004986 */ /* 0x0001e8000c10110a */
[----:B0-----:R-:W3:Y:S01]  /*e6420*/  LDL.LU.64 R232, [R1+0x2ee0] ;  /* 0x002ee00001e87983 */ /* 0x001ee20000300a00 */
[----:B------:R-:W-:-:S05]  /*e6430*/  PRMT R0, R234, 0x7772, RZ ;  /* 0x00007772ea007816 */ /* 0x000fca00000000ff */
[----:B--2---:R0:W-:Y:S04]  /*e6440*/  @P5 STG.E.U8 desc[UR10][R230.64], R0 ;  /* 0x00000000e6005986 */ /* 0x0041e8000c10110a */
[----:B0-----:R-:W2:Y:S04]  /*e6450*/  LDL.LU.64 R230, [R1+0x2ee8] ;  /* 0x002ee80001e67983 */ /* 0x001ea80000300a00 */
[----:B------:R-:W4:Y:S04]  /*e6460*/  LDL.LU.64 R242, [R1+0x2f00] ;  /* 0x002f000001f27983 */ /* 0x000f280000300a00 */
[----:B------:R-:W4:Y:S04]  /*e6470*/  LDL.LU.64 R240, [R1+0x2f18] ;  /* 0x002f180001f07983 */ /* 0x000f280000300a00 */
[----:B------:R-:W2:Y:S04]  /*e6480*/  LDL.LU R235, [R1+0x104] ;  /* 0x0001040001eb7983 */ /* 0x000ea80000300800 */
[----:B------:R-:W4:Y:S04]  /*e6490*/  LDL.LU.64 R238, [R1+0x2f20] ;  /* 0x002f200001ee7983 */ /* 0x000f280000300a00 */
[----:B------:R-:W4:Y:S01]  /*e64a0*/  LDL.LU R246, [R1+0x118] ;  /* 0x0001180001f67983 */ /* 0x000f220000300800 */
[----:B------:R-:W-:-:S03]  /*e64b0*/  LOP3.LUT P2, RZ, R228, 0x4000000, RZ, 0xc0, !PT ;  /* 0x04000000e4ff7812 */ /* 0x000fc6000784c0ff */
[----:B------:R-:W4:Y:S01]  /*e64c0*/  LDL.LU.64 R236, [R1+0x2f28] ;  /* 0x002f280001ec7983 */ /* 0x000f220000300a00 */
[----:B------:R-:W-:Y:S02]  /*e64d0*/  PRMT R0, R234, 0x7773, RZ ;  /* 0x00007773ea007816 */ /* 0x000fe400000000ff */
[----:B------:R-:W-:Y:S02]  /*e64e0*/  LOP3.LUT P3, RZ, R228, 0x8000000, RZ, 0xc0, !PT ;  /* 0x08000000e4ff7812 */ /* 0x000fe4000786c0ff */
[----:B------:R-:W-:-:S05]  /*e64f0*/  LOP3.LUT P6, RZ, R229, 0x40, RZ, 0xc0, !PT ;  /* 0x00000040e5ff7812 */ /* 0x000fca00078cc0ff */
[----:B---3--:R0:W-:Y:S04]  /*e6500*/  @P2 STG.E.U8 desc[UR10][R232.64], R0 ;  /* 0x00000000e8002986 */ /* 0x0081e8000c10110a */
[----:B0-----:R-:W3:Y:S01]  /*e6510*/  LDL.LU.64 R232, [R1+0x2f48] ;  /* 0x002f480001e87983 */ /* 0x001ee20000300a00 */
[----:B--2---:R-:W-:-:S05]  /*e6520*/  PRMT R0, R235, 0x7770, RZ ;  /* 0x00007770eb007816 */ /* 0x004fca00000000ff */
[----:B------:R0:W-:Y:S04]  /*e6530*/  @P3 STG.E.U8 desc[UR10][R230.64], R0 ;  /* 0x00000000e6003986 */ /* 0x0001e8000c10110a */
[----:B0-----:R-:W2:Y:S04]  /*e6540*/  LDL.LU.64 R230, [R1+0x2f58] ;  /* 0x002f580001e67983 */ /* 0x001ea80000300a00 */
[----:B------:R-:W2:Y:S04]  /*e6550*/  LDL.LU.64 R4, [R1+0x2f60] ;  /* 0x002f600001047983 */ /* 0x000ea80000300a00 */
[----:B------:R-:W2:Y:S04]  /*e6560*/  LDL.LU R247, [R1+0x108] ;  /* 0x0001080001f77983 */ /* 0x000ea80000300800 */
[----:B------:R-:W2:Y:S04]  /*e6570*/  LDL.LU.64 R226, [R1+0x2f68] ;  /* 0x002f680001e27983 */ /* 0x000ea80000300a00 */
[----:B------:R-:W2:Y:S04]  /*e6580*/  LDL.LU.64 R18, [R1+0x2f88] ;  /* 0x002f880001127983 */ /* 0x000ea80000300a00 */
[----:B------:R-:W2:Y:S04]  /*e6590*/  LDL.LU.64 R16, [R1+0x2f98] ;  /* 0x002f980001107983 */ /* 0x000ea80000300a00 */
[----:B------:R-:W2:Y:S04]  /*e65a0*/  LDL.LU R234, [R1+0x11c] ;  /* 0x00011c0001ea7983 */ /* 0x000ea80000300800 */
[----:B------:R-:W2:Y:S04]  /*e65b0*/  LDL.LU.64 R2, [R1+0x2fa0] ;  /* 0x002fa00001027983 */ /* 0x000ea80000300a00 */
[----:B------:R-:W2:Y:S01]  /*e65c0*/  LDL.LU.64 R244, [R1+0x2fa8] ;  /* 0x002fa80001f47983 */ /* 0x000ea20000300a00 */
[----:B------:R-:W-:-:S04]  /*e65d0*/  LOP3.LUT R6, R6, 0xff7fffff, RZ, 0xc0, !PT ;  /* 0xff7fffff06067812 */ /* 0x000fc800078ec0ff */
        /* <DEDUP_REMOVED lines=40> */
[----:B------:R-:W-:-:S09]  /*e6860*/  PRMT R0, R246, 0x7771, RZ ;  /* 0x00007771f6007816 */ /* 0x000fd200000000ff */
[----:B---3--:R0:W-:Y:S04]  /*e6870*/  @P6 STG.E.U8 desc[UR10][R232.64], R0 ;  /* 0x00000000e8006986 */ /* 0x0081e8000c10110a */
[----:B0-----:R-:W3:Y:S01]  /*e6880*/  LDL.LU.64 R232, [R1+0x3008] ;  /* 0x0030080001e87983 */ /* 0x001ee20000300a00 */
[----:B------:R-:W-:Y:S02]  /*e6890*/  LOP3.LUT P6, RZ, R6, 0x10000000, RZ, 0xc0, !PT ;  /* 0x1000000006ff7812 */ /* 0x000fe400078cc0ff */
[----:B------:R-:W-:Y:S02]  /*e68a0*/  PRMT R0, R246, 0x7772, RZ ;  /* 0x00007772f6007816 */ /* 0x000fe400000000ff */
[----:B------:R-:W-:-:S09]  /*e68b0*/  LOP3.LUT P0, RZ, R229, 0x80, RZ, 0xc0, !PT ;  /* 0x00000080e5ff7812 */ /* 0x000fd2000780c0ff */
        /* <DEDUP_REMOVED lines=18> */
[----:B------:R0:W-:Y:S04]  /*e69e0*/  @P0 STG.E.U8 desc[UR10][R244.64], R0 ;  /* 0x00000000f4000986 */ /* 0x0001e8000c10110a */
[----:B0-----:R-:W2:Y:S01]  /*e69f0*/  LDL.LU.64 R244, [R1+0x3018] ;  /* 0x0030180001f47983 */ /* 0x001ea20000300a00 */
[C---:B------:R-:W-:Y:S02]  /*e6a00*/  LOP3.LUT P1, RZ, R229.reuse, 0x100, RZ, 0xc0, !PT ;  /* 0x00000100e5ff7812 */ /* 0x040fe4000782c0ff */
[C---:B------:R-:W-:Y:S02]  /*e6a10*/  LOP3.LUT P2, RZ, R229.reuse, 0x200, RZ, 0xc0, !PT ;  /* 0x00000200e5ff7812 */ /* 0x040fe4000784c0ff */
[----:B------:R-:W-:Y:S02]  /*e6a20*/  PRMT R0, R234, 0x7771, RZ ;  /* 0x00007771ea007816 */ /* 0x000fe400000000ff */
[----:B------:R-:W-:-:S02]  /*e6a30*/  LOP3.LUT P3, RZ, R229, 0x400, RZ, 0xc0, !PT ;  /* 0x00000400e5ff7812 */ /* 0x000fc4000786c0ff */
[C---:B------:R-:W-:Y:S02]  /*e6a40*/  LOP3.LUT P4, RZ, R229.reuse, 0x800, RZ, 0xc0, !PT ;  /* 0x00000800e5ff7812 */ /* 0x040fe4000788c0ff */
[----:B------:R-:W-:-:S03]  /*e6a50*/  LOP3.LUT P5, RZ, R229, 0x1000, RZ, 0xc0, !PT ;  /* 0x00001000e5ff7812 */ /* 0x000fc600078ac0ff */
[----:B----4-:R0:W-:Y:S02]  /*e6a60*/  @P1 STG.E.U8 desc[UR10][R242.64], R0 ;  /* 0x00000000f2001986 */ /* 0x0101e4000c10110a */
        /* <DEDUP_REMOVED lines=12> */
[----:B------:R-:W4:Y:S01]  /*e6b30*/  LDL.LU R241, [R1+0xf0] ;  /* 0x0000f00001f17983 */ /* 0x000f220000300800 */
[----:B------:R-:W-:-:S03]  /*e6b40*/  LOP3.LUT P2, RZ, R229, 0x2000, RZ, 0xc0, !PT ;  /* 0x00002000e5ff7812 */ /* 0x000fc6000784c0ff */
[----:B------:R-:W4:Y:S01]  /*e6b50*/  LDL.LU.64 R236, [R1+0x3060] ;  /* 0x0030600001ec7983 */ /* 0x000f220000300a00 */
[----:B------:R-:W-:Y:S02]  /*e6b60*/  PRMT R0, R235, 0x7772, RZ ;  /* 0x00007772eb007816 */ /* 0x000fe400000000ff */
[----:B------:R-:W-:Y:S02]  /*e6b70*/  LOP3.LUT P6, RZ, R229, 0x2000000, RZ, 0xc0, !PT ;  /* 0x02000000e5ff7812 */ /* 0x000fe400078cc0ff */
[----:B------:R-:W-:-:S11]  /*e6b80*/  LOP3.LUT R6, R6, 0xffff7fff, RZ, 0xc0, !PT ;  /* 0xffff7fff06067812 */ /* 0x000fd600078ec0ff */
[----:B------:R-:W-:Y:S02]  /*e6b90*/  @P6 LOP3.LUT R6, R6, 0x8000, RZ, 0xfc, !PT ;  /* 0x0000800006066812 */ /* 0x000fe400078efcff */
[----:B------:R-:W-:Y:S02]  /*e6ba0*/  LOP3.LUT P6, RZ, R229, 0x1000000, RZ, 0xc0, !PT ;  /* 0x01000000e5ff7812 */ /* 0x000fe400078cc0ff */
[----:B------:R-:W-:-:S11]  /*e6bb0*/  LOP3.LUT R6, R6, 0xfffeffff, RZ, 0xc0, !PT ;  /* 0xfffeffff06067812 */ /* 0x000fd600078ec0ff */
[----:B------:R-:W-:Y:S01]  /*e6bc0*/  @P6 LOP3.LUT R6, R6, 0x10000, RZ, 0xfc, !PT ;  /* 0x0001000006066812 */ /* 0x000fe200078efcff */
[----:B--2---:R0:W-:Y:S04]  /*e6bd0*/  @P2 STG.E.U8 desc[UR10][R244.64], R0 ;  /* 0x00000000f4002986 */ /* 0x0041e8000c10110a */
[----:B0-----:R-:W2:Y:S01]  /*e6be0*/  LDL.LU R244, [R1+0xe0] ;  /* 0x0000e00001f47983 */ /* 0x001ea20000300800 */
[----:B------:R-:W-:-:S03]  /*e6bf0*/  PRMT R0, R235, 0x7773, RZ ;  /* 0x00007773eb007816 */ /* 0x000fc600000000ff */
        /* <DEDUP_REMOVED lines=15> */
[C---:B------:R-:W-:Y:S02]  /*e6cf0*/  LOP3.LUT P4, RZ, R229.reuse, 0x8000, RZ, 0xc0, !PT ;  /* 0x00008000e5ff7812 */ /* 0x040fe4000788c0ff */
[----:B------:R-:W-:Y:S02]  /*e6d00*/  LOP3.LUT R6, R6, 0xffdfffff, RZ, 0xc0, !PT ;  /* 0xffdfffff06067812 */ /* 0x000fe400078ec0ff */
[----:B------:R-:W-:-:S07]  /*e6d10*/  LOP3.LUT P5, RZ, R229, 0x10000, RZ, 0xc0, !PT ;  /* 0x00010000e5ff7812 */ /* 0x000fce00078ac0ff */
[----:B------:R-:W-:Y:S02]  /*e6d20*/  @P6 LOP3.LUT R6, R6, 0x200000, RZ, 0xfc, !PT ;  /* 0x0020000006066812 */ /* 0x000fe400078efcff */
[C---:B------:R-:W-:Y:S02]  /*e6d30*/  LOP3.LUT P6, RZ, R229.reuse, 0x40000, RZ, 0xc0, !PT ;  /* 0x00040000e5ff7812 */ /* 0x040fe400078cc0ff */
[----:B------:R-:W-:Y:S02]  /*e6d40*/  LOP3.LUT R6, R6, 0xffbfffff, RZ, 0xc0, !PT ;  /* 0xffbfffff06067812 */ /* 0x000fe400078ec0ff */
[C---:B------:R-:W-:Y:S02]  /*e6d50*/  LOP3.LUT P0, RZ, R229.reuse, 0x4000000, RZ, 0xc0, !PT ;  /* 0x04000000e5ff7812 */ /* 0x040fe4000780c0ff */
[C---:B------:R-:W-:Y:S02]  /*e6d60*/  LOP3.LUT P1, RZ, R229.reuse, 0x8000000, RZ, 0xc0, !PT ;  /* 0x08000000e5ff7812 */ /* 0x040fe4000782c0ff */
[----:B------:R-:W-:-:S05]  /*e6d70*/  LOP3.LUT P2, RZ, R229, 0x10000000, RZ, 0xc0, !PT ;  /* 0x10000000e5ff7812 */ /* 0x000fca000784c0ff */
[----:B------:R-:W-:Y:S01]  /*e6d80*/  @P6 LOP3.LUT R6, R6, 0x400000, RZ, 0xfc, !PT ;  /* 0x0040000006066812 */ /* 0x000fe200078efcff */
[----:B---3--:R0:W-:Y:S04]  /*e6d90*/  @P3 STG.E.U8 desc[UR10][R232.64], R0 ;  /* 0x00000000e8003986 */ /* 0x0081e8000c10110a */
[----:B0-----:R-:W3:Y:S01]  /*e6da0*/  LDL.LU.64 R232, [R1+0x3088] ;  /* 0x0030880001e87983 */ /* 0x001ee20000300a00 */
[----:B----4-:R-:W-:-:S03]  /*e6db0*/  PRMT R0, R241, 0x7770, RZ ;  /* 0x00007770f1007816 */ /* 0x010fc600000000ff */
[----:B------:R-:W4:Y:S04]  /*e6dc0*/  LDL.LU.64 R4, [R1+0x30a0] ;  /* 0x0030a00001047983 */ /* 0x000f280000300a00 */
[----:B------:R0:W-:Y:S01]  /*e6dd0*/  @P4 STG.E.U8 desc[UR10][R238.64], R0 ;  /* 0x00000000ee004986 */ /* 0x0001e2000c10110a */
[C---:B------:R-:W-:Y:S02]  /*e6de0*/  LOP3.LUT P6, RZ, R229.reuse, 0x20000, RZ, 0xc0, !PT ;  /* 0x00020000e5ff7812 */ /* 0x040fe400078cc0ff */
[C---:B------:R-:W-:Y:S02]  /*e6df0*/  LOP3.LUT P3, RZ, R229.reuse, 0x20000000, RZ, 0xc0, !PT ;  /* 0x20000000e5ff7812 */ /* 0x040fe4000786c0ff */
[----:B------:R-:W-:Y:S02]  /*e6e00*/  LOP3.LUT P4, RZ, R229, 0x40000000, RZ, 0xc0, !PT ;  /* 0x40000000e5ff7812 */ /* 0x000fe4000788c0ff */
[----:B0-----:R-:W-:Y:S01]  /*e6e10*/  PRMT R0, R241, 0x7771, RZ ;  /* 0x00007771f1007816 */ /* 0x001fe200000000ff */
[----:B------:R-:W4:Y:S04]  /*e6e20*/  LDL.LU R238, [R1+0xf4] ;  /* 0x0000f40001ee7983 */ /* 0x000f280000300800 */
[----:B------:R-:W4:Y:S04]  /*e6e30*/  LDL.LU.64 R226, [R1+0x30a8] ;  /* 0x0030a80001e27983 */ /* 0x000f280000300a00 */
[----:B------:R0:W-:Y:S01]  /*e6e40*/  @P5 STG.E.U8 desc[UR10][R2.64], R0 ;  /* 0x0000000002005986 */ /* 0x0001e2000c10110a */
[----:B------:R-:W-:-:S03]  /*e6e50*/  LOP3.LUT P5, RZ, R229, 0x80000000, RZ, 0xc0, !PT ;  /* 0x80000000e5ff7812 */ /* 0x000fc600078ac0ff */
[----:B------:R-:W4:Y:S04]  /*e6e60*/  LDL.LU.64 R18, [R1+0x30c8] ;  /* 0x0030c80001127983 */ /* 0x000f280000300a00 */
[----:B------:R-:W4:Y:S04]  /*e6e70*/  LDL.LU R239, [R1+0xe4] ;  /* 0x0000e40001ef7983 */ /* 0x000f280000300800 */
[----:B------:R-:W4:Y:S01]  /*e6e80*/  LDL.LU.64 R228, [R1+0x3098] ;  /* 0x0030980001e47983 */ /* 0x000f220000300a00 */
[----:B0-----:R-:W-:-:S03]  /*e6e90*/  PRMT R0, R241, 0x7772, RZ ;  /* 0x00007772f1007816 */ /* 0x001fc600000000ff */
[----:B------:R-:W4:Y:S04]  /*e6ea0*/  LDL.LU.64 R16, [R1+0x30d8] ;  /* 0x0030d80001107983 */ /* 0x000f280000300a00 */
        /* <DEDUP_REMOVED lines=16> */
[----:B---3--:R0:W-:Y:S01]  /*e6fb0*/  @P6 STG.E.U8 desc[UR10][R232.64], R0 ;  /* 0x00000000e8006986 */ /* 0x0081e2000c10110a */
[----:B------:R-:W-:Y:S02]  /*e6fc0*/  LOP3.LUT P6, RZ, R6, 0x80000, RZ, 0xc0, !PT ;  /* 0x0008000006ff7812 */ /* 0x000fe400078cc0ff */
[----:B0-----:R-:W-:Y:S01]  /*e6fd0*/  PRMT R0, R244, 0x7772, RZ ;  /* 0x00007772f4007816 */ /* 0x001fe200000000ff */
[----:B------:R-:W3:Y:S10]  /*e6fe0*/  LDL.LU.64 R232, [R1+0x5278] ;  /* 0x0052780001e87983 */ /* 0x000ef40000300a00 */
[----:B----4-:R0:W-:Y:S01]  /*e6ff0*/  @P6 STG.E.U8 desc[UR10][R228.64], R0 ;  /* 0x00000000e4006986 */ /* 0x0101e2000c10110a */
        /* <DEDUP_REMOVED lines=25> */
[----:B------:R-:W4:Y:S04]  /*e7190*/  LDL.LU.64 R2, [R1+0x3158] ;  /* 0x0031580001027983 */ /* 0x000f280000300a00 */
[----:B------:R-:W3:Y:S04]  /*e71a0*/  LDL.LU.64 R236, [R1+0x3160] ;  /* 0x0031600001ec7983 */ /* 0x000ee80000300a00 */
[----:B------:R-:W3:Y:S04]  /*e71b0*/  LDL.LU.64 R242, [R1+0x3168] ;  /* 0x0031680001f27983 */ /* 0x000ee80000300a00 */
[----:B------:R-:W3:Y:S04]  /*e71c0*/  LDL.LU.64 R240, [R1+0x3188] ;  /* 0x0031880001f07983 */ /* 0x000ee80000300a00 */
[----:B------:R-:W3:Y:S04]  /*e71d0*/  LDL.LU.64 R238, [R1+0x3198] ;  /* 0x0031980001ee7983 */ /* 0x000ee80000300a00 */
[----:B------:R-:W3:Y:S01]  /*e71e0*/  LDL.LU R20, [R1+0xe8] ;  /* 0x0000e80001147983 */ /* 0x000ee20000300800 */
        /* <DEDUP_REMOVED lines=38> */
[----:B----4-:R0:W-:Y:S02]  /*e7450*/  @P3 STG.E.U8 desc[UR10][R2.64], R0 ;  /* 0x0000000002003986 */ /* 0x0101e4000c10110a */
[----:B0-----:R-:W-:-:S05]  /*e7460*/  PRMT R0, R245, 0x7773, RZ ;  /* 0x00007773f5007816 */ /* 0x001fca00000000ff */
[----:B---3--:R0:W-:Y:S04]  /*e7470*/  @P4 STG.E.U8 desc[UR10][R236.64], R0 ;  /* 0x00000000ec004986 */ /* 0x0081e8000c10110a */
        /* <DEDUP_REMOVED lines=255> */
[----:B------:R-:W-:-:S03]  /*e8470*/  LOP3.LUT P2, RZ, R231, 0x200000, RZ, 0xc0, !PT ;  /* 0x00200000e7ff7812 */ /* 0x000fc6000784c0ff */
[----:B------:R-:W4:Y:S01]  /*e8480*/  LDL.LU.64 R2, [R1+0x3340] ;  /* 0x0033400001027983 */ /* 0x000f220000300a00 */
[C---:B------:R-:W-:Y:S02]  /*e8490*/  LOP3.LUT P3, RZ, R231.reuse, 0x400000, RZ, 0xc0, !PT ;  /* 0x00400000e7ff7812 */ /* 0x040fe4000786c0ff */
[----:B------:R-:W-:Y:S02]  /*e84a0*/  PRMT R0, R234, 0x7772, RZ ;  /* 0x00007772ea007816 */ /* 0x000fe400000000ff */
[----:B------:R-:W-:-:S05]  /*e84b0*/  LOP3.LUT P4, RZ, R231, 0x800000, RZ, 0xc0, !PT ;  /* 0x00800000e7ff7812 */ /* 0x000fca000788c0ff */
        /* <DEDUP_REMOVED lines=14> */
[----:B------:R-:W-:Y:S02]  /*e85a0*/  PRMT R0, R235, 0x7772, RZ ;  /* 0x00007772eb007816 */ /* 0x000fe400000000ff */
[----:B------:R-:W-:Y:S02]  /*e85b0*/  LOP3.LUT P6, RZ, R232, 0x20, RZ, 0xc0, !PT ;  /* 0x00000020e8ff7812 */ /* 0x000fe400078cc0ff */
[----:B------:R-:W-:Y:S01]  /*e85c0*/  LOP3.LUT R7, R7, 0xffff7fff, RZ, 0xc0, !PT ;  /* 0xffff7fff07077812 */ /* 0x000fe200078ec0ff */
[----:B---3--:R0:W-:Y:S04]  /*e85d0*/  @P2 STG.E.U8 desc[UR10][R244.64], R0 ;  /* 0x00000000f4002986 */ /* 0x0081e8000c10110a */
[----:B0-----:R-:W3:Y:S01]  /*e85e0*/  LDL.LU R244, [R1+0x158] ;  /* 0x0001580001f47983 */ /* 0x001ee20000300800 */
[----:B------:R-:W-:-:S03]  /*e85f0*/  PRMT R0, R235, 0x7773, RZ ;  /* 0x00007773eb007816 */ /* 0x000fc600000000ff */
        /* <DEDUP_REMOVED lines=20> */
[----:B----4-:R0:W-:Y:S10]  /*e8740*/  @P3 STG.E.U8 desc[UR10][R2.64], R0 ;  /* 0x0000000002003986 */ /* 0x0101f4000c10110a */
[----:B------:R-:W-:-:S02]  /*e8750*/  @P6 LOP3.LUT R7, R7, 0x200000, RZ, 0xfc, !PT ;  /* 0x0020000007076812 */ /* 0x000fc400078efcff */
[----:B------:R-:W-:Y:S01]  /*e8760*/  LOP3.LUT P6, RZ, R231, 0x40000000, RZ, 0xc0, !PT ;  /* 0x40000000e7ff7812 */ /* 0x000fe200078cc0ff */
[----:B0-----:R-:W4:Y:S01]  /*e8770*/  LDL.LU.64 R2, [R1+0x3370] ;  /* 0x0033700001027983 */ /* 0x001f220000300a00 */
[----:B------:R-:W-:Y:S02]  /*e8780*/  LOP3.LUT R7, R7, 0xffbfffff, RZ, 0xc0, !PT ;  /* 0xffbfffff07077812 */ /* 0x000fe400078ec0ff */
[C---:B------:R-:W-:Y:S02]  /*e8790*/  LOP3.LUT P4, RZ, R231.reuse, 0x8000000, RZ, 0xc0, !PT ;  /* 0x08000000e7ff7812 */ /* 0x040fe4000788c0ff */
[----:B------:R-:W-:-:S07]  /*e87a0*/  LOP3.LUT P5, RZ, R231, 0x10000000, RZ, 0xc0, !PT ;  /* 0x10000000e7ff7812 */ /* 0x000fce00078ac0ff */
[----:B------:R-:W-:Y:S02]  /*e87b0*/  @P6 LOP3.LUT R7, R7, 0x400000, RZ, 0xfc, !PT ;  /* 0x0040000007076812 */ /* 0x000fe400078efcff */
[----:B------:R-:W-:Y:S02]  /*e87c0*/  LOP3.LUT P6, RZ, R231, 0x20000000, RZ, 0xc0, !PT ;  /* 0x20000000e7ff7812 */ /* 0x000fe400078cc0ff */
[----:B------:R-:W4:Y:S01]  /*e87d0*/  LDL.LU.64 R230, [R1+0x3378] ;  /* 0x0033780001e67983 */ /* 0x000f220000300a00 */
[----:B------:R-:W-:-:S03]  /*e87e0*/  PRMT R0, R241, 0x7770, RZ ;  /* 0x00007770f1007816 */ /* 0x000fc600000000ff */
[----:B------:R-:W4:Y:S04]  /*e87f0*/  LDL.LU.64 R228, [R1+0x3380] ;  /* 0x0033800001e47983 */ /* 0x000f280000300a00 */
[----:B------:R0:W-:Y:S04]  /*e8800*/  @P4 STG.E.U8 desc[UR10][R238.64], R0 ;  /* 0x00000000ee004986 */ /* 0x0001e8000c10110a */
[----:B0-----:R-:W4:Y:S04]  /*e8810*/  LDL.LU R238, [R1+0x148] ;  /* 0x0001480001ee7983 */ /* 0x001f280000300800 */
        /* <DEDUP_REMOVED lines=13> */
[----:B--2---:R0:W-:Y:S01]  /*e88f0*/  @P6 STG.E.U8 desc[UR10][R236.64], R0 ;  /* 0x00000000ec006986 */ /* 0x0041e2000c10110a */
[----:B------:R-:W-:-:S03]  /*e8900*/  LOP3.LUT P6, RZ, R7, 0x200000, RZ, 0xc0, !PT ;  /* 0x0020000007ff7812 */ /* 0x000fc600078cc0ff */
[----:B------:R-:W2:Y:S04]  /*e8910*/  LDL.LU.64 R240, [R1+0x33b8] ;  /* 0x0033b80001f07983 */ /* 0x000ea80000300a00 */
[----:B0-----:R-:W2:Y:S04]  /*e8920*/  LDL.LU.64 R236, [R1+0x33c0] ;  /* 0x0033c00001ec7983 */ /* 0x001ea80000300a00 */
[----:B------:R-:W2:Y:S01]  /*e8930*/  LDL.LU R245, [R1+0x14c] ;  /* 0x00014c0001f57983 */ /* 0x000ea20000300800 */
[----:B---3--:R-:W-:-:S05]  /*e8940*/  PRMT R0, R244, 0x7770, RZ ;  /* 0x00007770f4007816 */ /* 0x008fca00000000ff */
[----:B------:R0:W-:Y:S04]  /*e8950*/  @P6 STG.E.U8 desc[UR10][R234.64], R0 ;  /* 0x00000000ea006986 */ /* 0x0001e8000c10110a */
[----:B0-----:R-:W3:Y:S01]  /*e8960*/  LDL.LU.64 R234, [R1+0x33c8] ;  /* 0x0033c80001ea7983 */ /* 0x001ee20000300a00 */
[----:B------:R-:W-:Y:S02]  /*e8970*/  LOP3.LUT P6, RZ, R7, 0x100000, RZ, 0xc0, !PT ;  /* 0x0010000007ff7812 */ /* 0x000fe400078cc0ff */
[----:B------:R-:W-:Y:S02]  /*e8980*/  PRMT R0, R244, 0x7771, RZ ;  /* 0x00007771f4007816 */ /* 0x000fe400000000ff */
[C---:B------:R-:W-:Y:S02]  /*e8990*/  LOP3.LUT P0, RZ, R232.reuse, 0x40, RZ, 0xc0, !PT ;  /* 0x00000040e8ff7812 */ /* 0x040fe4000780c0ff */
[----:B------:R-:W-:-:S07]  /*e89a0*/  LOP3.LUT P1, RZ, R232, 0x80, RZ, 0xc0, !PT ;  /* 0x00000080e8ff7812 */ /* 0x000fce000782c0ff */
[----:B----4-:R0:W-:Y:S01]  /*e89b0*/  @P6 STG.E.U8 desc[UR10][R2.64], R0 ;  /* 0x0000000002006986 */ /* 0x0101e2000c10110a */
[C---:B------:R-:W-:Y:S02]  /*e89c0*/  LOP3.LUT P6, RZ, R7.reuse, 0x80000, RZ, 0xc0, !PT ;  /* 0x0008000007ff7812 */ /* 0x040fe400078cc0ff */
        /* <DEDUP_REMOVED lines=26> */
[----:B--2---:R0:W-:Y:S02]  /*e8b70*/  @P3 STG.E.U8 desc[UR10][R240.64], R0 ;  /* 0x00000000f0003986 */ /* 0x0041e4000c10110a */
        /* <DEDUP_REMOVED lines=244> */
[----:B------:R-:W3:Y:S04]  /*e9ac0*/  LDL.LU.64 R226, [R1+0x3558] ;  /* 0x0035580001e27983 */ /* 0x000ee80000300a00 */
[----:B------:R-:W3:Y:S04]  /*e9ad0*/  LDL.LU R236, [R1+0x1c8] ;  /* 0x0001c80001ec7983 */ /* 0x000ee80000300800 */
[----:B------:R-:W3:Y:S01]  /*e9ae0*/  LDL.LU.64 R18, [R1+0x3560] ;  /* 0x0035600001127983 */ /* 0x000ee20000300a00 */
[----:B------:R-:W-:-:S04]  /*e9af0*/  LOP3.LUT R21, R21, 0xf7ffffff, RZ, 0xc0, !PT ;  /* 0xf7ffffff15157812 */ /* 0x000fc800078ec0ff */
[----:B------:R-:W-:Y:S02]  /*e9b00*/  @P6 LOP3.LUT R21, R21, 0x8000000, RZ, 0xfc, !PT ;  /* 0x0800000015156812 */ /* 0x000fe400078efcff */
[----:B------:R-:W-:Y:S02]  /*e9b10*/  LOP3.LUT P6, RZ, R233, 0x2000000, RZ, 0xc0, !PT ;  /* 0x02000000e9ff7812 */ /* 0x000fe400078cc0ff */
[----:B------:R-:W-:-:S11]  /*e9b20*/  LOP3.LUT R21, R21, 0xefffffff, RZ, 0xc0, !PT ;  /* 0xefffffff15157812 */ /* 0x000fd600078ec0ff */
[----:B------:R-:W-:Y:S02]  /*e9b30*/  @P6 LOP3.LUT R21, R21, 0x10000000, RZ, 0xfc, !PT ;  /* 0x1000000015156812 */ /* 0x000fe400078efcff */
[----:B------:R-:W-:Y:S02]  /*e9b40*/  LOP3.LUT P6, RZ, R233, 0x1000000, RZ, 0xc0, !PT ;  /* 0x01000000e9ff7812 */ /* 0x000fe400078cc0ff */
[----:B------:R-:W-:Y:S02]  /*e9b50*/  LOP3.LUT R21, R21, 0xdfffffff, RZ, 0xc0, !PT ;  /* 0xdfffffff15157812 */ /* 0x000fe400078ec0ff */
[C---:B------:R-:W-:Y:S02]  /*e9b60*/  LOP3.LUT P3, RZ, R233.reuse, 0x80000, RZ, 0xc0, !PT ;  /* 0x00080000e9ff7812 */ /* 0x040fe4000786c0ff */
[----:B------:R-:W-:Y:S02]  /*e9b70*/  LOP3.LUT P4, RZ, R233, 0x100000, RZ, 0xc0, !PT ;  /* 0x00100000e9ff7812 */ /* 0x000fe4000788c0ff */
        /* <DEDUP_REMOVED lines=22> */
[C---:B------:R-:W-:Y:S02]  /*e9ce0*/  LOP3.LUT P6, RZ, R21.reuse, 0x20000000, RZ, 0xc0, !PT ;  /* 0x2000000015ff7812 */ /* 0x040fe400078cc0ff */
[----:B0-----:R-:W-:Y:S01]  /*e9cf0*/  PRMT R0, R20, 0x7771, RZ ;  /* 0x0000777114007816 */ /* 0x001fe200000000ff */
[----:B------:R-:W2:Y:S10]  /*e9d00*/  LDL.LU.64 R240, [R1+0x3588] ;  /* 0x0035880001f07983 */ /* 0x000eb40000300a00 */
[----:B---3--:R0:W-:Y:S01]  /*e9d10*/  @P6 STG.E.U8 desc[UR10][R238.64], R0 ;  /* 0x00000000ee006986 */ /* 0x0081e2000c10110a */
[----:B------:R-:W-:-:S02]  /*e9d20*/  LOP3.LUT P6, RZ, R21, 0x10000000, RZ, 0xc0, !PT ;  /* 0x1000000015ff7812 */ /* 0x000fc400078cc0ff */
        /* <DEDUP_REMOVED lines=17> */
[----:B------:R0:W-:Y:S04]  /*e9e40*/  @P6 STG.E.U8 desc[UR10][R18.64], R0 ;  /* 0x0000000012006986 */ /* 0x0001e8000c10110a */
[----:B0-----:R-:W3:Y:S01]  /*e9e50*/  LDL.LU.64 R18, [R1+0x3598] ;  /* 0x0035980001127983 */ /* 0x001ee20000300a00 */
[----:B------:R-:W-:Y:S02]  /*e9e60*/  LOP3.LUT P0, RZ, R233, 0x80000000, RZ, 0xc0, !PT ;  /* 0x80000000e9ff7812 */ /* 0x000fe4000780c0ff */
[----:B------:R-:W-:Y:S02]  /*e9e70*/  LOP3.LUT P1, RZ, R234, 0x1, RZ, 0xc0, !PT ;  /* 0x00000001eaff7812 */ /* 0x000fe4000782c0ff */
[----:B------:R-:W-:-:S09]  /*e9e80*/  PRMT R0, R236, 0x7770, RZ ;  /* 0x00007770ec007816 */ /* 0x000fd200000000ff */
[----:B----4-:R0:W-:Y:S01]  /*e9e90*/  @P0 STG.E.U8 desc[UR10][R16.64], R0 ;  /* 0x0000000010000986 */ /* 0x0101e2000c10110a */
[----:B------:R-:W-:Y:S02]  /*e9ea0*/  LOP3.LUT P2, RZ, R234, 0x2, RZ, 0xc0, !PT ;  /* 0x00000002eaff7812 */ /* 0x000fe4000784c0ff */
[----:B0-----:R-:W-:-:S05]  /*e9eb0*/  PRMT R0, R236, 0x7771, RZ ;  /* 0x00007771ec007816 */ /* 0x001fca00000000ff */
[----:B--2---:R0:W-:Y:S01]  /*e9ec0*/  @P1 STG.E.U8 desc[UR10][R246.64], R0 ;  /* 0x00000000f6001986 */ /* 0x0041e2000c10110a */
[----:B------:R-:W-:-:S03]  /*e9ed0*/  LOP3.LUT P3, RZ, R234, 0x4, RZ, 0xc0, !PT ;  /* 0x00000004eaff7812 */ /* 0x000fc6000786c0ff */
[----:B0-----:R-:W2:Y:S01]  /*e9ee0*/  LDL.LU.64 R246, [R1+0x35a0] ;  /* 0x0035a00001f67983 */ /* 0x001ea20000300a00 */
[----:B------:R-:W-:Y:S02]  /*e9ef0*/  PRMT R0, R236, 0x7772, RZ ;  /* 0x00007772ec007816 */ /* 0x000fe400000000ff */
[----:B------:R-:W-:-:S03]  /*e9f00*/  LOP3.LUT P4, RZ, R234, 0x8, RZ, 0xc0, !PT ;  /* 0x00000008eaff7812 */ /* 0x000fc6000788c0ff */
        /* <DEDUP_REMOVED lines=14> */
[----:B------:R-:W-:-:S03]  /*e9ff0*/  PRMT R0, R237, 0x7772, RZ ;  /* 0x00007772ed007816 */ /* 0x000fc600000000ff */
[----:B------:R-:W3:Y:S04]  /*ea000*/  LDL.LU R15, [R1+0x1bc] ;  /* 0x0001bc00010f7983 */ /* 0x000ee80000300800 */
[----:B------:R0:W-:Y:S02]  /*ea010*/  @P2 STG.E.U8 desc[UR10][R18.64], R0 ;  /* 0x0000000012002986 */ /* 0x0001e4000c10110a */
[----:B0-----:R-:W-:Y:S02]  /*ea020*/  PRMT R0, R237, 0x7773, RZ ;  /* 0x00007773ed007816 */ /* 0x001fe400000000ff */
[----:B------:R-:W3:Y:S01]  /*ea030*/  LDL.LU.64 R236, [R1+0x35c8] ;  /* 0x0035c80001ec7983 */ /* 0x000ee20000300a00 */
        /* <DEDUP_REMOVED lines=8> */
[----:B------:R-:W-:Y:S01]  /*ea0c0*/  LOP3.LUT R21, R21, 0xfffdffff, RZ, 0xc0, !PT ;  /* 0xfffdffff15157812 */ /* 0x000fe200078ec0ff */
[----:B--2---:R0:W-:Y:S10]  /*ea0d0*/  @P3 STG.E.U8 desc[UR10][R246.64], R0 ;  /* 0x00000000f6003986 */ /* 0x0041f4000c10110a */
[----:B------:R-:W-:-:S02]  /*ea0e0*/  @P6 LOP3.LUT R21, R21, 0x20000, RZ, 0xfc, !PT ;  /* 0x0002000015156812 */ /* 0x000fc400078efcff */
[----:B------:R-:W-:Y:S01]  /*ea0f0*/  LOP3.LUT P6, RZ, R234, 0x4000, RZ, 0xc0, !PT ;  /* 0x00004000eaff7812 */ /* 0x000fe200078cc0ff */
[----:B0-----:R-:W2:Y:S01]  /*ea100*/  LDL.LU.64 R246, [R1+0x35d0] ;  /* 0x0035d00001f67983 */ /* 0x001ea20000300a00 */
[----:B------:R-:W-:-:S03]  /*ea110*/  LOP3.LUT R21, R21, 0xfffbffff, RZ, 0xc0, !PT ;  /* 0xfffbffff15157812 */ /* 0x000fc600078ec0ff */
[----:B------:R-:W2:Y:S01]  /*ea120*/  LDL.LU.64 R232, [R1+0x35d8] ;  /* 0x0035d80001e87983 */ /* 0x000ea20000300a00 */
[----:B------:R-:W-:-:S03]  /*ea130*/  LOP3.LUT P4, RZ, R234, 0x80, RZ, 0xc0, !PT ;  /* 0x00000080eaff7812 */ /* 0x000fc6000788c0ff */
[----:B------:R-:W2:Y:S04]  /*ea140*/  LDL.LU.64 R6, [R1+0x35e0] ;  /* 0x0035e00001067983 */ /* 0x000ea80000300a00 */
[----:B------:R-:W-:Y:S02]  /*ea150*/  @P6 LOP3.LUT R21, R21, 0x40000, RZ, 0xfc, !PT ;  /* 0x0004000015156812 */ /* 0x000fe400078efcff */
[----:B------:R-:W-:Y:S02]  /*ea160*/  LOP3.LUT P6, RZ, R234, 0x2000, RZ, 0xc0, !PT ;  /* 0x00002000eaff7812 */ /* 0x000fe400078cc0ff */
[----:B------:R-:W-:-:S11]  /*ea170*/  LOP3.LUT R21, R21, 0xfff7ffff, RZ, 0xc0, !PT ;  /* 0xfff7ffff15157812 */ /* 0x000fd600078ec0ff */
[----:B------:R-:W-:Y:S02]  /*ea180*/  @P6 LOP3.LUT R21, R21, 0x80000, RZ, 0xfc, !PT ;  /* 0x0008000015156812 */ /* 0x000fe400078efcff */
[----:B------:R-:W-:Y:S02]  /*ea190*/  LOP3.LUT P6, RZ, R234, 0x1000, RZ, 0xc0, !PT ;  /* 0x00001000eaff7812 */ /* 0x000fe400078cc0ff */
[----:B------:R-:W-:-:S11]  /*ea1a0*/  LOP3.LUT R21, R21, 0xffefffff, RZ, 0xc0, !PT ;  /* 0xffefffff15157812 */ /* 0x000fd600078ec0ff */
[----:B------:R-:W-:Y:S02]  /*ea1b0*/  @P6 LOP3.LUT R21, R21, 0x100000, RZ, 0xfc, !PT ;  /* 0x0010000015156812 */ /* 0x000fe400078efcff */
[----:B----4-:R-:W-:Y:S02]  /*ea1c0*/  PRMT R0, R243, 0x7770, RZ ;  /* 0x00007770f3007816 */ /* 0x010fe400000000ff */
[----:B------:R-:W-:-:S03]  /*ea1d0*/  LOP3.LUT P6, RZ, R234, 0x800, RZ, 0xc0, !PT ;  /* 0x00000800eaff7812 */ /* 0x000fc600078cc0ff */
[----:B------:R0:W-:Y:S01]  /*ea1e0*/  @P4 STG.E.U8 desc[UR10][R240.64], R0 ;  /* 0x00000000f0004986 */ /* 0x0001e2000c10110a */
[----:B------:R-:W-:-:S03]  /*ea1f0*/  LOP3.LUT R21, R21, 0xffdfffff, RZ, 0xc0, !PT ;  /* 0xffdfffff15157812 */ /* 0x000fc600078ec0ff */
[----:B0-----:R-:W4:Y:S04]  /*ea200*/  LDL.LU R240, [R1+0x1a0] ;  /* 0x0001a00001f07983 */ /* 0x001f280000300800 */
[----:B------:R-:W4:Y:S02]  /*ea210*/  LDL.LU.64 R230, [R1+0x35e8] ;  /* 0x0035e80001e67983 */ /* 0x000f240000300a00 */
[----:B------:R-:W-:Y:S02]  /*ea220*/  @P6 LOP3.LUT R21, R21, 0x200000, RZ, 0xfc, !PT ;  /* 0x0020000015156812 */ /* 0x000fe400078efcff */
[C---:B------:R-:W-:Y:S01]  /*ea230*/  LOP3.LUT P6, RZ, R234.reuse, 0x400, RZ, 0xc0, !PT ;  /* 0x00000400eaff7812 */ /* 0x040fe200078cc0ff */
[----:B------:R-:W4:Y:S01]  /*ea240*/  LDL.LU.64 R228, [R1+0x35f0] ;  /* 0x0035f00001e47983 */ /* 0x000f220000300a00 */
[----:B------:R-:W-:-:S02]  /*ea250*/  LOP3.LUT P5, RZ, R234, 0x100, RZ, 0xc0, !PT ;  /* 0x00000100eaff7812 */ /* 0x000fc400078ac0ff */
[----:B------:R-:W-:Y:S01]  /*ea260*/  LOP3.LUT R21, R21, 0xffbfffff, RZ, 0xc0, !PT ;  /* 0xffbfffff15157812 */ /* 0x000fe200078ec0ff */
[----:B------:R-:W4:Y:S01]  /*ea270*/  LDL.LU R241, [R1+0x1f0] ;  /* 0x0001f00001f17983 */ /* 0x000f220000300800 */
[----:B------:R-:W-:-:S03]  /*ea280*/  PRMT R0, R243, 0x7771, RZ ;  /* 0x00007771f3007816 */ /* 0x000fc600000000ff */
[----:B------:R-:W4:Y:S04]  /*ea290*/  LDL.LU.64 R4, [R1+0x35f8] ;  /* 0x0035f80001047983 */ /* 0x000f280000300a00 */
[----:B------:R-:W-:Y:S01]  /*ea2a0*/  @P6 LOP3.LUT R21, R21, 0x400000, RZ, 0xfc, !PT ;  /* 0x0040000015156812 */ /* 0x000fe200078efcff */
[----:B------:R-:W4:Y:S01]  /*ea2b0*/  LDL.LU.64 R226, [R1+0x3600] ;  /* 0x0036000001e27983 */ /* 0x000f220000300a00 */
[----:B------:R-:W-:-:S03]  /*ea2c0*/  LOP3.LUT P6, RZ, R234, 0x200, RZ, 0xc0, !PT ;  /* 0x00000200eaff7812 */ /* 0x000fc600078cc0ff */
[----:B------:R0:W-:Y:S04]  /*ea2d0*/  @P5 STG.E.U8 desc[UR10][R16.64], R0 ;  /* 0x0000000010005986 */ /* 0x0001e8000c10110a */
[----:B------:R-:W4:Y:S01]  /*ea2e0*/  LDL.LU.64 R18, [R1+0x3608] ;  /* 0x0036080001127983 */ /* 0x000f220000300a00 */
[----:B0-----:R-:W-:-:S05]  /*ea2f0*/  PRMT R0, R243, 0x7772, RZ ;  /* 0x00007772f3007816 */ /* 0x001fca00000000ff */
[----:B------:R0:W-:Y:S01]  /*ea300*/  @P6 STG.E.U8 desc[UR10][R244.64], R0 ;  /* 0x00000000f4006986 */ /* 0x0001e2000c10110a */
[----:B------:R-:W-:Y:S02]  /*ea310*/  LOP3.LUT P6, RZ, R21, 0x400000, RZ, 0xc0, !PT ;  /* 0x0040000015ff7812 */ /* 0x000fe400078cc0ff */
[----:B0-----:R-:W-:Y:S01]  /*ea320*/  PRMT R0, R243, 0x7773, RZ ;  /* 0x00007773f3007816 */ /* 0x001fe200000000ff */
[----:B------:R-:W4:Y:S04]  /*ea330*/  LDL.LU.64 R244, [R1+0x3610] ;  /* 0x0036100001f47983 */ /* 0x000f280000300a00 */
[----:B------:R-:W4:Y:S06]  /*ea340*/  LDL.LU.64 R242, [R1+0x3618] ;  /* 0x0036180001f27983 */ /* 0x000f2c0000300a00 */
[----:B---3--:R0:W-:Y:S01]  /*ea350*/  @P6 STG.E.U8 desc[UR10][R238.64], R0 ;  /* 0x00000000ee006986 */ /* 0x0081e2000c10110a */
[----:B------:R-:W-:-:S03]  /*ea360*/  LOP3.LUT P6, RZ, R21, 0x200000, RZ, 0xc0, !PT ;  /* 0x0020000015ff7812 */ /* 0x000fc600078cc0ff */
[----:B0-----:R-:W3:Y:S01]  /*ea370*/  LDL.LU.64 R238, [R1+0x3620] ;  /* 0x0036200001ee7983 */ /* 0x001ee20000300a00 */
[----:B------:R-:W-:-:S03]  /*ea380*/  PRMT R0, R15, 0x7770, RZ ;  /* 0x000077700f007816 */ /* 0x000fc600000000ff */
[----:B------:R-:W3:Y:S06]  /*ea390*/  LDL.LU R16, [R1+0x1a4] ;  /* 0x0001a40001107983 */ /* 0x000eec0000300800 */
[----:B------:R0:W-:Y:S04]  /*ea3a0*/  @P6 STG.E.U8 desc[UR10][R236.64], R0 ;  /* 0x00000000ec006986 */ /* 0x0001e8000c10110a */
[----:B0-----:R-:W3:Y:S01]  /*ea3b0*/  LDL.LU.64 R236, [R1+0x3628] ;  /* 0x0036280001ec7983 */ /* 0x001ee20000300a00 */
[----:B------:R-:W-:-:S02]  /*ea3c0*/  LOP3.LUT P6, RZ, R21, 0x100000, RZ, 0xc0, !PT ;  /* 0x0010000015ff7812 */ /* 0x000fc400078cc0ff */
        /* <DEDUP_REMOVED lines=35> */
[----:B------:R0:W-:Y:S04]  /*ea600*/  @P5 STG.E.U8 desc[UR10][R236.64], R0 ;  /* 0x00000000ec005986 */ /* 0x0001e8000c10110a */
[----:B0-----:R-:W3:Y:S04]  /*ea610*/  LDL.LU.64 R236, [R1+0x3630] ;  /* 0x0036300001ec7983 */ /* 0x001ee80000300a00 */
[----:B------:R-:W4:Y:S04]  /*ea620*/  LDL.LU.64 R18, [R1+0x3638] ;  /* 0x0036380001127983 */ /* 0x000f280000300a00 */
[----:B------:R-:W2:Y:S04]  /*ea630*/  LDL.LU.64 R238, [R1+0x3640] ;  /* 0x0036400001ee7983 */ /* 0x000ea80000300a00 */
[----:B------:R-:W2:Y:S04]  /*ea640*/  LDL.LU.64 R244, [R1+0x3648] ;  /* 0x0036480001f47983 */ /* 0x000ea80000300a00 */
[----:B------:R-:W2:Y:S04]  /*ea650*/  LDL.LU.64 R242, [R1+0x3650] ;  /* 0x0036500001f27983 */ /* 0x000ea80000300a00 */
[----:B------:R-:W2:Y:S04]  /*ea660*/  LDL.LU.64 R240, [R1+0x3658] ;  /* 0x0036580001f07983 */ /* 0x000ea80000300a00 */
[----:B------:R-:W2:Y:S01]  /*ea670*/  LDL.LU R20, [R1+0x1f4] ;  /* 0x0001f40001147983 */ /* 0x000ea20000300800 */
        /* <DEDUP_REMOVED lines=17> */
[----:B------:R-:W3:Y:S04]  /*ea790*/  LDL.LU R15, [R1+0x1a8] ;  /* 0x0001a800010f7983 */ /* 0x000ee80000300800 */
[----:B------:R-:W3:Y:S01]  /*ea7a0*/  LDL.LU.64 R232, [R1+0x3668] ;  /* 0x0036680001e87983 */ /* 0x000ee20000300a00 */
[----:B------:R-:W-:-:S03]  /*ea7b0*/  LOP3.LUT R21, R21, 0xfffff7ff, RZ, 0xc0, !PT ;  /* 0xfffff7ff15157812 */ /* 0x000fc600078ec0ff */
[----:B------:R-:W3:Y:S01]  /*ea7c0*/  LDL.LU.64 R6, [R1+0x3670] ;  /* 0x0036700001067983 */ /* 0x000ee20000300a00 */
[----:B------:R-:W-:Y:S02]  /*ea7d0*/  @P6 LOP3.LUT R21, R21, 0x800, RZ, 0xfc, !PT ;  /* 0x0000080015156812 */ /* 0x000fe400078efcff */
[C---:B------:R-:W-:Y:S01]  /*ea7e0*/  LOP3.LUT P6, RZ, R234.reuse, 0x80000000, RZ, 0xc0, !PT ;  /* 0x80000000eaff7812 */ /* 0x040fe200078cc0ff */
[----:B------:R-:W3:Y:S01]  /*ea7f0*/  LDL.LU.64 R230, [R1+0x3678] ;  /* 0x0036780001e67983 */ /* 0x000ee20000300a00 */
[C---:B------:R-:W-:Y:S02]  /*ea800*/  LOP3.LUT P3, RZ, R234.reuse, 0x2000000, RZ, 0xc0, !PT ;  /* 0x02000000eaff7812 */ /* 0x040fe4000786c0ff */
[----:B------:R-:W-:Y:S01]  /*ea810*/  LOP3.LUT R21, R21, 0xffffefff, RZ, 0xc0, !PT ;  /* 0xffffefff15157812 */ /* 0x000fe200078ec0ff */
[----:B------:R-:W3:Y:S01]  /*ea820*/  LDL.LU.64 R228, [R1+0x3680] ;  /* 0x0036800001e47983 */ /* 0x000ee20000300a00 */
[----:B------:R-:W-:Y:S02]  /*ea830*/  LOP3.LUT P4, RZ, R234, 0x4000000, RZ, 0xc0, !PT ;  /* 0x04000000eaff7812 */ /* 0x000fe4000788c0ff */
[----:B------:R-:W-:-:S05]  /*ea840*/  PRMT R0, R16, 0x7772, RZ ;  /* 0x0000777210007816 */ /* 0x000fca00000000ff */
[----:B------:R-:W-:Y:S02]  /*ea850*/  @P6 LOP3.LUT R21, R21, 0x1000, RZ, 0xfc, !PT ;  /* 0x0000100015156812 */ /* 0x000fe400078efcff */
[----:B------:R-:W-:Y:S01]  /*ea860*/  LOP3.LUT P6, RZ, R234, 0x40000000, RZ, 0xc0, !PT ;  /* 0x40000000eaff7812 */ /* 0x000fe200078cc0ff */
[----:B----4-:R0:W-:Y:S01]  /*ea870*/  @P3 STG.E.U8 desc[UR10][R18.64], R0 ;  /* 0x0000000012003986 */ /* 0x0101e2000c10110a */
[----:B------:R-:W-:Y:S02]  /*ea880*/  LOP3.LUT R21, R21, 0xffffdfff, RZ, 0xc0, !PT ;  /* 0xffffdfff15157812 */ /* 0x000fe400078ec0ff */
[----:B0-----:R-:W-:-:S09]  /*ea890*/  PRMT R0, R16, 0x7773, RZ ;  /* 0x0000777310007816 */ /* 0x001fd200000000ff */
[----:B------:R-:W-:Y:S02]  /*ea8a0*/  @P6 LOP3.LUT R21, R21, 0x2000, RZ, 0xfc, !PT ;  /* 0x0000200015156812 */ /* 0x000fe400078efcff */
[C---:B------:R-:W-:Y:S01]  /*ea8b0*/  LOP3.LUT P6, RZ, R234.reuse, 0x20000000, RZ, 0xc0, !PT ;  /* 0x20000000eaff7812 */ /* 0x040fe200078cc0ff */
[----:B--2---:R0:W-:Y:S01]  /*ea8c0*/  @P4 STG.E.U8 desc[UR10][R238.64], R0 ;  /* 0x00000000ee004986 */ /* 0x0041e2000c10110a */
[----:B------:R-:W-:Y:S02]  /*ea8d0*/  LOP3.LUT P5, RZ, R234, 0x8000000, RZ, 0xc0, !PT ;  /* 0x08000000eaff7812 */ /* 0x000fe400078ac0ff */
[----:B------:R-:W-:Y:S01]  /*ea8e0*/  LOP3.LUT R21, R21, 0xffffbfff, RZ, 0xc0, !PT ;  /* 0xffffbfff15157812 */ /* 0x000fe200078ec0ff */
[----:B0-----:R-:W2:Y:S04]  /*ea8f0*/  LDL.LU R238, [R1+0x1f8] ;  /* 0x0001f80001ee7983 */ /* 0x001ea80000300800 */
        /* <DEDUP_REMOVED lines=34> */
[----:B--2---:R-:W-:-:S11]  /*eab20*/  PRMT R0, R238, 0x7770, RZ ;  /* 0x00007770ee007816 */ /* 0x004fd600000000ff */
        /* <DEDUP_REMOVED lines=21> */
[----:B------:R-:W2:Y:S04]  /*eac80*/  LDL.LU.64 R240, [R1+0x36c8] ;  /* 0x0036c80001f07983 */ /* 0x000ea80000300a00 */
[----:B---3--:R0:W-:Y:S04]  /*eac90*/  @P5 STG.E.U8 desc[UR10][R236.64], R0 ;  /* 0x00000000ec005986 */ /* 0x0081e8000c10110a */
[----:B0-----:R-:W3:Y:S04]  /*eaca0*/  LDL.LU.64 R236, [R1+0x36d0] ;  /* 0x0036d00001ec7983 */ /* 0x001ee80000300a00 */
[----:B------:R-:W4:Y:S04]  /*eacb0*/  LDL.LU.64 R18, [R1+0x36d8] ;  /* 0x0036d80001127983 */ /* 0x000f280000300a00 */
[----:B------:R-:W2:Y:S04]  /*eacc0*/  LDL.LU R16, [R1+0x1fc] ;  /* 0x0001fc0001107983 */ /* 0x000ea80000300800 */
[----:B------:R-:W4:Y:S04]  /*eacd0*/  LDL.LU.64 R238, [R1+0x36e0] ;  /* 0x0036e00001ee7983 */ /* 0x000f280000300a00 */
[----:B------:R-:W4:Y:S04]  /*eace0*/  LDL.LU.64 R244, [R1+0x36e8] ;  /* 0x0036e80001f47983 */ /* 0x000f280000300a00 */
[----:B------:R-:W4:Y:S04]  /*eacf0*/  LDL.LU.64 R242, [R1+0x36f0] ;  /* 0x0036f00001f27983 */ /* 0x000f280000300a00 */
[----:B------:R-:W4:Y:S01]  /*ead00*/  LDL.LU R15, [R1+0x190] ;  /* 0x00019000010f7983 */ /* 0x000f220000300800 */
[----:B------:R-:W-:-:S02]  /*ead10*/  LOP3.LUT P2, RZ, R235, 0x800, RZ, 0xc0, !PT ;  /* 0x00000800ebff7812 */ /* 0x000fc4000784c0ff */
        /* <DEDUP_REMOVED lines=14> */
[----:B--2---:R-:W-:-:S05]  /*eae00*/  PRMT R0, R16, 0x7770, RZ ;  /* 0x0000777010007816 */ /* 0x004fca00000000ff */
[----:B------:R0:W-:Y:S04]  /*eae10*/  @P2 STG.E.U8 desc[UR10][R240.64], R0 ;  /* 0x00000000f0002986 */ /* 0x0001e8000c10110a */
[----:B0-----:R-:W2:Y:S01]  /*eae20*/  LDL.LU.64 R240, [R1+0x36f8] ;  /* 0x0036f80001f07983 */ /* 0x001ea20000300a00 */
[----:B------:R-:W-:-:S05]  /*eae30*/  PRMT R0, R16, 0x7771, RZ ;  /* 0x0000777110007816 */ /* 0x000fca00000000ff */
[----:B---3--:R0:W-:Y:S04]  /*eae40*/  @P3 STG.E.U8 desc[UR10][R236.64], R0 ;  /* 0x00000000ec003986 */ /* 0x0081e8000c10110a */
[----:B0-----:R-:W3:Y:S01]  /*eae50*/  LDL.LU.64 R236, [R1+0x3700] ;  /* 0x0037000001ec7983 */ /* 0x001ee20000300a00 */
[----:B------:R-:W-:Y:S02]  /*eae60*/  LOP3.LUT R21, R21, 0xfffffff7, RZ, 0xc0, !PT ;  /* 0xfffffff715157812 */ /* 0x000fe400078ec0ff */
[----:B------:R-:W-:Y:S01]  /*eae70*/  LOP3.LUT P4, RZ, R235, 0x2000, RZ, 0xc0, !PT ;  /* 0x00002000ebff7812 */ /* 0x000fe2000788c0ff */
[----:B------:R-:W3:Y:S01]  /*eae80*/  LDL.LU.64 R232, [R1+0x3708] ;  /* 0x0037080001e87983 */ /* 0x000ee20000300a00 */
[----:B------:R-:W-:Y:S02]  /*eae90*/  @P6 LOP3.LUT R21, R21, 0x8, RZ, 0xfc, !PT ;  /* 0x0000000815156812 */ /* 0x000fe400078efcff */
[----:B------:R-:W-:Y:S01]  /*eaea0*/  LOP3.LUT P6, RZ, R235, 0x40000, RZ, 0xc0, !PT ;  /* 0x00040000ebff7812 */ /* 0x000fe200078cc0ff */
[----:B------:R-:W3:Y:S01]  /*eaeb0*/  LDL.LU.64 R6, [R1+0x3710] ;  /* 0x0037100001067983 */ /* 0x000ee20000300a00 */
[----:B------:R-:W-:-:S02]  /*eaec0*/  LOP3.LUT R21, R21, 0xffffffef, RZ, 0xc0, !PT ;  /* 0xffffffef15157812 */ /* 0x000fc400078ec0ff */
[----:B------:R-:W-:Y:S01]  /*eaed0*/  LOP3.LUT P5, RZ, R235, 0x4000, RZ, 0xc0, !PT ;  /* 0x00004000ebff7812 */ /* 0x000fe200078ac0ff */
[----:B------:R-:W3:Y:S01]  /*eaee0*/  LDL.LU.64 R230, [R1+0x3718] ;  /* 0x0037180001e67983 */ /* 0x000ee20000300a00 */
[----:B------:R-:W-:-:S03]  /*eaef0*/  PRMT R0, R16, 0x7772, RZ ;  /* 0x0000777210007816 */ /* 0x000fc600000000ff */
[----:B------:R-:W3:Y:S04]  /*eaf00*/  LDL.LU.64 R228, [R1+0x3720] ;  /* 0x0037200001e47983 */ /* 0x000ee80000300a00 */
        /* <DEDUP_REMOVED lines=9> */
[----:B0-----:R-:W-:-:S05]  /*eafa0*/  PRMT R0, R16, 0x7773, RZ ;  /* 0x0000777310007816 */ /* 0x001fca00000000ff */
[----:B------:R0:W-:Y:S02]  /*eafb0*/  @P5 STG.E.U8 desc[UR10][R238.64], R0 ;  /* 0x00000000ee005986 */ /* 0x0001e4000c10110a */
[----:B0-----:R-:W-:Y:S02]  /*eafc0*/  PRMT R0, R15, 0x7770, RZ ;  /* 0x000077700f007816 */ /* 0x001fe400000000ff */
[----:B------:R-:W4:Y:S04]  /*eafd0*/  LDL.LU R239, [R1+0x194] ;  /* 0x0001940001ef7983 */ /* 0x000f280000300800 */
[----:B------:R0:W-:Y:S01]  /*eafe0*/  @P6 STG.E.U8 desc[UR10][R244.64], R0 ;  /* 0x00000000f4006986 */ /* 0x0001e2000c10110a */
[----:B------:R-:W-:-:S03]  /*eaff0*/  LOP3.LUT P6, RZ, R21, 0x40, RZ, 0xc0, !PT ;  /* 0x0000004015ff7812 */ /* 0x000fc600078cc0ff */
[----:B------:R-:W4:Y:S04]  /*eb000*/  LDL.LU.64 R4, [R1+0x3728] ;  /* 0x0037280001047983 */ /* 0x000f280000300a00 */
[----:B------:R-:W4:Y:S01]  /*eb010*/  LDL.LU.64 R226, [R1+0x3730] ;  /* 0x0037300001e27983 */ /* 0x000f220000300a00 */
[----:B0-----:R-:W-:-:S03]  /*eb020*/  PRMT R0, R15, 0x7771, RZ ;  /* 0x000077710f007816 */ /* 0x001fc600000000ff */
[----:B------:R-:W4:Y:S04]  /*eb030*/  LDL.LU.64 R18, [R1+0x3738] ;  /* 0x0037380001127983 */ /* 0x000f280000300a00 */
[----:B------:R0:W-:Y:S01]  /*eb040*/  @P6 STG.E.U8 desc[UR10][R242.64], R0 ;  /* 0x00000000f2006986 */ /* 0x0001e2000c10110a */
[----:B------:R-:W-:-:S03]  /*eb050*/  LOP3.LUT P6, RZ, R21, 0x20, RZ, 0xc0, !PT ;  /* 0x0000002015ff7812 */ /* 0x000fc600078cc0ff */
[----:B------:R-:W4:Y:S04]  /*eb060*/  LDL.LU.64 R16, [R1+0x3740] ;  /* 0x0037400001107983 */ /* 0x000f280000300a00 */
[----:B------:R-:W4:Y:S01]  /*eb070*/  LDL.LU R238, [R1+0x324] ;  /* 0x0003240001ee7983 */ /* 0x000f220000300800 */
[----:B0-----:R-:W-:-:S03]  /*eb080*/  PRMT R0, R15, 0x7772, RZ ;  /* 0x000077720f007816 */ /* 0x001fc600000000ff */
[----:B------:R-:W4:Y:S04]  /*eb090*/  LDL.LU.64 R244, [R1+0x3748] ;  /* 0x0037480001f47983 */ /* 0x000f280000300a00 */
[----:B------:R-:W4:Y:S04]  /*eb0a0*/  LDL.LU.64 R242, [R1+0x3750] ;  /* 0x0037500001f27983 */ /* 0x000f280000300a00 */
[----:B--2---:R0:W-:Y:S01]  /*eb0b0*/  @P6 STG.E.U8 desc[UR10][R240.64], R0 ;  /* 0x00000000f0006986 */ /* 0x0041e2000c10110a */
[----:B------:R-:W-:Y:S02]  /*eb0c0*/  LOP3.LUT P6, RZ, R21, 0x10, RZ, 0xc0, !PT ;  /* 0x0000001015ff7812 */ /* 0x000fe400078cc0ff */
[----:B0-----:R-:W-:Y:S01]  /*eb0d0*/  PRMT R0, R15, 0x7773, RZ ;  /* 0x000077730f007816 */ /* 0x001fe200000000ff */
[----:B------:R-:W2:Y:S10]  /*eb0e0*/  LDL.LU.64 R240, [R1+0x3758] ;  /* 0x0037580001f07983 */ /* 0x000eb40000300a00 */
[----:B---3--:R0:W-:Y:S04]  /*eb0f0*/  @P6 STG.E.U8 desc[UR10][R236.64], R0 ;  /* 0x00000000ec006986 */ /* 0x0081e8000c10110a */
[----:B0-----:R-:W3:Y:S01]  /*eb100*/  LDL.LU.64 R236, [R1+0x5258] ;  /* 0x0052580001ec7983 */ /* 0x001ee20000300a00 */
[----:B------:R-:W-:-:S02]  /*eb110*/  LOP3.LUT P6, RZ, R21, 0x8, RZ, 0xc0, !PT ;  /* 0x0000000815ff7812 */ /* 0x000fc400078cc0ff */
[C---:B------:R-:W-:Y:S02]  /*eb120*/  LOP3.LUT P0, RZ, R235.reuse, 0x1000000, RZ, 0xc0, !PT ;  /* 0x01000000ebff7812 */ /* 0x040fe4000780c0ff */
[C---:B------:R-:W-:Y:S02]  /*eb130*/  LOP3.LUT P1, RZ, R235.reuse, 0x2000000, RZ, 0xc0, !PT ;  /* 0x02000000ebff7812 */ /* 0x040fe4000782c0ff */
[C---:B------:R-:W-:Y:S02]  /*eb140*/  LOP3.LUT P2, RZ, R235.reuse, 0x4000000, RZ, 0xc0, !PT ;  /* 0x04000000ebff7812 */ /* 0x040fe4000784c0ff */
[C---:B------:R-:W-:Y:S02]  /*eb150*/  LOP3.LUT P3, RZ, R235.reuse, 0x8000000, RZ, 0xc0, !PT ;  /* 0x08000000ebff7812 */ /* 0x040fe4000786c0ff */
[C---:B------:R-:W-:Y:S02]  /*eb160*/  LOP3.LUT P4, RZ, R235.reuse, 0x10000000, RZ, 0xc0, !PT ;  /* 0x10000000ebff7812 */ /* 0x040fe4000788c0ff */
[----:B------:R-:W-:-:S02]  /*eb170*/  LOP3.LUT P5, RZ, R235, 0x20000000, RZ, 0xc0, !PT ;  /* 0x20000000ebff7812 */ /* 0x000fc400078ac0ff */
[----:B---3--:R-:W-:-:S05]  /*eb180*/  PRMT R0, R236, 0x7770, RZ ;  /* 0x00007770ec007816 */ /* 0x008fca00000000ff */
        /* <DEDUP_REMOVED lines=8> */
[----:B0-----:R-:W-:Y:S02]  /*eb210*/  PRMT R0, R236, 0x7773, RZ ;  /* 0x00007773ec007816 */ /* 0x001fe400000000ff */
[----:B------:R-:W3:Y:S09]  /*eb220*/  LDL.LU R236, [R1+0x5254] ;  /* 0x0052540001ec7983 */ /* 0x000ef20000300800 */
[----:B------:R4:W-:Y:S01]  /*eb230*/  @P6 STG.E.U8 desc[UR10][R228.64], R0 ;  /* 0x00000000e4006986 */ /* 0x0009e2000c10110a */
[----:B------:R-:W-:-:S02]  /*eb240*/  LOP3.LUT P6, RZ, R22, 0x80000000, RZ, 0xc0, !PT ;  /* 0x8000000016ff7812 */ /* 0x000fc400078cc0ff */
[----:B----4-:R-:W-:-:S11]  /*eb250*/  PRMT R0, R239, 0x7770, RZ ;  /* 0x00007770ef007816 */ /* 0x010fd600000000ff */
        /* <DEDUP_REMOVED lines=15> */
[----:B------:R-:W4:Y:S04]  /*eb350*/  LDL.LU.64 R18, [R1+0x3770] ;  /* 0x0037700001127983 */ /* 0x000f280000300a00 */
[----:B------:R-:W4:Y:S04]  /*eb360*/  LDL.LU.64 R16, [R1+0x3778] ;  /* 0x0037780001107983 */ /* 0x000f280000300a00 */
[----:B------:R-:W4:Y:S04]  /*eb370*/  LDL.LU R239, [R1+0x198] ;  /* 0x0001980001ef7983 */ /* 0x000f280000300800 */
[----:B------:R-:W4:Y:S04]  /*eb380*/  LDL.LU.64 R244, [R1+0x3780] ;  /* 0x0037800001f47983 */ /* 0x000f280000300a00 */
[----:B------:R-:W4:Y:S04]  /*eb390*/  LDL.LU.64 R242, [R1+0x3788] ;  /* 0x0037880001f27983 */ /* 0x000f280000300a00 */
[----:B------:R-:W4:Y:S01]  /*eb3a0*/  LDL.LU R15, [R1+0x328] ;  /* 0x00032800010f7983 */ /* 0x000f220000300800 */
[----:B------:R-:W-:-:S02]  /*eb3b0*/  LOP3.LUT P2, RZ, R235, 0x40000000, RZ, 0xc0, !PT ;  /* 0x40000000ebff7812 */ /* 0x000fc4000784c0ff */
[----:B------:R-:W-:Y:S02]  /*eb3c0*/  PRMT R0, R238, 0x7773, RZ ;  /* 0x00007773ee007816 */ /* 0x000fe400000000ff */
[----:B------:R-:W-:Y:S02]  /*eb3d0*/  LOP3.LUT P3, RZ, R235, 0x80000000, RZ, 0xc0, !PT ;  /* 0x80000000ebff7812 */ /* 0x000fe4000786c0ff */
[----:B------:R-:W-:Y:S02]  /*eb3e0*/  LOP3.LUT R22, R22, 0xff7fffff, RZ, 0xc0, !PT ;  /* 0xff7fffff16167812 */ /* 0x000fe400078ec0ff */
[C---:B---3--:R-:W-:Y:S02]  /*eb3f0*/  LOP3.LUT P4, RZ, R236.reuse, 0x1, RZ, 0xc0, !PT ;  /* 0x00000001ecff7812 */ /* 0x048fe4000788c0ff */
[----:B------:R-:W-:-:S03]  /*eb400*/  LOP3.LUT P5, RZ, R236, 0x2, RZ, 0xc0, !PT ;  /* 0x00000002ecff7812 */ /* 0x000fc600078ac0ff */
[----:B--2---:R0:W-:Y:S04]  /*eb410*/  @P2 STG.E.U8 desc[UR10][R240.64], R0 ;  /* 0x00000000f0002986 */ /* 0x0041e8000c10110a */
[----:B0-----:R-:W2:Y:S04]  /*eb420*/  LDL.LU.64 R240, [R1+0x3790] ;  /* 0x0037900001f07983 */ /* 0x001ea80000300a00 */
[----:B------:R-:W3:Y:S04]  /*eb430*/  LDL.LU.64 R20, [R1+0x37a8] ;  /* 0x0037a80001147983 */ /* 0x000ee80000300a00 */
[----:B------:R-:W3:Y:S04]  /*eb440*/  LDL.LU.64 R232, [R1+0x37b0] ;  /* 0x0037b00001e87983 */ /* 0x000ee80000300a00 */
[----:B------:R-:W3:Y:S04]  /*eb450*/  LDL.LU R238, [R1+0x19c] ;  /* 0x00019c0001ee7983 */ /* 0x000ee80000300800 */
[----:B------:R-:W3:Y:S04]  /*eb460*/  LDL.LU.64 R6, [R1+0x37b8] ;  /* 0x0037b80001067983 */ /* 0x000ee80000300a00 */
[----:B------:R-:W3:Y:S04]  /*eb470*/  LDL.LU.64 R230, [R1+0x37c8] ;  /* 0x0037c80001e67983 */ /* 0x000ee80000300a00 */
[----:B------:R-:W3:Y:S01]  /*eb480*/  LDL.LU.64 R228, [R1+0x37d8] ;  /* 0x0037d80001e47983 */ /* 0x000ee20000300a00 */
[----:B----4-:R-:W-:-:S03]  /*eb490*/  PRMT R0, R239, 0x7770, RZ ;  /* 0x00007770ef007816 */ /* 0x010fc600000000ff */
[----:B------:R-:W4:Y:S04]  /*eb4a0*/  LDL.LU.64 R4, [R1+0x37e0] ;  /* 0x0037e00001047983 */ /* 0x000f280000300a00 */
[----:B------:R0:W-:Y:S02]  /*eb4b0*/  @P3 STG.E.U8 desc[UR10][R226.64], R0 ;  /* 0x00000000e2003986 */ /* 0x0001e4000c10110a */
[C---:B0-----:R-:W-:Y:S02]  /*eb4c0*/  PRMT R0, R239.reuse, 0x7771, RZ ;  /* 0x00007771ef007816 */ /* 0x041fe400000000ff */
[----:B------:R-:W4:Y:S04]  /*eb4d0*/  LDL.LU.64 R226, [R1+0x37e8] ;  /* 0x0037e80001e27983 */ /* 0x000f280000300a00 */
[----:B------:R0:W-:Y:S02]  /*eb4e0*/  @P4 STG.E.U8 desc[UR10][R18.64], R0 ;  /* 0x0000000012004986 */ /* 0x0001e4000c10110a */
[----:B0-----:R-:W-:-:S02]  /*eb4f0*/  PRMT R0, R239, 0x7772, RZ ;  /* 0x00007772ef007816 */ /* 0x001fc400000000ff */
[----:B------:R-:W4:Y:S04]  /*eb500*/  LDL.LU.64 R18, [R1+0x37f0] ;  /* 0x0037f00001127983 */ /* 0x000f280000300a00 */
[----:B------:R0:W-:Y:S04]  /*eb510*/  @P5 STG.E.U8 desc[UR10][R16.64], R0 ;  /* 0x0000000010005986 */ /* 0x0001e8000c10110a */
[----:B0-----:R-:W4:Y:S01]  /*eb520*/  LDL.LU.64 R16, [R1+0x3800] ;  /* 0x0038000001107983 */ /* 0x001f220000300a00 */
[----:B------:R-:W-:-:S13]  /*eb530*/  LOP3.LUT P6, RZ, R236, 0x400, RZ, 0xc0, !PT ;  /* 0x00000400ecff7812 */ /* 0x000fda00078cc0ff */
        /* <DEDUP_REMOVED lines=22> */
[----:B------:R-:W4:Y:S07]  /*eb6a0*/  LDL.LU R239, [R1+0x310] ;  /* 0x0003100001ef7983 */ /* 0x000f2e0000300800 */
[----:B------:R-:W-:-:S02]  /*eb6b0*/  @P6 LOP3.LUT R22, R22, 0x40000000, RZ, 0xfc, !PT ;  /* 0x4000000016166812 */ /* 0x000fc400078efcff */
[----:B------:R-:W-:-:S13]  /*eb6c0*/  LOP3.LUT P6, RZ, R236, 0x4, RZ, 0xc0, !PT ;  /* 0x00000004ecff7812 */ /* 0x000fda00078cc0ff */
[----:B------:R0:W-:Y:S01]  /*eb6d0*/  @P6 STG.E.U8 desc[UR10][R244.64], R0 ;  /* 0x00000000f4006986 */ /* 0x0001e2000c10110a */
[C---:B------:R-:W-:Y:S02]  /*eb6e0*/  LOP3.LUT P6, RZ, R22.reuse, 0x40000000, RZ, 0xc0, !PT ;  /* 0x4000000016ff7812 */ /* 0x040fe400078cc0ff */
[----:B0-----:R-:W-:Y:S01]  /*eb6f0*/  PRMT R0, R15, 0x7770, RZ ;  /* 0x000077700f007816 */ /* 0x001fe200000000ff */
[----:B------:R-:W4:Y:S10]  /*eb700*/  LDL.LU.64 R244, [R1+0x3808] ;  /* 0x0038080001f47983 */ /* 0x000f340000300a00 */
[----:B------:R0:W-:Y:S01]  /*eb710*/  @P6 STG.E.U8 desc[UR10][R242.64], R0 ;  /* 0x00000000f2006986 */ /* 0x0001e2000c10110a */
[----:B------:R-:W-:-:S02]  /*eb720*/  LOP3.LUT P6, RZ, R22, 0x20000000, RZ, 0xc0, !PT ;  /* 0x2000000016ff7812 */ /* 0x000fc400078cc0ff */
[----:B0-----:R-:W-:Y:S01]  /*eb730*/  PRMT R0, R15, 0x7771, RZ ;  /* 0x000077710f007816 */ /* 0x001fe200000000ff */
[----:B------:R-:W4:Y:S10]  /*eb740*/  LDL.LU.64 R242, [R1+0x3818] ;  /* 0x0038180001f27983 */ /* 0x000f340000300a00 */
[----:B--2---:R0:W-:Y:S01]  /*eb750*/  @P6 STG.E.U8 desc[UR10][R240.64], R0 ;  /* 0x00000000f0006986 */ /* 0x0041e2000c10110a */
[----:B------:R-:W-:-:S02]  /*eb760*/  LOP3.LUT P6, RZ, R22, 0x10000000, RZ, 0xc0, !PT ;  /* 0x1000000016ff7812 */ /* 0x000fc400078cc0ff */
[----:B0-----:R-:W-:Y:S01]  /*eb770*/  PRMT R0, R15, 0x7772, RZ ;  /* 0x000077720f007816 */ /* 0x001fe200000000ff */
[----:B------:R-:W2:Y:S10]  /*eb780*/  LDL.LU.64 R240, [R1+0x3820] ;  /* 0x0038200001f07983 */ /* 0x000eb40000300a00 */
[----:B---3--:R0:W-:Y:S01]  /*eb790*/  @P6 STG.E.U8 desc[UR10][R20.64], R0 ;  /* 0x0000000014006986 */ /* 0x0081e2000c10110a */
        /* <DEDUP_REMOVED lines=25> */
[----:B------:R-:W3:Y:S04]  /*eb930*/  LDL.LU R237, [R1+0x5250] ;  /* 0x0052500001ed7983 */ /* 0x000ee80000300800 */
[----:B------:R-:W4:Y:S01]  /*eb940*/  LDL.LU.64 R226, [R1+0x3830] ;  /* 0x0038300001e27983 */ /* 0x000f220000300a00 */
[C---:B------:R-:W-:Y:S02]  /*eb950*/  LOP3.LUT P3, RZ, R236.reuse, 0x4000, RZ, 0xc0, !PT ;  /* 0x00004000ecff7812 */ /* 0x040fe4000786c0ff */
[----:B------:R-:W-:-:S11]  /*eb960*/  LOP3.LUT P4, RZ, R236, 0x8000, RZ, 0xc0, !PT ;  /* 0x00008000ecff7812 */ /* 0x000fd6000788c0ff */
[----:B------:R0:W-:Y:S04]  /*eb970*/  @P3 STG.E.U8 desc[UR10][R244.64], R0 ;  /* 0x00000000f4003986 */ /* 0x0001e8000c10110a */
[----:B0-----:R-:W3:Y:S01]  /*eb980*/  LDL.LU.64 R244, [R1+0x3838] ;  /* 0x0038380001f47983 */ /* 0x001ee20000300a00 */
[----:B------:R-:W-:-:S05]  /*eb990*/  PRMT R0, R239, 0x7770, RZ ;  /* 0x00007770ef007816 */ /* 0x000fca00000000ff */
[----:B------:R0:W-:Y:S04]  /*eb9a0*/  @P4 STG.E.U8 desc[UR10][R242.64], R0 ;  /* 0x00000000f2004986 */ /* 0x0001e8000c10110a */
[----:B0-----:R-:W3:Y:S04]  /*eb9b0*/  LDL.LU.64 R242, [R1+0x3848] ;  /* 0x0038480001f27983 */ /* 0x001ee80000300a00 */
[----:B------:R-:W3:Y:S04]  /*eb9c0*/  LDL.LU.64 R18, [R1+0x3850] ;  /* 0x0038500001127983 */ /* 0x000ee80000300a00 */
[----:B------:R-:W3:Y:S04]  /*eb9d0*/  LDL.LU.64 R16, [R1+0x3858] ;  /* 0x0038580001107983 */ /* 0x000ee80000300a00 */
[----:B------:R-:W3:Y:S01]  /*eb9e0*/  LDL.LU R15, [R1+0x300] ;  /* 0x00030000010f7983 */ /* 0x000ee20000300800 */
[----:B------:R-:W-:-:S02]  /*eb9f0*/  LOP3.LUT P5, RZ, R236, 0x10000, RZ, 0xc0, !PT ;  /* 0x00010000ecff7812 */ /* 0x000fc400078ac0ff */
[----:B------:R-:W-:Y:S02]  /*eba00*/  PRMT R0, R239, 0x7771, RZ ;  /* 0x00007771ef007816 */ /* 0x000fe400000000ff */
[----:B------:R-:W-:-:S09]  /*eba10*/  LOP3.LUT P2, RZ, R236, 0x20000, RZ, 0xc0, !PT ;  /* 0x00020000ecff7812 */ /* 0x000fd2000784c0ff */
[----:B--2---:R0:W-:Y:S04]  /*eba20*/  @P5 STG.E.U8 desc[UR10][R240.64], R0 ;  /* 0x00000000f0005986 */ /* 0x0041e8000c10110a */
[----:B0-----:R-:W2:Y:S01]  /*eba30*/  LDL.LU.64 R240, [R1+0x3868] ;  /* 0x0038680001f07983 */ /* 0x001ea20000300a00 */
[----:B------:R-:W-:-:S03]  /*eba40*/  PRMT R0, R239, 0x7772, RZ ;  /* 0x00007772ef007816 */ /* 0x000fc600000000ff */
[----:B------:R-:W2:Y:S04]  /*eba50*/  LDL.LU R20, [R1+0x314] ;  /* 0x0003140001147983 */ /* 0x000ea80000300800 */
[----:B----4-:R0:W-:Y:S02]  /*eba60*/  @P2 STG.E.U8 desc[UR10][R226.64], R0 ;  /* 0x00000000e2002986 */ /* 0x0101e4000c10110a */
[----:B0-----:R-:W-:Y:S02]  /*eba70*/  PRMT R0, R239, 0x7773, RZ ;  /* 0x00007773ef007816 */ /* 0x001fe400000000ff */
[----:B------:R-:W4:Y:S01]  /*eba80*/  LDL.LU.64 R238, [R1+0x3870] ;  /* 0x0038700001ee7983 */ /* 0x000f220000300a00 */
        /* <DEDUP_REMOVED lines=11> */
[----:B---3--:R0:W-:Y:S01]  /*ebb40*/  @P3 STG.E.U8 desc[UR10][R244.64], R0 ;  /* 0x00000000f4003986 */ /* 0x0081e2000c10110a */
[----:B------:R-:W-:-:S03]  /*ebb50*/  LOP3.LUT R22, R22, 0xfffbffff, RZ, 0xc0, !PT ;  /* 0xfffbffff16167812 */ /* 0x000fc600078ec0ff */
[----:B0-----:R-:W3:Y:S08]  /*ebb60*/  LDL.LU.64 R244, [R1+0x3880] ;  /* 0x0038800001f47983 */ /* 0x001ef00000300a00 */
[----:B------:R-:W-:Y:S01]  /*ebb70*/  @P6 LOP3.LUT R22, R22, 0x40000, RZ, 0xfc, !PT ;  /* 0x0004000016166812 */ /* 0x000fe200078efcff */
[----:B------:R-:W3:Y:S01]  /*ebb80*/  LDL.LU.64 R234, [R1+0x3888] ;  /* 0x0038880001ea7983 */ /* 0x000ee20000300a00 */
[----:B------:R-:W-:-:S02]  /*ebb90*/  LOP3.LUT P6, RZ, R236, 0x2000000, RZ, 0xc0, !PT ;  /* 0x02000000ecff7812 */ /* 0x000fc400078cc0ff */
[----:B------:R-:W-:Y:S01]  /*ebba0*/  LOP3.LUT P4, RZ, R236, 0x80000, RZ, 0xc0, !PT ;  /* 0x00080000ecff7812 */ /* 0x000fe2000788c0ff */
[----:B------:R-:W3:Y:S01]  /*ebbb0*/  LDL.LU.64 R232, [R1+0x3898] ;  /* 0x0038980001e87983 */ /* 0x000ee20000300a00 */
[----:B------:R-:W-:-:S09]  /*ebbc0*/  LOP3.LUT R22, R22, 0xfff7ffff, RZ, 0xc0, !PT ;  /* 0xfff7ffff16167812 */ /* 0x000fd200078ec0ff */
[----:B------:R-:W-:Y:S02]  /*ebbd0*/  @P6 LOP3.LUT R22, R22, 0x80000, RZ, 0xfc, !PT ;  /* 0x0008000016166812 */ /* 0x000fe400078efcff */
[----:B------:R-:W-:Y:S02]  /*ebbe0*/  LOP3.LUT P6, RZ, R236, 0x1000000, RZ, 0xc0, !PT ;  /* 0x01000000ecff7812 */ /* 0x000fe400078cc0ff */
[----:B------:R-:W-:Y:S02]  /*ebbf0*/  PRMT R0, R15, 0x7770, RZ ;  /* 0x000077700f007816 */ /* 0x000fe400000000ff */
[----:B------:R-:W-:-:S03]  /*ebc00*/  LOP3.LUT R22, R22, 0xffefffff, RZ, 0xc0, !PT ;  /* 0xffefffff16167812 */ /* 0x000fc600078ec0ff */
[----:B------:R0:W-:Y:S06]  /*ebc10*/  @P4 STG.E.U8 desc[UR10][R242.64], R0 ;  /* 0x00000000f2004986 */ /* 0x0001ec000c10110a */
[----:B------:R-:W-:Y:S01]  /*ebc20*/  @P6 LOP3.LUT R22, R22, 0x100000, RZ, 0xfc, !PT ;  /* 0x0010000016166812 */ /* 0x000fe200078efcff */
[----:B0-----:R-:W3:Y:S01]  /*ebc30*/  LDL.LU R242, [R1+0x304] ;  /* 0x0003040001f27983 */ /* 0x001ee20000300800 */
[----:B------:R-:W-:-:S03]  /*ebc40*/  LOP3.LUT P6, RZ, R236, 0x800000, RZ, 0xc0, !PT ;  /* 0x00800000ecff7812 */ /* 0x000fc600078cc0ff */
[----:B------:R-:W3:Y:S01]  /*ebc50*/  LDL.LU.64 R6, [R1+0x38a0] ;  /* 0x0038a00001067983 */ /* 0x000ee20000300a00 */
[----:B------:R-:W-:-:S03]  /*ebc60*/  LOP3.LUT R22, R22, 0xffdfffff, RZ, 0xc0, !PT ;  /* 0xffdfffff16167812 */ /* 0x000fc600078ec0ff */
[----:B------:R-:W3:Y:S01]  /*ebc70*/  LDL.LU.64 R230, [R1+0x38b0] ;  /* 0x0038b00001e67983 */ /* 0x000ee20000300a00 */
[----:B------:R-:W-:-:S03]  /*ebc80*/  LOP3.LUT P5, RZ, R236, 0x100000, RZ, 0xc0, !PT ;  /* 0x00100000ecff7812 */ /* 0x000fc600078ac0ff */
[----:B------:R-:W3:Y:S02]  /*ebc90*/  LDL.LU R243, [R1+0x318] ;  /* 0x0003180001f37983 */ /* 0x000ee40000300800 */
[----:B------:R-:W-:Y:S02]  /*ebca0*/  @P6 LOP3.LUT R22, R22, 0x200000, RZ, 0xfc, !PT ;  /* 0x0020000016166812 */ /* 0x000fe400078efcff */
[----:B------:R-:W-:Y:S01]  /*ebcb0*/  LOP3.LUT P6, RZ, R236, 0x400000, RZ, 0xc0, !PT ;  /* 0x00400000ecff7812 */ /* 0x000fe200078cc0ff */
[----:B------:R-:W3:Y:S01]  /*ebcc0*/  LDL.LU.64 R228, [R1+0x38b8] ;  /* 0x0038b80001e47983 */ /* 0x000ee20000300a00 */
[----:B------:R-:W-:Y:S02]  /*ebcd0*/  LOP3.LUT R22, R22, 0xffbfffff, RZ, 0xc0, !PT ;  /* 0xffbfffff16167812 */ /* 0x000fe400078ec0ff */
[----:B------:R-:W-:Y:S01]  /*ebce0*/  PRMT R0, R15, 0x7771, RZ ;  /* 0x000077710f007816 */ /* 0x000fe200000000ff */
[----:B------:R-:W3:Y:S08]  /*ebcf0*/  LDL.LU.64 R4, [R1+0x38c0] ;  /* 0x0038c00001047983 */ /* 0x000ef00000300a00 */
[----:B------:R-:W-:Y:S01]  /*ebd00*/  @P6 LOP3.LUT R22, R22, 0x400000, RZ, 0xfc, !PT ;  /* 0x0040000016166812 */ /* 0x000fe200078efcff */
[----:B------:R0:W-:Y:S01]  /*ebd10*/  @P5 STG.E.U8 desc[UR10][R18.64], R0 ;  /* 0x0000000012005986 */ /* 0x0001e2000c10110a */
[----:B------:R-:W-:-:S03]  /*ebd20*/  LOP3.LUT P6, RZ, R236, 0x200000, RZ, 0xc0, !PT ;  /* 0x00200000ecff7812 */ /* 0x000fc600078cc0ff */
[----:B------:R-:W3:Y:S01]  /*ebd30*/  LDL.LU.64 R226, [R1+0x38c8] ;  /* 0x0038c80001e27983 */ /* 0x000ee20000300a00 */
[----:B0-----:R-:W-:-:S03]  /*ebd40*/  PRMT R0, R15, 0x7772, RZ ;  /* 0x000077720f007816 */ /* 0x001fc600000000ff */
[----:B------:R-:W3:Y:S06]  /*ebd50*/  LDL.LU.64 R18, [R1+0x38d8] ;  /* 0x0038d80001127983 */ /* 0x000eec0000300a00 */
[----:B------:R0:W-:Y:S01]  /*ebd60*/  @P6 STG.E.U8 desc[UR10][R16.64], R0 ;  /* 0x0000000010006986 */ /* 0x0001e2000c10110a */
[C---:B------:R-:W-:Y:S02]  /*ebd70*/  LOP3.LUT P6, RZ, R22.reuse, 0x400000, RZ, 0xc0, !PT ;  /* 0x0040000016ff7812 */ /* 0x040fe400078cc0ff */
[----:B0-----:R-:W-:Y:S01]  /*ebd80*/  PRMT R0, R15, 0x7773, RZ ;  /* 0x000077730f007816 */ /* 0x001fe200000000ff */
[----:B------:R-:W3:Y:S10]  /*ebd90*/  LDL.LU.64 R16, [R1+0x38e8] ;  /* 0x0038e80001107983 */ /* 0x000ef40000300a00 */
[----:B--2---:R0:W-:Y:S01]  /*ebda0*/  @P6 STG.E.U8 desc[UR10][R240.64], R0 ;  /* 0x00000000f0006986 */ /* 0x0041e2000c10110a */
[----:B------:R-:W-:-:S03]  /*ebdb0*/  LOP3.LUT P6, RZ, R22, 0x200000, RZ, 0xc0, !PT ;  /* 0x0020000016ff7812 */ /* 0x000fc600078cc0ff */
[----:B0-----:R-:W2:Y:S01]  /*ebdc0*/  LDL.LU.64 R240, [R1+0x38f0] ;  /* 0x0038f00001f07983 */ /* 0x001ea20000300a00 */
[----:B------:R-:W-:-:S03]  /*ebdd0*/  PRMT R0, R20, 0x7770, RZ ;  /* 0x0000777014007816 */ /* 0x000fc600000000ff */
[----:B------:R-:W2:Y:S06]  /*ebde0*/  LDL.LU R15, [R1+0x308] ;  /* 0x00030800010f7983 */ /* 0x000eac0000300800 */
[----:B----4-:R0:W-:Y:S04]  /*ebdf0*/  @P6 STG.E.U8 desc[UR10][R238.64], R0 ;  /* 0x00000000ee006986 */ /* 0x0101e8000c10110a */
[----:B0-----:R-:W4:Y:S01]  /*ebe00*/  LDL.LU.64 R238, [R1+0x38f8] ;  /* 0x0038f80001ee7983 */ /* 0x001f220000300a00 */
[----:B------:R-:W-:-:S02]  /*ebe10*/  LOP3.LUT P6, RZ, R22, 0x100000, RZ, 0xc0, !PT ;  /* 0x0010000016ff7812 */ /* 0x000fc400078cc0ff */
[----:B------:R-:W-:-:S11]  /*ebe20*/  PRMT R0, R20, 0x7771, RZ ;  /* 0x0000777114007816 */ /* 0x000fd600000000ff */
        /* <DEDUP_REMOVED lines=32> */
[----:B--2---:R0:W-:Y:S04]  /*ec030*/  @P4 STG.E.U8 desc[UR10][R240.64], R0 ;  /* 0x00000000f0004986 */ /* 0x0041e8000c10110a */
[----:B0-----:R-:W2:Y:S01]  /*ec040*/  LDL.LU.64 R240, [R1+0x3908] ;  /* 0x0039080001f07983 */ /* 0x001ea20000300a00 */
[----:B------:R-:W-:-:S05]  /*ec050*/  PRMT R0, R15, 0x7770, RZ ;  /* 0x000077700f007816 */ /* 0x000fca00000000ff */
[----:B----4-:R0:W-:Y:S04]  /*ec060*/  @P5 STG.E.U8 desc[UR10][R238.64], R0 ;  /* 0x00000000ee005986 */ /* 0x0101e8000c10110a */
[----:B0-----:R-:W4:Y:S04]  /*ec070*/  LDL.LU.64 R238, [R1+0x3918] ;  /* 0x0039180001ee7983 */ /* 0x001f280000300a00 */
[----:B------:R-:W3:Y:S04]  /*ec080*/  LDL.LU.64 R226, [R1+0x3920] ;  /* 0x0039200001e27983 */ /* 0x000ee80000300a00 */
[----:B------:R-:W3:Y:S04]  /*ec090*/  LDL.LU.64 R18, [R1+0x3928] ;  /* 0x0039280001127983 */ /* 0x000ee80000300a00 */
[----:B------:R-:W3:Y:S04]  /*ec0a0*/  LDL.LU.64 R16, [R1+0x3930] ;  /* 0x0039300001107983 */ /* 0x000ee80000300a00 */
[----:B------:R-:W3:Y:S04]  /*ec0b0*/  LDL.LU.64 R242, [R1+0x3940] ;  /* 0x0039400001f27983 */ /* 0x000ee80000300a00 */
[----:B------:R-:W3:Y:S01]  /*ec0c0*/  LDL.LU R225, [R1+0x31c] ;  /* 0x00031c0001e17983 */ /* 0x000ee20000300800 */
[----:B------:R-:W-:-:S02]  /*ec0d0*/  LOP3.LUT P2, RZ, R237, 0x10, RZ, 0xc0, !PT ;  /* 0x00000010edff7812 */ /* 0x000fc4000784c0ff */
[----:B------:R-:W-:Y:S02]  /*ec0e0*/  PRMT R0, R15, 0x7771, RZ ;  /* 0x000077710f007816 */ /* 0x000fe400000000ff */
[C---:B------:R-:W-:Y:S02]  /*ec0f0*/  LOP3.LUT P3, RZ, R237.reuse, 0x20, RZ, 0xc0, !PT ;  /* 0x00000020edff7812 */ /* 0x040fe4000786c0ff */
[----:B------:R-:W-:Y:S02]  /*ec100*/  LOP3.LUT P6, RZ, R237, 0x10000, RZ, 0xc0, !PT ;  /* 0x00010000edff7812 */ /* 0x000fe400078cc0ff */
[----:B------:R-:W-:-:S11]  /*ec110*/  LOP3.LUT R22, R22, 0xffffff7f, RZ, 0xc0, !PT ;  /* 0xffffff7f16167812 */ /* 0x000fd600078ec0ff */
[----:B------:R-:W-:Y:S02]  /*ec120*/  @P6 LOP3.LUT R22, R22, 0x80, RZ, 0xfc, !PT ;  /* 0x0000008016166812 */ /* 0x000fe400078efcff */
[----:B------:R-:W-:Y:S02]  /*ec130*/  LOP3.LUT P6, RZ, R237, 0x8000, RZ, 0xc0, !PT ;  /* 0x00008000edff7812 */ /* 0x000fe400078cc0ff */
[----:B------:R-:W-:Y:S01]  /*ec140*/  LOP3.LUT R22, R22, 0xfffffeff, RZ, 0xc0, !PT ;  /* 0xfffffeff16167812 */ /* 0x000fe200078ec0ff */
[----:B--2---:R0:W-:Y:S04]  /*ec150*/  @P2 STG.E.U8 desc[UR10][R240.64], R0 ;  /* 0x00000000f0002986 */ /* 0x0041e8000c10110a */
[----:B0-----:R-:W2:Y:S01]  /*ec160*/  LDL.LU.64 R240, [R1+0x3948] ;  /* 0x0039480001f07983 */ /* 0x001ea20000300a00 */
[----:B------:R-:W-:-:S03]  /*ec170*/  PRMT R0, R15, 0x7772, RZ ;  /* 0x000077720f007816 */ /* 0x000fc600000000ff */
[----:B------:R-:W2:Y:S04]  /*ec180*/  LDL.LU R20, [R1+0x30c] ;  /* 0x00030c0001147983 */ /* 0x000ea80000300800 */
[----:B----4-:R0:W-:Y:S04]  /*ec190*/  @P3 STG.E.U8 desc[UR10][R238.64], R0 ;  /* 0x00000000ee003986 */ /* 0x0101e8000c10110a */
[----:B0-----:R-:W4:Y:S01]  /*ec1a0*/  LDL.LU.64 R238, [R1+0x3958] ;  /* 0x0039580001ee7983 */ /* 0x001f220000300a00 */
[----:B------:R-:W-:Y:S02]  /*ec1b0*/  @P6 LOP3.LUT R22, R22, 0x100, RZ, 0xfc, !PT ;  /* 0x0000010016166812 */ /* 0x000fe400078efcff */
[----:B------:R-:W-:Y:S01]  /*ec1c0*/  LOP3.LUT P6, RZ, R237, 0x4000, RZ, 0xc0, !PT ;  /* 0x00004000edff7812 */ /* 0x000fe200078cc0ff */
[----:B------:R-:W4:Y:S01]  /*ec1d0*/  LDL.LU.64 R234, [R1+0x3960] ;  /* 0x0039600001ea7983 */ /* 0x000f220000300a00 */
[----:B------:R-:W-:-:S02]  /*ec1e0*/  LOP3.LUT R22, R22, 0xfffffdff, RZ, 0xc0, !PT ;  /* 0xfffffdff16167812 */ /* 0x000fc400078ec0ff */
[C---:B------:R-:W-:Y:S01]  /*ec1f0*/  LOP3.LUT P4, RZ, R237.reuse, 0x40, RZ, 0xc0, !PT ;  /* 0x00000040edff7812 */ /* 0x040fe2000788c0ff */
[----:B------:R-:W4:Y:S01]  /*ec200*/  LDL.LU.64 R232, [R1+0x3970] ;  /* 0x0039700001e87983 */ /* 0x000f220000300a00 */
[----:B------:R-:W-:Y:S02]  /*ec210*/  LOP3.LUT P5, RZ, R237, 0x80, RZ, 0xc0, !PT ;  /* 0x00000080edff7812 */ /* 0x000fe400078ac0ff */
[----:B------:R-:W-:Y:S01]  /*ec220*/  PRMT R0, R15, 0x7773, RZ ;  /* 0x000077730f007816 */ /* 0x000fe200000000ff */
[----:B------:R-:W4:Y:S04]  /*ec230*/  LDL.LU.64 R6, [R1+0x3978] ;  /* 0x0039780001067983 */ /* 0x000f280000300a00 */
[----:B------:R-:W-:Y:S01]  /*ec240*/  @P6 LOP3.LUT R22, R22, 0x200, RZ, 0xfc, !PT ;  /* 0x0000020016166812 */ /* 0x000fe200078efcff */
[----:B------:R-:W4:Y:S01]  /*ec250*/  LDL.LU R15, [R1+0x2f0] ;  /* 0x0002f000010f7983 */ /* 0x000f220000300800 */
[----:B------:R-:W-:-:S02]  /*ec260*/  LOP3.LUT P6, RZ, R237, 0x2000, RZ, 0xc0, !PT ;  /* 0x00002000edff7812 */ /* 0x000fc400078cc0ff */
[----:B------:R-:W-:Y:S01]  /*ec270*/  LOP3.LUT R22, R22, 0xfffffbff, RZ, 0xc0, !PT ;  /* 0xfffffbff16167812 */ /* 0x000fe200078ec0ff */
[----:B---3--:R0:W-:Y:S04]  /*ec280*/  @P4 STG.E.U8 desc[UR10][R226.64], R0 ;  /* 0x00000000e2004986 */ /* 0x0081e8000c10110a */
[----:B------:R-:W3:Y:S04]  /*ec290*/  LDL.LU.64 R230, [R1+0x3988] ;  /* 0x0039880001e67983 */ /* 0x000ee80000300a00 */
[----:B------:R-:W3:Y:S02]  /*ec2a0*/  LDL.LU.64 R228, [R1+0x3990] ;  /* 0x0039900001e47983 */ /* 0x000ee40000300a00 */
[----:B------:R-:W-:-:S02]  /*ec2b0*/  @P6 LOP3.LUT R22, R22, 0x400, RZ, 0xfc, !PT ;  /* 0x0000040016166812 */ /* 0x000fc400078efcff */
[----:B------:R-:W-:Y:S01]  /*ec2c0*/  LOP3.LUT P6, RZ, R237, 0x1000, RZ, 0xc0, !PT ;  /* 0x00001000edff7812 */ /* 0x000fe200078cc0ff */
[----:B------:R-:W3:Y:S01]  /*ec2d0*/  LDL.LU.64 R4, [R1+0x3998] ;  /* 0x0039980001047983 */ /* 0x000ee20000300a00 */
[----:B------:R-:W-:Y:S02]  /*ec2e0*/  LOP3.LUT R22, R22, 0xfffff7ff, RZ, 0xc0, !PT ;  /* 0xfffff7ff16167812 */ /* 0x000fe400078ec0ff */
[----:B0-----:R-:W-:Y:S01]  /*ec2f0*/  PRMT R0, R225, 0x7770, RZ ;  /* 0x00007770e1007816 */ /* 0x001fe200000000ff */
[----:B------:R-:W3:Y:S08]  /*ec300*/  LDL.LU.64 R226, [R1+0x39a8] ;  /* 0x0039a80001e27983 */ /* 0x000ef00000300a00 */
        /* <DEDUP_REMOVED lines=9> */
[----:B------:R0:W-:Y:S10]  /*ec3a0*/  @P5 STG.E.U8 desc[UR10][R18.64], R0 ;  /* 0x0000000012005986 */ /* 0x0001f4000c10110a */
[----:B------:R-:W-:-:S02]  /*ec3b0*/  @P6 LOP3.LUT R22, R22, 0x4000, RZ, 0xfc, !PT ;  /* 0x0000400016166812 */ /* 0x000fc400078efcff */
[----:B------:R-:W-:Y:S01]  /*ec3c0*/  LOP3.LUT P6, RZ, R237, 0x100, RZ, 0xc0, !PT ;  /* 0x00000100edff7812 */ /* 0x000fe200078cc0ff */
[----:B0-----:R-:W3:Y:S01]  /*ec3d0*/  LDL.LU.64 R18, [R1+0x39b0] ;  /* 0x0039b00001127983 */ /* 0x001ee20000300a00 */
[----:B------:R-:W-:-:S11]  /*ec3e0*/  PRMT R0, R225, 0x7771, RZ ;  /* 0x00007771e1007816 */ /* 0x000fd600000000ff */
[----:B------:R0:W-:Y:S01]  /*ec3f0*/  @P6 STG.E.U8 desc[UR10][R16.64], R0 ;  /* 0x0000000010006986 */ /* 0x0001e2000c10110a */
[C---:B------:R-:W-:Y:S02]  /*ec400*/  LOP3.LUT P6, RZ, R22.reuse, 0x4000, RZ, 0xc0, !PT ;  /* 0x0000400016ff7812 */ /* 0x040fe400078cc0ff */
[----:B0-----:R-:W-:Y:S01]  /*ec410*/  PRMT R0, R225, 0x7772, RZ ;  /* 0x00007772e1007816 */ /* 0x001fe200000000ff */
[----:B------:R-:W3:Y:S10]  /*ec420*/  LDL.LU.64 R16, [R1+0x39b8] ;  /* 0x0039b80001107983 */ /* 0x000ef40000300a00 */
[----:B------:R0:W-:Y:S01]  /*ec430*/  @P6 STG.E.U8 desc[UR10][R242.64], R0 ;  /* 0x00000000f2006986 */ /* 0x0001e2000c10110a */
[----:B------:R-:W-:-:S02]  /*ec440*/  LOP3.LUT P6, RZ, R22, 0x2000, RZ, 0xc0, !PT ;  /* 0x0000200016ff7812 */ /* 0x000fc400078cc0ff */
[----:B0-----:R-:W-:Y:S01]  /*ec450*/  PRMT R0, R225, 0x7773, RZ ;  /* 0x00007773e1007816 */ /* 0x001fe200000000ff */
[----:B------:R-:W3:Y:S10]  /*ec460*/  LDL.LU.64 R242, [R1+0x39c0] ;  /* 0x0039c00001f27983 */ /* 0x000ef40000300a00 */
[----:B--2---:R0:W-:Y:S01]  /*ec470*/  @P6 STG.E.U8 desc[UR10][R240.64], R0 ;  /* 0x00000000f0006986 */ /* 0x0041e2000c10110a */
[----:B------:R-:W-:-:S02]  /*ec480*/  LOP3.LUT P6, RZ, R22, 0x1000, RZ, 0xc0, !PT ;  /* 0x0000100016ff7812 */ /* 0x000fc400078cc0ff */
[----:B0-----:R-:W-:Y:S01]  /*ec490*/  PRMT R0, R20, 0x7770, RZ ;  /* 0x0000777014007816 */ /* 0x001fe200000000ff */
[----:B------:R-:W2:Y:S10]  /*ec4a0*/  LDL.LU.64 R240, [R1+0x39c8] ;  /* 0x0039c80001f07983 */ /* 0x000eb40000300a00 */
[----:B----4-:R0:W-:Y:S04]  /*ec4b0*/  @P6 STG.E.U8 desc[UR10][R238.64], R0 ;  /* 0x00000000ee006986 */ /* 0x0101e8000c10110a */
[----:B0-----:R-:W4:Y:S01]  /*ec4c0*/  LDL.LU.64 R238, [R1+0x5240] ;  /* 0x0052400001ee7983 */ /* 0x001f220000300a00 */
[----:B------:R-:W-:-:S02]  /*ec4d0*/  LOP3.LUT P6, RZ, R22, 0x800, RZ, 0xc0, !PT ;  /* 0x0000080016ff7812 */ /* 0x000fc400078cc0ff */
        /* <DEDUP_REMOVED lines=10> */
[----:B---3--:R0:W-:Y:S01]  /*ec580*/  @P6 STG.E.U8 desc[UR10][R230.64], R0 ;  /* 0x00000000e6006986 */ /* 0x0081e2000c10110a */
        /* <DEDUP_REMOVED lines=11> */
[C---:B------:R-:W-:Y:S02]  /*ec640*/  LOP3.LUT P4, RZ, R237.reuse, 0x200000, RZ, 0xc0, !PT ;  /* 0x00200000edff7812 */ /* 0x040fe4000788c0ff */
[----:B------:R-:W-:Y:S02]  /*ec650*/  LOP3.LUT P5, RZ, R237, 0x400000, RZ, 0xc0, !PT ;  /* 0x00400000edff7812 */ /* 0x000fe400078ac0ff */
[----:B----4-:R-:W-:-:S05]  /*ec660*/  PRMT R0, R238, 0x7770, RZ ;  /* 0x00007770ee007816 */ /* 0x010fca00000000ff */
[----:B------:R0:W-:Y:S02]  /*ec670*/  @P2 STG.E.U8 desc[UR10][R18.64], R0 ;  /* 0x0000000012002986 */ /* 0x0001e4000c10110a */
[----:B0-----:R-:W-:-:S05]  /*ec680*/  PRMT R0, R238, 0x7771, RZ ;  /* 0x00007771ee007816 */ /* 0x001fca00000000ff */
[----:B------:R0:W-:Y:S02]  /*ec690*/  @P3 STG.E.U8 desc[UR10][R16.64], R0 ;  /* 0x0000000010003986 */ /* 0x0001e4000c10110a */
[----:B0-----:R-:W-:-:S05]  /*ec6a0*/  PRMT R0, R238, 0x7772, RZ ;  /* 0x00007772ee007816 */ /* 0x001fca00000000ff */
[----:B------:R0:W-:Y:S02]  /*ec6b0*/  @P4 STG.E.U8 desc[UR10][R242.64], R0 ;  /* 0x00000000f2004986 */ /* 0x0001e4000c10110a */
[----:B0-----:R-:W-:Y:S02]  /*ec6c0*/  PRMT R0, R238, 0x7773, RZ ;  /* 0x00007773ee007816 */ /* 0x001fe400000000ff */
[----:B------:R-:W3:Y:S04]  /*ec6d0*/  LDL.LU R238, [R1+0x523c] ;  /* 0x00523c0001ee7983 */ /* 0x000ee80000300800 */
[----:B--2---:R0:W-:Y:S04]  /*ec6e0*/  @P5 STG.E.U8 desc[UR10][R240.64], R0 ;  /* 0x00000000f0005986 */ /* 0x0041e8000c10110a */
[----:B0-----:R-:W2:Y:S04]  /*ec6f0*/  LDL.LU.64 R240, [R1+0x39d0] ;  /* 0x0039d00001f07983 */ /* 0x001ea80000300a00 */
[----:B------:R-:W4:Y:S04]  /*ec700*/  LDL.LU.64 R4, [R1+0x39d8] ;  /* 0x0039d80001047983 */ /* 0x000f280000300a00 */
[----:B------:R-:W4:Y:S04]  /*ec710*/  LDL.LU.64 R226, [R1+0x39e0] ;  /* 0x0039e00001e27983 */ /* 0x000f280000300a00 */
[----:B------:R-:W3:Y:S04]  /*ec720*/  LDL.LU R15, [R1+0x2f4] ;  /* 0x0002f400010f7983 */ /* 0x000ee80000300800 */
[----:B------:R-:W4:Y:S04]  /*ec730*/  LDL.LU.64 R18, [R1+0x39e8] ;  /* 0x0039e80001127983 */ /* 0x000f280000300a00 */
[----:B------:R-:W4:Y:S04]  /*ec740*/  LDL.LU.64 R16, [R1+0x39f0] ;  /* 0x0039f00001107983 */ /* 0x000f280000300a00 */
[----:B------:R-:W4:Y:S04]  /*ec750*/  LDL.LU.64 R242, [R1+0x39f8] ;  /* 0x0039f80001f27983 */ /* 0x000f280000300a00 */
[----:B------:R-:W4:Y:S01]  /*ec760*/  LDL.LU R21, [R1+0x2e4] ;  /* 0x0002e40001157983 */ /* 0x000f220000300800 */
[----:B------:R-:W-:-:S02]  /*ec770*/  LOP3.LUT P2, RZ, R237, 0x800000, RZ, 0xc0, !PT ;  /* 0x00800000edff7812 */ /* 0x000fc4000784c0ff */
[----:B------:R-:W-:Y:S02]  /*ec780*/  LOP3.LUT R23, R23, 0x7fffffff, RZ, 0xc0, !PT ;  /* 0x7fffffff17177812 */ /* 0x000fe400078ec0ff */
[----:B------:R-:W-:Y:S02]  /*ec790*/  LOP3.LUT R22, R22, 0xfffffffe, RZ, 0xc0, !PT ;  /* 0xfffffffe16167812 */ /* 0x000fe400078ec0ff */
[C---:B------:R-:W-:Y:S02]  /*ec7a0*/  LOP3.LUT P3, RZ, R237.reuse, 0x1000000, RZ, 0xc0, !PT ;  /* 0x01000000edff7812 */ /* 0x040fe4000786c0ff */
[C---:B------:R-:W-:Y:S02]  /*ec7b0*/  LOP3.LUT P4, RZ, R237.reuse, 0x2000000, RZ, 0xc0, !PT ;  /* 0x02000000edff7812 */ /* 0x040fe4000788c0ff */
[----:B------:R-:W-:Y:S02]  /*ec7c0*/  LOP3.LUT P5, RZ, R237, 0x4000000, RZ, 0xc0, !PT ;  /* 0x04000000edff7812 */ /* 0x000fe400078ac0ff */
[----:B---3--:R-:W-:-:S05]  /*ec7d0*/  PRMT R0, R15, 0x7770, RZ ;  /* 0x000077700f007816 */ /* 0x008fca00000000ff */
[----:B--2---:R0:W-:Y:S04]  /*ec7e0*/  @P2 STG.E.U8 desc[UR10][R240.64], R0 ;  /* 0x00000000f0002986 */ /* 0x0041e8000c10110a */
[----:B0-----:R-:W2:Y:S01]  /*ec7f0*/  LDL.LU.64 R240, [R1+0x3a00] ;  /* 0x003a000001f07983 */ /* 0x001ea20000300a00 */
[----:B------:R-:W-:-:S13]  /*ec800*/  LOP3.LUT P6, RZ, R238, 0x8, RZ, 0xc0, !PT ;  /* 0x00000008eeff7812 */ /* 0x000fda00078cc0ff */
[----:B------:R-:W-:Y:S02]  /*ec810*/  @P6 LOP3.LUT R23, R23, 0x80000000, RZ, 0xfc, !PT ;  /* 0x8000000017176812 */ /* 0x000fe400078efcff */
        /* <DEDUP_REMOVED lines=21> */
[----:B------:R-:W3:Y:S04]  /*ec970*/  LDL.LU.64 R236, [R1+0x3a08] ;  /* 0x003a080001ec7983 */ /* 0x000ee80000300a00 */
[----:B------:R-:W3:Y:S04]  /*ec980*/  LDL.LU.64 R234, [R1+0x3a10] ;  /* 0x003a100001ea7983 */ /* 0x000ee80000300a00 */
[----:B------:R-:W3:Y:S04]  /*ec990*/  LDL.LU R225, [R1+0x2f8] ;  /* 0x0002f80001e17983 */ /* 0x000ee80000300800 */
[----:B------:R-:W3:Y:S04]  /*ec9a0*/  LDL.LU.64 R232, [R1+0x3a18] ;  /* 0x003a180001e87983 */ /* 0x000ee80000300a00 */
[----:B------:R-:W3:Y:S01]  /*ec9b0*/  LDL.LU.64 R6, [R1+0x3a20] ;  /* 0x003a200001067983 */ /* 0x000ee20000300a00 */
[----:B------:R-:W-:-:S03]  /*ec9c0*/  PRMT R0, R15, 0x7771, RZ ;  /* 0x000077710f007816 */ /* 0x000fc600000000ff */
[----:B------:R-:W3:Y:S04]  /*ec9d0*/  LDL.LU.64 R230, [R1+0x3a28] ;  /* 0x003a280001e67983 */ /* 0x000ee80000300a00 */
[----:B----4-:R0:W-:Y:S04]  /*ec9e0*/  @P3 STG.E.U8 desc[UR10][R4.64], R0 ;  /* 0x0000000004003986 */ /* 0x0101e8000c10110a */
[----:B------:R-:W4:Y:S04]  /*ec9f0*/  LDL.LU R20, [R1+0x2e8] ;  /* 0x0002e80001147983 */ /* 0x000f280000300800 */
[----:B------:R-:W4:Y:S01]  /*eca00*/  LDL.LU.64 R228, [R1+0x3a30] ;  /* 0x003a300001e47983 */ /* 0x000f220000300a00 */
[----:B0-----:R-:W-:-:S03]  /*eca10*/  PRMT R0, R15, 0x7772, RZ ;  /* 0x000077720f007816 */ /* 0x001fc600000000ff */
[----:B------:R-:W4:Y:S04]  /*eca20*/  LDL.LU.64 R4, [R1+0x3a38] ;  /* 0x003a380001047983 */ /* 0x000f280000300a00 */
[----:B------:R0:W-:Y:S02]  /*eca30*/  @P4 STG.E.U8 desc[UR10][R226.64], R0 ;  /* 0x00000000e2004986 */ /* 0x0001e4000c10110a */
[----:B0-----:R-:W-:Y:S02]  /*eca40*/  PRMT R0, R15, 0x7773, RZ ;  /* 0x000077730f007816 */ /* 0x001fe400000000ff */
        /* <DEDUP_REMOVED lines=23> */
[----:B---3--:R0:W-:Y:S01]  /*ecbc0*/  @P6 STG.E.U8 desc[UR10][R236.64], R0 ;  /* 0x00000000ec006986 */ /* 0x0081e2000c10110a */
        /* <DEDUP_REMOVED lines=53> */
[----:B------:R-:W2:Y:S01]  /*ecf20*/  LDL.LU.64 R234, [R1+0x3aa8] ;  /* 0x003aa80001ea7983 */ /* 0x000ea20000300a00 */
[----:B------:R-:W-:-:S03]  /*ecf30*/  LOP3.LUT R23, R23, 0xf7ffffff, RZ, 0xc0, !PT ;  /* 0xf7ffffff17177812 */ /* 0x000fc600078ec0ff */
[----:B------:R-:W2:Y:S01]  /*ecf40*/  LDL.LU R15, [R1+0x2c0] ;  /* 0x0002c000010f7983 */ /* 0x000ea20000300800 */
[----:B------:R-:W-:-:S03]  /*ecf50*/  @P6 LOP3.LUT R23, R23, 0x8000000, RZ, 0xfc, !PT ;  /* 0x0800000017176812 */ /* 0x000fc600078efcff */
[----:B------:R-:W2:Y:S01]  /*ecf60*/  LDL.LU.64 R232, [R1+0x3ab0] ;  /* 0x003ab00001e87983 */ /* 0x000ea20000300a00 */
[C---:B------:R-:W-:Y:S02]  /*ecf70*/  LOP3.LUT P6, RZ, R238.reuse, 0x20000, RZ, 0xc0, !PT ;  /* 0x00020000eeff7812 */ /* 0x040fe400078cc0ff */
[----:B------:R-:W-:Y:S01]  /*ecf80*/  LOP3.LUT R23, R23, 0xefffffff, RZ, 0xc0, !PT ;  /* 0xefffffff17177812 */ /* 0x000fe200078ec0ff */
[----:B------:R-:W2:Y:S01]  /*ecf90*/  LDL.LU.64 R6, [R1+0x3ab8] ;  /* 0x003ab80001067983 */ /* 0x000ea20000300a00 */
[----:B------:R-:W-:-:S03]  /*ecfa0*/  LOP3.LUT P3, RZ, R238, 0x800, RZ, 0xc0, !PT ;  /* 0x00000800eeff7812 */ /* 0x000fc6000786c0ff */
[----:B------:R-:W2:Y:S06]  /*ecfb0*/  LDL.LU.64 R230, [R1+0x3ac0] ;  /* 0x003ac00001e67983 */ /* 0x000eac0000300a00 */
[----:B------:R-:W-:Y:S02]  /*ecfc0*/  @P6 LOP3.LUT R23, R23, 0x10000000, RZ, 0xfc, !PT ;  /* 0x1000000017176812 */ /* 0x000fe400078efcff */
[----:B------:R-:W-:Y:S02]  /*ecfd0*/  LOP3.LUT P6, RZ, R238, 0x10000, RZ, 0xc0, !PT ;  /* 0x00010000eeff7812 */ /* 0x000fe400078cc0ff */
[----:B------:R-:W-:-:S02]  /*ecfe0*/  LOP3.LUT R23, R23, 0xdfffffff, RZ, 0xc0, !PT ;  /* 0xdfffffff17177812 */ /* 0x000fc400078ec0ff */
[----:B------:R-:W-:Y:S02]  /*ecff0*/  LOP3.LUT P4, RZ, R238, 0x1000, RZ, 0xc0, !PT ;  /* 0x00001000eeff7812 */ /* 0x000fe4000788c0ff */
[----:B---3--:R-:W-:-:S07]  /*ed000*/  PRMT R0, R18, 0x7770, RZ ;  /* 0x0000777012007816 */ /* 0x008fce00000000ff */
[----:B------:R-:W-:Y:S02]  /*ed010*/  @P6 LOP3.LUT R23, R23, 0x20000000, RZ, 0xfc, !PT ;  /* 0x2000000017176812 */ /* 0x000fe400078efcff */
[C---:B------:R-:W-:Y:S01]  /*ed020*/  LOP3.LUT P6, RZ, R238.reuse, 0x8000, RZ, 0xc0, !PT ;  /* 0x00008000eeff7812 */ /* 0x040fe200078cc0ff */
[----:B------:R0:W-:Y:S01]  /*ed030*/  @P3 STG.E.U8 desc[UR10][R228.64], R0 ;  /* 0x00000000e4003986 */ /* 0x0001e2000c10110a */
[----:B------:R-:W-:Y:S02]  /*ed040*/  LOP3.LUT P5, RZ, R238, 0x2000, RZ, 0xc0, !PT ;  /* 0x00002000eeff7812 */ /* 0x000fe400078ac0ff */
[----:B------:R-:W-:Y:S02]  /*ed050*/  LOP3.LUT R23, R23, 0xbfffffff, RZ, 0xc0, !PT ;  /* 0xbfffffff17177812 */ /* 0x000fe400078ec0ff */
[----:B0-----:R-:W-:Y:S01]  /*ed060*/  PRMT R0, R18, 0x7771, RZ ;  /* 0x0000777112007816 */ /* 0x001fe200000000ff */
[----:B------:R-:W3:Y:S06]  /*ed070*/  LDL.LU.64 R228, [R1+0x3ac8] ;  /* 0x003ac80001e47983 */ /* 0x000eec0000300a00 */
[----:B------:R-:W-:-:S02]  /*ed080*/  @P6 LOP3.LUT R23, R23, 0x40000000, RZ, 0xfc, !PT ;  /* 0x4000000017176812 */ /* 0x000fc400078efcff */
[----:B------:R-:W-:Y:S01]  /*ed090*/  LOP3.LUT P6, RZ, R238, 0x4000, RZ, 0xc0, !PT ;  /* 0x00004000eeff7812 */ /* 0x000fe200078cc0ff */
[----:B----4-:R0:W-:Y:S02]  /*ed0a0*/  @P4 STG.E.U8 desc[UR10][R4.64], R0 ;  /* 0x0000000004004986 */ /* 0x0101e4000c10110a */
[C---:B0-----:R-:W-:Y:S02]  /*ed0b0*/  PRMT R0, R18.reuse, 0x7772, RZ ;  /* 0x0000777212007816 */ /* 0x041fe400000000ff */
[----:B------:R-:W4:Y:S04]  /*ed0c0*/  LDL.LU.64 R4, [R1+0x3ad0] ;  /* 0x003ad00001047983 */ /* 0x000f280000300a00 */
[----:B------:R0:W-:Y:S02]  /*ed0d0*/  @P5 STG.E.U8 desc[UR10][R226.64], R0 ;  /* 0x00000000e2005986 */ /* 0x0001e4000c10110a */
[----:B0-----:R-:W-:-:S02]  /*ed0e0*/  PRMT R0, R18, 0x7773, RZ ;  /* 0x0000777312007816 */ /* 0x001fc400000000ff */
        /* <DEDUP_REMOVED lines=41> */
[----:B------:R0:W-:Y:S02]  /*ed380*/  @P2 STG.E.U8 desc[UR10][R18.64], R0 ;  /* 0x0000000012002986 */ /* 0x0001e4000c10110a */
[----:B0-----:R-:W-:Y:S02]  /*ed390*/  PRMT R0, R239, 0x7773, RZ ;  /* 0x00007773ef007816 */ /* 0x001fe400000000ff */
[----:B------:R-:W3:Y:S04]  /*ed3a0*/  LDL.LU R239, [R1+0x5238] ;  /* 0x0052380001ef7983 */ /* 0x000ee80000300800 */
[----:B------:R0:W-:Y:S01]  /*ed3b0*/  @P3 STG.E.U8 desc[UR10][R16.64], R0 ;  /* 0x0000000010003986 */ /* 0x0001e2000c10110a */
[----:B------:R-:W-:Y:S02]  /*ed3c0*/  LOP3.LUT P5, RZ, R238, 0x10000000, RZ, 0xc0, !PT ;  /* 0x10000000eeff7812 */ /* 0x000fe400078ac0ff */
[----:B0-----:R-:W-:-:S05]  /*ed3d0*/  PRMT R0, R20, 0x7770, RZ ;  /* 0x0000777014007816 */ /* 0x001fca00000000ff */
[----:B------:R0:W-:Y:S04]  /*ed3e0*/  @P4 STG.E.U8 desc[UR10][R242.64], R0 ;  /* 0x00000000f2004986 */ /* 0x0001e8000c10110a */
[----:B0-----:R-:W4:Y:S01]  /*ed3f0*/  LDL.LU.64 R242, [R1+0x3b00] ;  /* 0x003b000001f27983 */ /* 0x001f220000300a00 */
[----:B------:R-:W-:-:S05]  /*ed400*/  PRMT R0, R20, 0x7771, RZ ;  /* 0x0000777114007816 */ /* 0x000fca00000000ff */
[----:B--2---:R0:W-:Y:S04]  /*ed410*/  @P5 STG.E.U8 desc[UR10][R240.64], R0 ;  /* 0x00000000f0005986 */ /* 0x0041e8000c10110a */
[----:B0-----:R-:W2:Y:S04]  /*ed420*/  LDL.LU.64 R240, [R1+0x3b08] ;  /* 0x003b080001f07983 */ /* 0x001ea80000300a00 */
[----:B------:R-:W3:Y:S04]  /*ed430*/  LDL.LU.64 R4, [R1+0x3b10] ;  /* 0x003b100001047983 */ /* 0x000ee80000300a00 */
[----:B------:R-:W3:Y:S04]  /*ed440*/  LDL.LU.64 R226, [R1+0x3b18] ;  /* 0x003b180001e27983 */ /* 0x000ee80000300a00 */
[----:B------:R-:W3:Y:S04]  /*ed450*/  LDL.LU.64 R18, [R1+0x3b20] ;  /* 0x003b200001127983 */ /* 0x000ee80000300a00 */
[----:B------:R-:W3:Y:S01]  /*ed460*/  LDL.LU R15, [R1+0x2d8] ;  /* 0x0002d800010f7983 */ /* 0x000ee20000300800 */
[----:B------:R-:W-:-:S03]  /*ed470*/  LOP3.LUT P2, RZ, R238, 0x20000000, RZ, 0xc0, !PT ;  /* 0x20000000eeff7812 */ /* 0x000fc6000784c0ff */
[----:B------:R-:W3:Y:S01]  /*ed480*/  LDL.LU.64 R16, [R1+0x3b28] ;  /* 0x003b280001107983 */ /* 0x000ee20000300a00 */
[----:B------:R-:W-:-:S03]  /*ed490*/  PRMT R0, R20, 0x7772, RZ ;  /* 0x0000777214007816 */ /* 0x000fc600000000ff */
[----:B------:R-:W3:Y:S01]  /*ed4a0*/  LDL.LU R225, [R1+0x2c8] ;  /* 0x0002c80001e17983 */ /* 0x000ee20000300800 */
[----:B------:R-:W-:Y:S02]  /*ed4b0*/  LOP3.LUT P3, RZ, R238, 0x40000000, RZ, 0xc0, !PT ;  /* 0x40000000eeff7812 */ /* 0x000fe4000786c0ff */
[----:B------:R-:W-:-:S03]  /*ed4c0*/  LOP3.LUT R23, R23, 0xffff7fff, RZ, 0xc0, !PT ;  /* 0xffff7fff17177812 */ /* 0x000fc600078ec0ff */
[----:B----4-:R0:W-:Y:S04]  /*ed4d0*/  @P2 STG.E.U8 desc[UR10][R242.64], R0 ;  /* 0x00000000f2002986 */ /* 0x0101e8000c10110a */
[----:B0-----:R-:W4:Y:S01]  /*ed4e0*/  LDL.LU.64 R242, [R1+0x3b30] ;  /* 0x003b300001f27983 */ /* 0x001f220000300a00 */
[----:B------:R-:W-:-:S05]  /*ed4f0*/  PRMT R0, R20, 0x7773, RZ ;  /* 0x0000777314007816 */ /* 0x000fca00000000ff */
[----:B--2---:R0:W-:Y:S04]  /*ed500*/  @P3 STG.E.U8 desc[UR10][R240.64], R0 ;  /* 0x00000000f0003986 */ /* 0x0041e8000c10110a */
[----:B0-----:R-:W2:Y:S01]  /*ed510*/  LDL.LU.64 R240, [R1+0x3b38] ;  /* 0x003b380001f07983 */ /* 0x001ea20000300a00 */
[C---:B---3--:R-:W-:Y:S02]  /*ed520*/  LOP3.LUT P6, RZ, R239.reuse, 0x200, RZ, 0xc0, !PT ;  /* 0x00000200efff7812 */ /* 0x048fe400078cc0ff */
[----:B------:R-:W-:Y:S01]  /*ed530*/  LOP3.LUT P4, RZ, R238, 0x80000000, RZ, 0xc0, !PT ;  /* 0x80000000eeff7812 */ /* 0x000fe2000788c0ff */
[----:B------:R-:W3:Y:S01]  /*ed540*/  LDL.LU.64 R236, [R1+0x3b40] ;  /* 0x003b400001ec7983 */ /* 0x000ee20000300a00 */
[----:B------:R-:W-:Y:S02]  /*ed550*/  LOP3.LUT P5, RZ, R239, 0x1, RZ, 0xc0, !PT ;  /* 0x00000001efff7812 */ /* 0x000fe400078ac0ff */
[----:B------:R-:W-:Y:S01]  /*ed560*/  PRMT R0, R15, 0x7770, RZ ;  /* 0x000077700f007816 */ /* 0x000fe200000000ff */
[----:B------:R-:W3:Y:S04]  /*ed570*/  LDL.LU R20, [R1+0x2dc] ;  /* 0x0002dc0001147983 */ /* 0x000ee80000300800 */
[----:B------:R-:W3:Y:S02]  /*ed580*/  LDL.LU.64 R234, [R1+0x3b48] ;  /* 0x003b480001ea7983 */ /* 0x000ee40000300a00 */
[----:B------:R-:W-:-:S02]  /*ed590*/  @P6 LOP3.LUT R23, R23, 0x8000, RZ, 0xfc, !PT ;  /* 0x0000800017176812 */ /* 0x000fc400078efcff */
[----:B------:R-:W-:Y:S01]  /*ed5a0*/  LOP3.LUT P6, RZ, R239, 0x100, RZ, 0xc0, !PT ;  /* 0x00000100efff7812 */ /* 0x000fe200078cc0ff */
[----:B------:R0:W-:Y:S01]  /*ed5b0*/  @P4 STG.E.U8 desc[UR10][R4.64], R0 ;  /* 0x0000000004004986 */ /* 0x0001e2000c10110a */
[----:B------:R-:W-:-:S03]  /*ed5c0*/  LOP3.LUT R23, R23, 0xfffeffff, RZ, 0xc0, !PT ;  /* 0xfffeffff17177812 */ /* 0x000fc600078ec0ff */
[----:B------:R-:W3:Y:S04]  /*ed5d0*/  LDL.LU.64 R232, [R1+0x3b50] ;  /* 0x003b500001e87983 */ /* 0x000ee80000300a00 */
[----:B------:R-:W3:Y:S04]  /*ed5e0*/  LDL.LU.64 R6, [R1+0x3b58] ;  /* 0x003b580001067983 */ /* 0x000ee80000300a00 */
[----:B------:R-:W-:Y:S01]  /*ed5f0*/  @P6 LOP3.LUT R23, R23, 0x10000, RZ, 0xfc, !PT ;  /* 0x0001000017176812 */ /* 0x000fe200078efcff */
[----:B------:R-:W3:Y:S01]  /*ed600*/  LDL.LU.64 R230, [R1+0x3b60] ;  /* 0x003b600001e67983 */ /* 0x000ee20000300a00 */
[----:B------:R-:W-:-:S02]  /*ed610*/  LOP3.LUT P6, RZ, R239, 0x80, RZ, 0xc0, !PT ;  /* 0x00000080efff7812 */ /* 0x000fc400078cc0ff */
[----:B------:R-:W-:Y:S01]  /*ed620*/  LOP3.LUT R23, R23, 0xfffdffff, RZ, 0xc0, !PT ;  /* 0xfffdffff17177812 */ /* 0x000fe200078ec0ff */
[----:B------:R-:W3:Y:S01]  /*ed630*/  LDL.LU.64 R228, [R1+0x3b68] ;  /* 0x003b680001e47983 */ /* 0x000ee20000300a00 */
[----:B0-----:R-:W-:-:S03]  /*ed640*/  PRMT R0, R15, 0x7771, RZ ;  /* 0x000077710f007816 */ /* 0x001fc600000000ff */
[----:B------:R-:W3:Y:S06]  /*ed650*/  LDL.LU.64 R4, [R1+0x3b70] ;  /* 0x003b700001047983 */ /* 0x000eec0000300a00 */
        /* <DEDUP_REMOVED lines=21> */
[----:B------:R-:W-:Y:S02]  /*ed7b0*/  LOP3.LUT P6, RZ, R23, 0x400000, RZ, 0xc0, !PT ;  /* 0x0040000017ff7812 */ /* 0x000fe400078cc0ff */
[----:B0-----:R-:W-:Y:S01]  /*ed7c0*/  PRMT R0, R15, 0x7773, RZ ;  /* 0x000077730f007816 */ /* 0x001fe200000000ff */
[----:B------:R-:W3:Y:S10]  /*ed7d0*/  LDL.LU.64 R18, [R1+0x3b80] ;  /* 0x003b800001127983 */ /* 0x000ef40000300a00 */
[----:B------:R0:W-:Y:S01]  /*ed7e0*/  @P6 STG.E.U8 desc[UR10][R16.64], R0 ;  /* 0x0000000010006986 */ /* 0x0001e2000c10110a */
[----:B------:R-:W-:-:S02]  /*ed7f0*/  LOP3.LUT P6, RZ, R23, 0x200000, RZ, 0xc0, !PT ;  /* 0x0020000017ff7812 */ /* 0x000fc400078cc0ff */
[----:B0-----:R-:W-:Y:S01]  /*ed800*/  PRMT R0, R225, 0x7770, RZ ;  /* 0x00007770e1007816 */ /* 0x001fe200000000ff */
[----:B------:R-:W3:Y:S04]  /*ed810*/  LDL.LU.64 R16, [R1+0x3b88] ;  /* 0x003b880001107983 */ /* 0x000ee80000300a00 */
[----:B------:R-:W3:Y:S06]  /*ed820*/  LDL.LU R15, [R1+0x2b0] ;  /* 0x0002b000010f7983 */ /* 0x000eec0000300800 */
[----:B----4-:R0:W-:Y:S01]  /*ed830*/  @P6 STG.E.U8 desc[UR10][R242.64], R0 ;  /* 0x00000000f2006986 */ /* 0x0101e2000c10110a */
[----:B------:R-:W-:-:S02]  /*ed840*/  LOP3.LUT P6, RZ, R23, 0x100000, RZ, 0xc0, !PT ;  /* 0x0010000017ff7812 */ /* 0x000fc400078cc0ff */
[----:B0-----:R-:W-:Y:S01]  /*ed850*/  PRMT R0, R225, 0x7771, RZ ;  /* 0x00007771e1007816 */ /* 0x001fe200000000ff */
[----:B------:R-:W4:Y:S10]  /*ed860*/  LDL.LU.64 R242, [R1+0x3b90] ;  /* 0x003b900001f27983 */ /* 0x000f340000300a00 */
[----:B--2---:R0:W-:Y:S04]  /*ed870*/  @P6 STG.E.U8 desc[UR10][R240.64], R0 ;  /* 0x00000000f0006986 */ /* 0x0041e8000c10110a */
[----:B0-----:R-:W2:Y:S01]  /*ed880*/  LDL.LU.64 R240, [R1+0x5230] ;  /* 0x0052300001f07983 */ /* 0x001ea20000300a00 */
[----:B------:R-:W-:-:S02]  /*ed890*/  LOP3.LUT P6, RZ, R23, 0x80000, RZ, 0xc0, !PT ;  /* 0x0008000017ff7812 */ /* 0x000fc400078cc0ff */
[----:B------:R-:W-:-:S11]  /*ed8a0*/  PRMT R0, R225, 0x7772, RZ ;  /* 0x00007772e1007816 */ /* 0x000fd600000000ff */
        /* <DEDUP_REMOVED lines=18> */
[C---:B------:R-:W-:Y:S02]  /*ed9d0*/  LOP3.LUT P3, RZ, R239.reuse, 0x2000, RZ, 0xc0, !PT ;  /* 0x00002000efff7812 */ /* 0x040fe4000786c0ff */
[C---:B------:R-:W-:Y:S02]  /*ed9e0*/  LOP3.LUT P4, RZ, R239.reuse, 0x4000, RZ, 0xc0, !PT ;  /* 0x00004000efff7812 */ /* 0x040fe4000788c0ff */
[----:B------:R-:W-:Y:S02]  /*ed9f0*/  LOP3.LUT P5, RZ, R239, 0x8000, RZ, 0xc0, !PT ;  /* 0x00008000efff7812 */ /* 0x000fe400078ac0ff */
[----:B--2---:R-:W-:-:S05]  /*eda00*/  PRMT R0, R240, 0x7770, RZ ;  /* 0x00007770f0007816 */ /* 0x004fca00000000ff */
[----:B------:R0:W-:Y:S02]  /*eda10*/  @P1 STG.E.U8 desc[UR10][R4.64], R0 ;  /* 0x0000000004001986 */ /* 0x0001e4000c10110a */
[----:B0-----:R-:W-:-:S05]  /*eda20*/  PRMT R0, R240, 0x7771, RZ ;  /* 0x00007771f0007816 */ /* 0x001fca00000000ff */
[----:B------:R0:W-:Y:S02]  /*eda30*/  @P2 STG.E.U8 desc[UR10][R226.64], R0 ;  /* 0x00000000e2002986 */ /* 0x0001e4000c10110a */
[----:B0-----:R-:W-:-:S05]  /*eda40*/  PRMT R0, R240, 0x7772, RZ ;  /* 0x00007772f0007816 */ /* 0x001fca00000000ff */
[----:B------:R0:W-:Y:S02]  /*eda50*/  @P3 STG.E.U8 desc[UR10][R18.64], R0 ;  /* 0x0000000012003986 */ /* 0x0001e4000c10110a */
[----:B0-----:R-:W-:Y:S02]  /*eda60*/  PRMT R0, R240, 0x7773, RZ ;  /* 0x00007773f0007816 */ /* 0x001fe400000000ff */
[----:B------:R-:W2:Y:S04]  /*eda70*/  LDL.LU R240, [R1+0x5228] ;  /* 0x0052280001f07983 */ /* 0x000ea80000300800 */
[----:B------:R0:W-:Y:S02]  /*eda80*/  @P4 STG.E.U8 desc[UR10][R16.64], R0 ;  /* 0x0000000010004986 */ /* 0x0001e4000c10110a */
[----:B0-----:R-:W-:-:S05]  /*eda90*/  PRMT R0, R15, 0x7770, RZ ;  /* 0x000077700f007816 */ /* 0x001fca00000000ff */
[----:B----4-:R0:W-:Y:S04]  /*edaa0*/  @P5 STG.E.U8 desc[UR10][R242.64], R0 ;  /* 0x00000000f2005986 */ /* 0x0101e8000c10110a */
        /* <DEDUP_REMOVED lines=30> */
[----:B0-----:R-:W3:Y:S06]  /*edc90*/  LDL.LU.64 R242, [R1+0x3bc8] ;  /* 0x003bc80001f27983 */ /* 0x001eec0000300a00 */
[----:B------:R-:W-:-:S02]  /*edca0*/  @P6 LOP3.LUT R23, R23, 0x2000, RZ, 0xfc, !PT ;  /* 0x0000200017176812 */ /* 0x000fc400078efcff */
[----:B------:R-:W-:Y:S01]  /*edcb0*/  LOP3.LUT P6, RZ, R239, 0x200000, RZ, 0xc0, !PT ;  /* 0x00200000efff7812 */ /* 0x000fe200078cc0ff */
[----:B------:R-:W3:Y:S01]  /*edcc0*/  LDL.LU R225, [R1+0x2b4] ;  /* 0x0002b40001e17983 */ /* 0x000ee20000300800 */
[----:B------:R-:W-:Y:S02]  /*edcd0*/  LOP3.LUT R23, R23, 0xffffbfff, RZ, 0xc0, !PT ;  /* 0xffffbfff17177812 */ /* 0x000fe400078ec0ff */
[C---:B------:R-:W-:Y:S02]  /*edce0*/  LOP3.LUT P3, RZ, R239.reuse, 0x20000, RZ, 0xc0, !PT ;  /* 0x00020000efff7812 */ /* 0x040fe4000786c0ff */
[C---:B------:R-:W-:Y:S02]  /*edcf0*/  LOP3.LUT P4, RZ, R239.reuse, 0x40000, RZ, 0xc0, !PT ;  /* 0x00040000efff7812 */ /* 0x040fe4000788c0ff */
[C---:B------:R-:W-:Y:S02]  /*edd00*/  LOP3.LUT P5, RZ, R239.reuse, 0x80000, RZ, 0xc0, !PT ;  /* 0x00080000efff7812 */ /* 0x040fe400078ac0ff */
[----:B------:R-:W-:-:S02]  /*edd10*/  LOP3.LUT P0, RZ, R239, 0x20000000, RZ, 0xc0, !PT ;  /* 0x20000000efff7812 */ /* 0x000fc4000780c0ff */
[----:B------:R-:W-:Y:S02]  /*edd20*/  LOP3.LUT P1, RZ, R239, 0x40000000, RZ, 0xc0, !PT ;  /* 0x40000000efff7812 */ /* 0x000fe4000782c0ff */
[----:B------:R-:W-:Y:S02]  /*edd30*/  @P6 LOP3.LUT R23, R23, 0x4000, RZ, 0xfc, !PT ;  /* 0x0000400017176812 */ /* 0x000fe400078efcff */
[C---:B------:R-:W-:Y:S02]  /*edd40*/  LOP3.LUT P6, RZ, R239.reuse, 0x100000, RZ, 0xc0, !PT ;  /* 0x00100000efff7812 */ /* 0x040fe400078cc0ff */
[----:B------:R-:W-:Y:S02]  /*edd50*/  LOP3.LUT P2, RZ, R239, 0x80000000, RZ, 0xc0, !PT ;  /* 0x80000000efff7812 */ /* 0x000fe4000784c0ff */
[----:B------:R-:W3:Y:S04]  /*edd60*/  LDL.LU.64 R238, [R1+0x3bd0] ;  /* 0x003bd00001ee7983 */ /* 0x000ee80000300a00 */
[----:B------:R-:W3:Y:S04]  /*edd70*/  LDL.LU.64 R236, [R1+0x3bd8] ;  /* 0x003bd80001ec7983 */ /* 0x000ee80000300a00 */
[----:B------:R-:W3:Y:S04]  /*edd80*/  LDL.LU.64 R234, [R1+0x3be0] ;  /* 0x003be00001ea7983 */ /* 0x000ee80000300a00 */
[----:B------:R-:W3:Y:S01]  /*edd90*/  LDL.LU.64 R232, [R1+0x3be8] ;  /* 0x003be80001e87983 */ /* 0x000ee20000300a00 */
[----:B------:R-:W-:-:S03]  /*edda0*/  PRMT R0, R15, 0x7772, RZ ;  /* 0x000077720f007816 */ /* 0x000fc600000000ff */
[----:B------:R-:W3:Y:S04]  /*eddb0*/  LDL.LU R20, [R1+0x2a4] ;  /* 0x0002a40001147983 */ /* 0x000ee80000300800 */
[----:B------:R-:W3:Y:S04]  /*eddc0*/  LDL.LU.64 R6, [R1+0x3bf0] ;  /* 0x003bf00001067983 */ /* 0x000ee80000300a00 */
[----:B----4-:R0:W-:Y:S04]  /*eddd0*/  @P3 STG.E.U8 desc[UR10][R228.64], R0 ;  /* 0x00000000e4003986 */ /* 0x0101e8000c10110a */
[----:B------:R-:W4:Y:S01]  /*edde0*/  LDL.LU.64 R230, [R1+0x3bf8] ;  /* 0x003bf80001e67983 */ /* 0x000f220000300a00 */
[----:B0-----:R-:W-:-:S03]  /*eddf0*/  PRMT R0, R15, 0x7773, RZ ;  /* 0x000077730f007816 */ /* 0x001fc600000000ff */
[----:B------:R-:W4:Y:S04]  /*ede00*/  LDL.LU R15, [R1+0x2b8] ;  /* 0x0002b800010f7983 */ /* 0x000f280000300800 */
[----:B--2---:R0:W-:Y:S04]  /*ede10*/  @P4 STG.E.U8 desc[UR10][R4.64], R0 ;  /* 0x0000000004004986 */ /* 0x0041e8000c10110a */
[----:B------:R-:W2:Y:S01]  /*ede20*/  LDL.LU.64 R228, [R1+0x3c00] ;  /* 0x003c000001e47983 */ /* 0x000ea20000300a00 */
[----:B0-----:R-:W-:-:S03]  /*ede30*/  PRMT R0, R21, 0x7770, RZ ;  /* 0x0000777015007816 */ /* 0x001fc600000000ff */
[----:B------:R-:W2:Y:S04]  /*ede40*/  LDL.LU.64 R4, [R1+0x3c08] ;  /* 0x003c080001047983 */ /* 0x000ea80000300a00 */
[----:B------:R0:W-:Y:S02]  /*ede50*/  @P5 STG.E.U8 desc[UR10][R226.64], R0 ;  /* 0x00000000e2005986 */ /* 0x0001e4000c10110a */
[----:B0-----:R-:W-:Y:S02]  /*ede60*/  PRMT R0, R21, 0x7771, RZ ;  /* 0x0000777115007816 */ /* 0x001fe400000000ff */
[----:B------:R-:W2:Y:S04]  /*ede70*/  LDL.LU.64 R226, [R1+0x3c10] ;  /* 0x003c100001e27983 */ /* 0x000ea80000300a00 */
[----:B------:R0:W-:Y:S01]  /*ede80*/  @P6 STG.E.U8 desc[UR10][R18.64], R0 ;  /* 0x0000000012006986 */ /* 0x0001e2000c10110a */
[----:B------:R-:W-:-:S02]  /*ede90*/  LOP3.LUT P6, RZ, R23, 0x4000, RZ, 0xc0, !PT ;  /* 0x0000400017ff7812 */ /* 0x000fc400078cc0ff */
[----:B0-----:R-:W-:Y:S01]  /*edea0*/  PRMT R0, R21, 0x7772, RZ ;  /* 0x0000777215007816 */ /* 0x001fe200000000ff */
[----:B------:R-:W2:Y:S10]  /*edeb0*/  LDL.LU.64 R18, [R1+0x3c18] ;  /* 0x003c180001127983 */ /* 0x000eb40000300a00 */
        /* <DEDUP_REMOVED lines=65> */
[----:B0-----:R-:W2:Y:S01]  /*ee2d0*/  LDL.LU.64 R16, [R1+0x3c60] ;  /* 0x003c600001107983 */ /* 0x001ea20000300a00 */
[----:B------:R-:W-:-:S03]  /*ee2e0*/  PRMT R0, R15, 0x7771, RZ ;  /* 0x000077710f007816 */ /* 0x000fc600000000ff */
[----:B------:R-:W2:Y:S04]  /*ee2f0*/  LDL.LU R20, [R1+0x2ac] ;  /* 0x0002ac0001147983 */ /* 0x000ea80000300800 */
[----:B---3--:R0:W-:Y:S04]  /*ee300*/  @P3 STG.E.U8 desc[UR10][R242.64], R0 ;  /* 0x00000000f2003986 */ /* 0x0081e8000c10110a */
[----:B0-----:R-:W3:Y:S04]  /*ee310*/  LDL.LU.64 R242, [R1+0x3c68] ;  /* 0x003c680001f27983 */ /* 0x001ee80000300a00 */
[----:B------:R-:W3:Y:S01]  /*ee320*/  LDL.LU.64 R238, [R1+0x3c70] ;  /* 0x003c700001ee7983 */ /* 0x000ee20000300a00 */
[----:B------:R-:W-:-:S02]  /*ee330*/  @P6 LOP3.LUT R23, R23, 0x8, RZ, 0xfc, !PT ;  /* 0x0000000817176812 */ /* 0x000fc400078efcff */
[----:B------:R-:W-:Y:S01]  /*ee340*/  LOP3.LUT P6, RZ, R240, 0x400, RZ, 0xc0, !PT ;  /* 0x00000400f0ff7812 */ /* 0x000fe200078cc0ff */
[----:B------:R-:W3:Y:S01]  /*ee350*/  LDL.LU.64 R236, [R1+0x3c78] ;  /* 0x003c780001ec7983 */ /* 0x000ee20000300a00 */
[----:B------:R-:W-:-:S03]  /*ee360*/  LOP3.LUT R23, R23, 0xffffffef, RZ, 0xc0, !PT ;  /* 0xffffffef17177812 */ /* 0x000fc600078ec0ff */
[----:B------:R-:W3:Y:S01]  /*ee370*/  LDL.LU.64 R234, [R1+0x3c80] ;  /* 0x003c800001ea7983 */ /* 0x000ee20000300a00 */
[----:B------:R-:W-:-:S03]  /*ee380*/  LOP3.LUT P4, RZ, R240, 0x20, RZ, 0xc0, !PT ;  /* 0x00000020f0ff7812 */ /* 0x000fc6000788c0ff */
[----:B------:R-:W3:Y:S04]  /*ee390*/  LDL.LU.64 R232, [R1+0x3c88] ;  /* 0x003c880001e87983 */ /* 0x000ee80000300a00 */
[----:B------:R-:W-:Y:S01]  /*ee3a0*/  @P6 LOP3.LUT R23, R23, 0x10, RZ, 0xfc, !PT ;  /* 0x0000001017176812 */ /* 0x000fe200078efcff */
[----:B------:R-:W3:Y:S01]  /*ee3b0*/  LDL.LU.64 R6, [R1+0x3c90] ;  /* 0x003c900001067983 */ /* 0x000ee20000300a00 */
[C---:B------:R-:W-:Y:S02]  /*ee3c0*/  LOP3.LUT P6, RZ, R240.reuse, 0x200, RZ, 0xc0, !PT ;  /* 0x00000200f0ff7812 */ /* 0x040fe400078cc0ff */
[----:B------:R-:W-:Y:S01]  /*ee3d0*/  LOP3.LUT R23, R23, 0xffffffdf, RZ, 0xc0, !PT ;  /* 0xffffffdf17177812 */ /* 0x000fe200078ec0ff */
[----:B------:R-:W3:Y:S01]  /*ee3e0*/  LDL.LU.64 R230, [R1+0x3c98] ;  /* 0x003c980001e67983 */ /* 0x000ee20000300a00 */
[----:B------:R-:W-:-:S09]  /*ee3f0*/  LOP3.LUT P5, RZ, R240, 0x40, RZ, 0xc0, !PT ;  /* 0x00000040f0ff7812 */ /* 0x000fd200078ac0ff */
[----:B------:R-:W-:Y:S02]  /*ee400*/  @P6 LOP3.LUT R23, R23, 0x20, RZ, 0xfc, !PT ;  /* 0x0000002017176812 */ /* 0x000fe400078efcff */
[----:B------:R-:W-:Y:S02]  /*ee410*/  LOP3.LUT P6, RZ, R240, 0x100, RZ, 0xc0, !PT ;  /* 0x00000100f0ff7812 */ /* 0x000fe400078cc0ff */
[----:B------:R-:W-:Y:S02]  /*ee420*/  LOP3.LUT R23, R23, 0xffffffbf, RZ, 0xc0, !PT ;  /* 0xffffffbf17177812 */ /* 0x000fe400078ec0ff */
[----:B------:R-:W-:-:S05]  /*ee430*/  PRMT R0, R15, 0x7772, RZ ;  /* 0x000077720f007816 */ /* 0x000fca00000000ff */
[----:B----4-:R0:W-:Y:S04]  /*ee440*/  @P4 STG.E.U8 desc[UR10][R228.64], R0 ;  /* 0x00000000e4004986 */ /* 0x0101e8000c10110a */
[----:B------:R-:W-:Y:S02]  /*ee450*/  @P6 LOP3.LUT R23, R23, 0x40, RZ, 0xfc, !PT ;  /* 0x0000004017176812 */ /* 0x000fe400078efcff */
[----:B------:R-:W-:Y:S02]  /*ee460*/  LOP3.LUT P6, RZ, R240, 0x80, RZ, 0xc0, !PT ;  /* 0x00000080f0ff7812 */ /* 0x000fe400078cc0ff */
[----:B0-----:R-:W-:Y:S01]  /*ee470*/  PRMT R0, R15, 0x7773, RZ ;  /* 0x000077730f007816 */ /* 0x001fe200000000ff */
        /* <DEDUP_REMOVED lines=41> */
[----:B----4-:R0:W-:Y:S01]  /*ee710*/  @P1 STG.E.U8 desc[UR10][R228.64], R0 ;  /* 0x00000000e4001986 */ /* 0x0101e2000c10110a */
[C---:B------:R-:W-:Y:S02]  /*ee720*/  LOP3.LUT P4, RZ, R240.reuse, 0x100000, RZ, 0xc0, !PT ;  /* 0x00100000f0ff7812 */ /* 0x040fe4000788c0ff */
[----:B0-----:R-:W-:Y:S02]  /*ee730*/  PRMT R0, R241, 0x7773, RZ ;  /* 0x00007773f1007816 */ /* 0x001fe400000000ff */
[----:B------:R-:W-:Y:S01]  /*ee740*/  LOP3.LUT P5, RZ, R240, 0x200000, RZ, 0xc0, !PT ;  /* 0x00200000f0ff7812 */ /* 0x000fe200078ac0ff */
[----:B------:R-:W4:Y:S04]  /*ee750*/  LDL.LU R241, [R1+0x521c] ;  /* 0x00521c0001f17983 */ /* 0x000f280000300800 */
        /* <DEDUP_REMOVED lines=9> */
[----:B------:R-:W3:Y:S04]  /*ee7f0*/  LDL.LU.64 R228, [R1+0x3cd8] ;  /* 0x003cd80001e47983 */ /* 0x000ee80000300a00 */
[----:B------:R-:W3:Y:S04]  /*ee800*/  LDL.LU.64 R4, [R1+0x3ce0] ;  /* 0x003ce00001047983 */ /* 0x000ee80000300a00 */
[----:B------:R-:W3:Y:S04]  /*ee810*/  LDL.LU R20, [R1+0x294] ;  /* 0x0002940001147983 */ /* 0x000ee80000300800 */
[----:B------:R-:W3:Y:S04]  /*ee820*/  LDL.LU.64 R226, [R1+0x3ce8] ;  /* 0x003ce80001e27983 */ /* 0x000ee80000300a00 */
[----:B------:R-:W3:Y:S01]  /*ee830*/  LDL.LU R21, [R1+0x284] ;  /* 0x0002840001157983 */ /* 0x000ee20000300800 */
[----:B------:R-:W-:-:S03]  /*ee840*/  LOP3.LUT P2, RZ, R240, 0x400000, RZ, 0xc0, !PT ;  /* 0x00400000f0ff7812 */ /* 0x000fc6000784c0ff */
[----:B------:R-:W3:Y:S01]  /*ee850*/  LDL.LU.64 R18, [R1+0x3cf0] ;  /* 0x003cf00001127983 */ /* 0x000ee20000300a00 */
[----:B------:R-:W-:Y:S02]  /*ee860*/  PRMT R0, R15, 0x7773, RZ ;  /* 0x000077730f007816 */ /* 0x000fe400000000ff */
[----:B------:R-:W-:Y:S02]  /*ee870*/  LOP3.LUT R216, R216, 0xff7fffff, RZ, 0xc0, !PT ;  /* 0xff7fffffd8d87812 */ /* 0x000fe400078ec0ff */
[C---:B------:R-:W-:Y:S02]  /*ee880*/  LOP3.LUT P3, RZ, R240.reuse, 0x800000, RZ, 0xc0, !PT ;  /* 0x00800000f0ff7812 */ /* 0x040fe4000786c0ff */
[----:B------:R-:W-:Y:S02]  /*ee890*/  LOP3.LUT P4, RZ, R240, 0x1000000, RZ, 0xc0, !PT ;  /* 0x01000000f0ff7812 */ /* 0x000fe4000788c0ff */
[----:B----4-:R-:W-:Y:S01]  /*ee8a0*/  LOP3.LUT P6, RZ, R241, 0x4, RZ, 0xc0, !PT ;  /* 0x00000004f1ff7812 */ /* 0x010fe200078cc0ff */
[----:B--2---:R0:W-:Y:S04]  /*ee8b0*/  @P2 STG.E.U8 desc[UR10][R16.64], R0 ;  /* 0x0000000010002986 */ /* 0x0041e8000c10110a */
[----:B0-----:R-:W2:Y:S08]  /*ee8c0*/  LDL.LU.64 R16, [R1+0x3cf8] ;  /* 0x003cf80001107983 */ /* 0x001eb00000300a00 */
[----:B------:R-:W-:-:S02]  /*ee8d0*/  @P6 LOP3.LUT R216, R216, 0x800000, RZ, 0xfc, !PT ;  /* 0x00800000d8d86812 */ /* 0x000fc400078efcff */
[----:B------:R-:W-:Y:S01]  /*ee8e0*/  LOP3.LUT P6, RZ, R241, 0x2, RZ, 0xc0, !PT ;  /* 0x00000002f1ff7812 */ /* 0x000fe200078cc0ff */
[----:B------:R-:W4:Y:S01]  /*ee8f0*/  LDL.LU.64 R22, [R1+0x3d00] ;  /* 0x003d000001167983 */ /* 0x000f220000300a00 */
[----:B------:R-:W-:-:S03]  /*ee900*/  LOP3.LUT R216, R216, 0xfeffffff, RZ, 0xc0, !PT ;  /* 0xfeffffffd8d87812 */ /* 0x000fc600078ec0ff */
[----:B------:R-:W4:Y:S04]  /*ee910*/  LDL.LU.64 R238, [R1+0x3d08] ;  /* 0x003d080001ee7983 */ /* 0x000f280000300a00 */
[----:B------:R-:W4:Y:S04]  /*ee920*/  LDL.LU R225, [R1+0x298] ;  /* 0x0002980001e17983 */ /* 0x000f280000300800 */
[----:B------:R-:W-:Y:S01]  /*ee930*/  @P6 LOP3.LUT R216, R216, 0x1000000, RZ, 0xfc, !PT ;  /* 0x01000000d8d86812 */ /* 0x000fe200078efcff */
[----:B------:R-:W4:Y:S01]  /*ee940*/  LDL.LU.64 R236, [R1+0x3d10] ;  /* 0x003d100001ec7983 */ /* 0x000f220000300a00 */
[----:B------:R-:W-:-:S02]  /*ee950*/  LOP3.LUT P6, RZ, R241, 0x1, RZ, 0xc0, !PT ;  /* 0x00000001f1ff7812 */ /* 0x000fc400078cc0ff */
[----:B------:R-:W-:Y:S01]  /*ee960*/  LOP3.LUT R216, R216, 0xfdffffff, RZ, 0xc0, !PT ;  /* 0xfdffffffd8d87812 */ /* 0x000fe200078ec0ff */
[----:B------:R-:W4:Y:S01]  /*ee970*/  LDL.LU.64 R234, [R1+0x3d18] ;  /* 0x003d180001ea7983 */ /* 0x000f220000300a00 */
[----:B---3--:R-:W-:-:S03]  /*ee980*/  PRMT R0, R20, 0x7770, RZ ;  /* 0x0000777014007816 */ /* 0x008fc600000000ff */
[----:B------:R-:W3:Y:S06]  /*ee990*/  LDL.LU.64 R232, [R1+0x3d20] ;  /* 0x003d200001e87983 */ /* 0x000eec0000300a00 */
[----:B------:R-:W-:Y:S01]  /*ee9a0*/  @P6 LOP3.LUT R216, R216, 0x2000000, RZ, 0xfc, !PT ;  /* 0x02000000d8d86812 */ /* 0x000fe200078efcff */
[----:B------:R0:W-:Y:S01]  /*ee9b0*/  @P3 STG.E.U8 desc[UR10][R230.64], R0 ;  /* 0x00000000e6003986 */ /* 0x0001e2000c10110a */
[----:B------:R-:W-:Y:S02]  /*ee9c0*/  LOP3.LUT P6, RZ, R240, 0x80000000, RZ, 0xc0, !PT ;  /* 0x80000000f0ff7812 */ /* 0x000fe400078cc0ff */
[----:B------:R-:W-:Y:S01]  /*ee9d0*/  LOP3.LUT R216, R216, 0xfbffffff, RZ, 0xc0, !PT ;  /* 0xfbffffffd8d87812 */ /* 0x000fe200078ec0ff */
[----:B------:R-:W3:Y:S01]  /*ee9e0*/  LDL.LU R15, [R1+0x288] ;  /* 0x00028800010f7983 */ /* 0x000ee20000300800 */
[----:B------:R-:W-:-:S03]  /*ee9f0*/  LOP3.LUT P5, RZ, R240, 0x2000000, RZ, 0xc0, !PT ;  /* 0x02000000f0ff7812 */ /* 0x000fc600078ac0ff */
[----:B------:R-:W3:Y:S01]  /*eea00*/  LDL.LU.64 R6, [R1+0x3d28] ;  /* 0x003d280001067983 */ /* 0x000ee20000300a00 */
[----:B0-----:R-:W-:-:S03]  /*eea10*/  PRMT R0, R20, 0x7771, RZ ;  /* 0x0000777114007816 */ /* 0x001fc600000000ff */
        /* <DEDUP_REMOVED lines=17> */
[----:B------:R-:W-:-:S05]  /*eeb30*/  PRMT R0, R20, 0x7772, RZ ;  /* 0x0000777214007816 */ /* 0x000fca00000000ff */
[----:B------:R0:W-:Y:S02]  /*eeb40*/  @P5 STG.E.U8 desc[UR10][R4.64], R0 ;  /* 0x0000000004005986 */ /* 0x0001e4000c10110a */
[----:B0-----:R-:W-:Y:S02]  /*eeb50*/  PRMT R0, R20, 0x7773, RZ ;  /* 0x0000777314007816 */ /* 0x001fe400000000ff */
[----:B------:R-:W3:Y:S04]  /*eeb60*/  LDL.LU.64 R4, [R1+0x3d40] ;  /* 0x003d400001047983 */ /* 0x000ee80000300a00 */
[----:B------:R0:W-:Y:S01]  /*eeb70*/  @P6 STG.E.U8 desc[UR10][R226.64], R0 ;  /* 0x00000000e2006986 */ /* 0x0001e2000c10110a */
[----:B------:R-:W-:-:S03]  /*eeb80*/  LOP3.LUT P6, RZ, R216, 0x40000000, RZ, 0xc0, !PT ;  /* 0x40000000d8ff7812 */ /* 0x000fc600078cc0ff */
[----:B------:R-:W3:Y:S01]  /*eeb90*/  LDL.LU R20, [R1+0x29c] ;  /* 0x00029c0001147983 */ /* 0x000ee20000300800 */
[----:B0-----:R-:W-:-:S03]  /*eeba0*/  PRMT R0, R21, 0x7770, RZ ;  /* 0x0000777015007816 */ /* 0x001fc600000000ff */
[----:B------:R-:W3:Y:S06]  /*eebb0*/  LDL.LU.64 R226, [R1+0x3d48] ;  /* 0x003d480001e27983 */ /* 0x000eec0000300a00 */
[----:B------:R0:W-:Y:S01]  /*eebc0*/  @P6 STG.E.U8 desc[UR10][R18.64], R0 ;  /* 0x0000000012006986 */ /* 0x0001e2000c10110a */
[----:B------:R-:W-:-:S03]  /*eebd0*/  LOP3.LUT P6, RZ, R216, 0x20000000, RZ, 0xc0, !PT ;  /* 0x20000000d8ff7812 */ /* 0x000fc600078cc0ff */
[----:B0-----:R-:W3:Y:S01]  /*eebe0*/  LDL.LU.64 R18, [R1+0x3d50] ;  /* 0x003d500001127983 */ /* 0x001ee20000300a00 */
[----:B------:R-:W-:-:S09]  /*eebf0*/  PRMT R0, R21, 0x7771, RZ ;  /* 0x0000777115007816 */ /* 0x000fd200000000ff */
[----:B--2---:R0:W-:Y:S04]  /*eec00*/  @P6 STG.E.U8 desc[UR10][R16.64], R0 ;  /* 0x0000000010006986 */ /* 0x0041e8000c10110a */
[----:B0-----:R-:W2:Y:S01]  /*eec10*/  LDL.LU.64 R16, [R1+0x3d58] ;  /* 0x003d580001107983 */ /* 0x001ea20000300a00 */
[----:B------:R-:W-:Y:S02]  /*eec20*/  LOP3.LUT P6, RZ, R216, 0x10000000, RZ, 0xc0, !PT ;  /* 0x10000000d8ff7812 */ /* 0x000fe400078cc0ff */
[----:B------:R-:W-:-:S11]  /*eec30*/  PRMT R0, R21, 0x7772, RZ ;  /* 0x0000777215007816 */ /* 0x000fd600000000ff */
        /* <DEDUP_REMOVED lines=43> */
[----:B------:R-:W4:Y:S01]  /*eeef0*/  LDL.LU R225, [R1+0x270] ;  /* 0x0002700001e17983 */ /* 0x000f220000300800 */
        /* <DEDUP_REMOVED lines=19> */
[----:B------:R-:W-:Y:S02]  /*ef030*/  LOP3.LUT P6, RZ, R241, 0x10000, RZ, 0xc0, !PT ;  /* 0x00010000f1ff7812 */ /* 0x000fe400078cc0ff */
[----:B------:R-:W-:Y:S02]  /*ef040*/  PRMT R0, R20, 0x7773, RZ ;  /* 0x0000777314007816 */ /* 0x000fe400000000ff */
[----:B------:R-:W2:Y:S01]  /*ef050*/  LDL.LU R20, [R1+0x260] ;  /* 0x0002600001147983 */ /* 0x000ea20000300800 */
[----:B------:R-:W-:-:S03]  /*ef060*/  LOP3.LUT R216, R216, 0xffefffff, RZ, 0xc0, !PT ;  /* 0xffefffffd8d87812 */ /* 0x000fc600078ec0ff */
[----:B------:R-:W2:Y:S04]  /*ef070*/  LDL.LU.64 R236, [R1+0x3da8] ;  /* 0x003da80001ec7983 */ /* 0x000ea80000300a00 */
[----:B------:R-:W2:Y:S01]  /*ef080*/  LDL.LU.64 R234, [R1+0x3db0] ;  /* 0x003db00001ea7983 */ /* 0x000ea20000300a00 */
[----:B------:R-:W-:Y:S02]  /*ef090*/  @P6 LOP3.LUT R216, R216, 0x100000, RZ, 0xfc, !PT ;  /* 0x00100000d8d86812 */ /* 0x000fe400078efcff */
[C---:B------:R-:W-:Y:S01]  /*ef0a0*/  LOP3.LUT P6, RZ, R241.reuse, 0x8000, RZ, 0xc0, !PT ;  /* 0x00008000f1ff7812 */ /* 0x040fe200078cc0ff */
[----:B------:R-:W2:Y:S01]  /*ef0b0*/  LDL.LU.64 R232, [R1+0x3db8] ;  /* 0x003db80001e87983 */ /* 0x000ea20000300a00 */
[----:B------:R-:W-:Y:S02]  /*ef0c0*/  LOP3.LUT R216, R216, 0xffdfffff, RZ, 0xc0, !PT ;  /* 0xffdfffffd8d87812 */ /* 0x000fe400078ec0ff */
[C---:B------:R-:W-:Y:S01]  /*ef0d0*/  LOP3.LUT P3, RZ, R241.reuse, 0x400, RZ, 0xc0, !PT ;  /* 0x00000400f1ff7812 */ /* 0x040fe2000786c0ff */
[----:B------:R-:W2:Y:S01]  /*ef0e0*/  LDL.LU.64 R6, [R1+0x3dc0] ;  /* 0x003dc00001067983 */ /* 0x000ea20000300a00 */
[----:B------:R-:W-:-:S07]  /*ef0f0*/  LOP3.LUT P4, RZ, R241, 0x800, RZ, 0xc0, !PT ;  /* 0x00000800f1ff7812 */ /* 0x000fce000788c0ff */
[----:B------:R-:W-:Y:S02]  /*ef100*/  @P6 LOP3.LUT R216, R216, 0x200000, RZ, 0xfc, !PT ;  /* 0x00200000d8d86812 */ /* 0x000fe400078efcff */
[C---:B------:R-:W-:Y:S02]  /*ef110*/  LOP3.LUT P6, RZ, R241.reuse, 0x4000, RZ, 0xc0, !PT ;  /* 0x00004000f1ff7812 */ /* 0x040fe400078cc0ff */
[----:B------:R-:W-:Y:S01]  /*ef120*/  LOP3.LUT P5, RZ, R241, 0x1000, RZ, 0xc0, !PT ;  /* 0x00001000f1ff7812 */ /* 0x000fe200078ac0ff */
[----:B---3--:R4:W-:Y:S01]  /*ef130*/  @P3 STG.E.U8 desc[UR10][R230.64], R0 ;  /* 0x00000000e6003986 */ /* 0x0089e2000c10110a */
[----:B------:R-:W-:Y:S02]  /*ef140*/  LOP3.LUT R216, R216, 0xffbfffff, RZ, 0xc0, !PT ;  /* 0xffbfffffd8d87812 */ /* 0x000fe400078ec0ff */
[----:B----4-:R-:W-:Y:S01]  /*ef150*/  PRMT R0, R15, 0x7770, RZ ;  /* 0x000077700f007816 */ /* 0x010fe200000000ff */
[----:B------:R-:W3:Y:S06]  /*ef160*/  LDL.LU.64 R230, [R1+0x3dc8] ;  /* 0x003dc80001e67983 */ /* 0x000eec0000300a00 */
[----:B------:R-:W-:-:S02]  /*ef170*/  @P6 LOP3.LUT R216, R216, 0x400000, RZ, 0xfc, !PT ;  /* 0x00400000d8d86812 */ /* 0x000fc400078efcff */
[----:B------:R-:W-:Y:S01]  /*ef180*/  LOP3.LUT P6, RZ, R241, 0x2000, RZ, 0xc0, !PT ;  /* 0x00002000f1ff7812 */ /* 0x000fe200078cc0ff */
[----:B------:R0:W-:Y:S02]  /*ef190*/  @P4 STG.E.U8 desc[UR10][R228.64], R0 ;  /* 0x00000000e4004986 */ /* 0x0001e4000c10110a */
[C---:B0-----:R-:W-:Y:S02]  /*ef1a0*/  PRMT R0, R15.reuse, 0x7771, RZ ;  /* 0x000077710f007816 */ /* 0x041fe400000000ff */
[----:B------:R-:W4:Y:S04]  /*ef1b0*/  LDL.LU.64 R228, [R1+0x3dd0] ;  /* 0x003dd00001e47983 */ /* 0x000f280000300a00 */
[----:B------:R0:W-:Y:S02]  /*ef1c0*/  @P5 STG.E.U8 desc[UR10][R4.64], R0 ;  /* 0x0000000004005986 */ /* 0x0001e4000c10110a */
[----:B0-----:R-:W-:-:S02]  /*ef1d0*/  PRMT R0, R15, 0x7772, RZ ;  /* 0x000077720f007816 */ /* 0x001fc400000000ff */
        /* <DEDUP_REMOVED lines=8> */
[----:B------:R-:W-:-:S03]  /*ef260*/  PRMT R0, R225, 0x7770, RZ ;  /* 0x00007770e1007816 */ /* 0x000fc600000000ff */
[----:B------:R-:W4:Y:S06]  /*ef270*/  LDL.LU R15, [R1+0x264] ;  /* 0x00026400010f7983 */ /* 0x000f2c0000300800 */
[----:B--2---:R0:W-:Y:S04]  /*ef280*/  @P6 STG.E.U8 desc[UR10][R16.64], R0 ;  /* 0x0000000010006986 */ /* 0x0041e8000c10110a */
[----:B0-----:R-:W2:Y:S01]  /*ef290*/  LDL.LU.64 R16, [R1+0x3df0] ;  /* 0x003df00001107983 */ /* 0x001ea20000300a00 */
        /* <DEDUP_REMOVED lines=34> */
[----:B------:R0:W-:Y:S02]  /*ef4c0*/  @P4 STG.E.U8 desc[UR10][R18.64], R0 ;  /* 0x0000000012004986 */ /* 0x0001e4000c10110a */
[----:B0-----:R-:W-:-:S05]  /*ef4d0*/  PRMT R0, R15, 0x7770, RZ ;  /* 0x000077700f007816 */ /* 0x001fca00000000ff */
[----:B--2---:R0:W-:Y:S04]  /*ef4e0*/  @P5 STG.E.U8 desc[UR10][R16.64], R0 ;  /* 0x0000000010005986 */ /* 0x0041e8000c10110a */
[----:B0-----:R-:W2:Y:S04]  /*ef4f0*/  LDL.LU.64 R16, [R1+0x3df8] ;  /* 0x003df80001107983 */ /* 0x001ea80000300a00 */
        /* <DEDUP_REMOVED lines=9> */
[C---:B------:R-:W-:Y:S02]  /*ef590*/  LOP3.LUT P3, RZ, R241.reuse, 0x20000000, RZ, 0xc0, !PT ;  /* 0x20000000f1ff7812 */ /* 0x040fe4000786c0ff */
[C---:B------:R-:W-:Y:S02]  /*ef5a0*/  LOP3.LUT P4, RZ, R241.reuse, 0x40000000, RZ, 0xc0, !PT ;  /* 0x40000000f1ff7812 */ /* 0x040fe4000788c0ff */
[----:B------:R-:W-:-:S03]  /*ef5b0*/  LOP3.LUT P5, RZ, R241, 0x80000000, RZ, 0xc0, !PT ;  /* 0x80000000f1ff7812 */ /* 0x000fc600078ac0ff */
[----:B--2---:R0:W-:Y:S04]  /*ef5c0*/  @P2 STG.E.U8 desc[UR10][R16.64], R0 ;  /* 0x0000000010002986 */ /* 0x0041e8000c10110a */
[----:B0-----:R-:W2:Y:S01]  /*ef5d0*/  LDL.LU.64 R16, [R1+0x3e28] ;  /* 0x003e280001107983 */ /* 0x001ea20000300a00 */
[----:B---3--:R-:W-:-:S03]  /*ef5e0*/  LOP3.LUT P6, RZ, R242, 0x100, RZ, 0xc0, !PT ;  /* 0x00000100f2ff7812 */ /* 0x008fc600078cc0ff */
[----:B------:R-:W3:Y:S04]  /*ef5f0*/  LDL.LU R225, [R1+0x268] ;  /* 0x0002680001e17983 */ /* 0x000ee80000300800 */
[----:B------:R-:W3:Y:S04]  /*ef600*/  LDL.LU.64 R238, [R1+0x3e30] ;  /* 0x003e300001ee7983 */ /* 0x000ee80000300a00 */
[----:B------:R-:W3:Y:S02]  /*ef610*/  LDL.LU.64 R236, [R1+0x3e38] ;  /* 0x003e380001ec7983 */ /* 0x000ee40000300a00 */
[----:B------:R-:W-:-:S02]  /*ef620*/  @P6 LOP3.LUT R216, R216, 0x80, RZ, 0xfc, !PT ;  /* 0x00000080d8d86812 */ /* 0x000fc400078efcff */
[----:B------:R-:W-:Y:S01]  /*ef630*/  LOP3.LUT P6, RZ, R242, 0x80, RZ, 0xc0, !PT ;  /* 0x00000080f2ff7812 */ /* 0x000fe200078cc0ff */
[----:B------:R-:W3:Y:S01]  /*ef640*/  LDL.LU.64 R234, [R1+0x3e40] ;  /* 0x003e400001ea7983 */ /* 0x000ee20000300a00 */
[----:B------:R-:W-:-:S03]  /*ef650*/  LOP3.LUT R216, R216, 0xfffffeff, RZ, 0xc0, !PT ;  /* 0xfffffeffd8d87812 */ /* 0x000fc600078ec0ff */
[----:B------:R-:W3:Y:S08]  /*ef660*/  LDL.LU.64 R20, [R1+0x3e48] ;  /* 0x003e480001147983 */ /* 0x000ef00000300a00 */
[----:B------:R-:W-:Y:S02]  /*ef670*/  @P6 LOP3.LUT R216, R216, 0x100, RZ, 0xfc, !PT ;  /* 0x00000100d8d86812 */ /* 0x000fe400078efcff */
[----:B------:R-:W-:-:S02]  /*ef680*/  LOP3.LUT P6, RZ, R242, 0x40, RZ, 0xc0, !PT ;  /* 0x00000040f2ff7812 */ /* 0x000fc400078cc0ff */
        /* <DEDUP_REMOVED lines=10> */
[----:B------:R-:W-:-:S09]  /*ef730*/  PRMT R0, R15, 0x7772, RZ ;  /* 0x000077720f007816 */ /* 0x000fd200000000ff */
[----:B------:R-:W-:Y:S02]  /*ef740*/  @P6 LOP3.LUT R216, R216, 0x1000, RZ, 0xfc, !PT ;  /* 0x00001000d8d86812 */ /* 0x000fe400078efcff */
[----:B------:R-:W-:Y:S02]  /*ef750*/  LOP3.LUT P6, RZ, R242, 0x4, RZ, 0xc0, !PT ;  /* 0x00000004f2ff7812 */ /* 0x000fe400078cc0ff */
[----:B------:R-:W-:Y:S01]  /*ef760*/  LOP3.LUT R216, R216, 0xffffdfff, RZ, 0xc0, !PT ;  /* 0xffffdfffd8d87812 */ /* 0x000fe200078ec0ff */
[----:B----4-:R0:W-:Y:S10]  /*ef770*/  @P3 STG.E.U8 desc[UR10][R230.64], R0 ;  /* 0x00000000e6003986 */ /* 0x0101f4000c10110a */
[----:B------:R-:W-:-:S02]  /*ef780*/  @P6 LOP3.LUT R216, R216, 0x2000, RZ, 0xfc, !PT ;  /* 0x00002000d8d86812 */ /* 0x000fc400078efcff */
[----:B------:R-:W-:Y:S02]  /*ef790*/  LOP3.LUT P6, RZ, R242, 0x2, RZ, 0xc0, !PT ;  /* 0x00000002f2ff7812 */ /* 0x000fe400078cc0ff */
[----:B0-----:R-:W-:Y:S02]  /*ef7a0*/  PRMT R0, R15, 0x7773, RZ ;  /* 0x000077730f007816 */ /* 0x001fe400000000ff */
[----:B------:R-:W4:Y:S01]  /*ef7b0*/  LDL.LU R15, [R1+0x27c] ;  /* 0x00027c00010f7983 */ /* 0x000f220000300800 */
[----:B------:R-:W-:-:S03]  /*ef7c0*/  LOP3.LUT R216, R216, 0xffffbfff, RZ, 0xc0, !PT ;  /* 0xffffbfffd8d87812 */ /* 0x000fc600078ec0ff */
[----:B------:R-:W4:Y:S04]  /*ef7d0*/  LDL.LU.64 R232, [R1+0x3e50] ;  /* 0x003e500001e87983 */ /* 0x000f280000300a00 */
[----:B------:R0:W-:Y:S01]  /*ef7e0*/  @P4 STG.E.U8 desc[UR10][R228.64], R0 ;  /* 0x00000000e4004986 */ /* 0x0001e2000c10110a */
[----:B------:R-:W-:Y:S02]  /*ef7f0*/  @P6 LOP3.LUT R216, R216, 0x4000, RZ, 0xfc, !PT ;  /* 0x00004000d8d86812 */ /* 0x000fe400078efcff */
[----:B------:R-:W-:Y:S01]  /*ef800*/  LOP3.LUT P6, RZ, R242, 0x1, RZ, 0xc0, !PT ;  /* 0x00000001f2ff7812 */ /* 0x000fe200078cc0ff */
[----:B------:R-:W4:Y:S04]  /*ef810*/  LDL.LU.64 R6, [R1+0x3e58] ;  /* 0x003e580001067983 */ /* 0x000f280000300a00 */
[----:B------:R-:W4:Y:S01]  /*ef820*/  LDL.LU.64 R230, [R1+0x3e60] ;  /* 0x003e600001e67983 */ /* 0x000f220000300a00 */
        /* <DEDUP_REMOVED lines=30> */
[----:B------:R-:W-:Y:S02]  /*efa10*/  LOP3.LUT P2, RZ, R242, 0x800, RZ, 0xc0, !PT ;  /* 0x00000800f2ff7812 */ /* 0x000fe4000784c0ff */
[----:B----4-:R-:W-:-:S05]  /*efa20*/  PRMT R0, R15, 0x7770, RZ ;  /* 0x000077700f007816 */ /* 0x010fca00000000ff */
        /* <DEDUP_REMOVED lines=22> */
[----:B------:R-:W3:Y:S04]  /*efb90*/  LDL.LU.64 R228, [R1+0x3ea0] ;  /* 0x003ea00001e47983 */ /* 0x000ee80000300a00 */
[----:B------:R-:W2:Y:S04]  /*efba0*/  LDL.LU R15, [R1+0x250] ;  /* 0x00025000010f7983 */ /* 0x000ea80000300800 */
[----:B------:R-:W3:Y:S04]  /*efbb0*/  LDL.LU.64 R4, [R1+0x3ea8] ;  /* 0x003ea80001047983 */ /* 0x000ee80000300a00 */
[----:B------:R-:W3:Y:S04]  /*efbc0*/  LDL.LU.64 R226, [R1+0x3eb0] ;  /* 0x003eb00001e27983 */ /* 0x000ee80000300a00 */
[----:B------:R-:W3:Y:S04]  /*efbd0*/  LDL.LU.64 R18, [R1+0x3eb8] ;  /* 0x003eb80001127983 */ /* 0x000ee80000300a00 */
[----:B------:R-:W3:Y:S01]  /*efbe0*/  LDL.LU R21, [R1+0x240] ;  /* 0x0002400001157983 */ /* 0x000ee20000300800 */
        /* <DEDUP_REMOVED lines=34> */
[C---:B------:R-:W-:Y:S01]  /*efe10*/  LOP3.LUT P6, RZ, R242.reuse, 0x100000, RZ, 0xc0, !PT ;  /* 0x00100000f2ff7812 */ /* 0x040fe200078cc0ff */
[----:B----4-:R0:W-:Y:S01]  /*efe20*/  @P3 STG.E.U8 desc[UR10][R230.64], R0 ;  /* 0x00000000e6003986 */ /* 0x0101e2000c10110a */
[----:B------:R-:W-:Y:S02]  /*efe30*/  LOP3.LUT P5, RZ, R242, 0x40000, RZ, 0xc0, !PT ;  /* 0x00040000f2ff7812 */ /* 0x000fe400078ac0ff */
[----:B------:R-:W-:Y:S02]  /*efe40*/  LOP3.LUT R216, R216, 0xffffffbf, RZ, 0xc0, !PT ;  /* 0xffffffbfd8d87812 */ /* 0x000fe400078ec0ff */
[----:B0-----:R-:W-:-:S07]  /*efe50*/  PRMT R0, R15, 0x7772, RZ ;  /* 0x000077720f007816 */ /* 0x001fce00000000ff */
[----:B------:R-:W-:Y:S02]  /*efe60*/  @P6 LOP3.LUT R216, R216, 0x40, RZ, 0xfc, !PT ;  /* 0x00000040d8d86812 */ /* 0x000fe400078efcff */
[----:B------:R-:W-:Y:S01]  /*efe70*/  LOP3.LUT P6, RZ, R242, 0x80000, RZ, 0xc0, !PT ;  /* 0x00080000f2ff7812 */ /* 0x000fe200078cc0ff */
[----:B---3--:R0:W-:Y:S02]  /*efe80*/  @P4 STG.E.U8 desc[UR10][R228.64], R0 ;  /* 0x00000000e4004986 */ /* 0x0081e4000c10110a */
[----:B0-----:R-:W-:Y:S02]  /*efe90*/  PRMT R0, R15, 0x7773, RZ ;  /* 0x000077730f007816 */ /* 0x001fe400000000ff */
[----:B------:R-:W3:Y:S04]  /*efea0*/  LDL.LU R15, [R1+0x244] ;  /* 0x00024400010f7983 */ /* 0x000ee80000300800 */
[----:B------:R-:W4:Y:S04]  /*efeb0*/  LDL.LU.64 R6, [R1+0x3ef0] ;  /* 0x003ef00001067983 */ /* 0x000f280000300a00 */
[----:B------:R0:W-:Y:S04]  /*efec0*/  @P5 STG.E.U8 desc[UR10][R4.64], R0 ;  /* 0x0000000004005986 */ /* 0x0001e8000c10110a */
[----:B------:R-:W4:Y:S04]  /*efed0*/  LDL.LU.64 R230, [R1+0x3ef8] ;  /* 0x003ef80001e67983 */ /* 0x000f280000300a00 */
[----:B------:R-:W4:Y:S01]  /*efee0*/  LDL.LU.64 R228, [R1+0x3f00] ;  /* 0x003f000001e47983 */ /* 0x000f220000300a00 */
[----:B0-----:R-:W-:-:S03]  /*efef0*/  PRMT R0, R21, 0x7770, RZ ;  /* 0x0000777015007816 */ /* 0x001fc600000000ff */
        /* <DEDUP_REMOVED lines=78> */
[----:B------:R-:W2:Y:S01]  /*f03e0*/  LDL.LU R20, [R1+0x24c] ;  /* 0x00024c0001147983 */ /* 0x000ea20000300800 */
[----:B------:R-:W-:-:S03]  /*f03f0*/  LOP3.LUT R217, R217, 0xefffffff, RZ, 0xc0, !PT ;  /* 0xefffffffd9d97812 */ /* 0x000fc600078ec0ff */
[----:B------:R-:W2:Y:S04]  /*f0400*/  LDL.LU.64 R236, [R1+0x3f70] ;  /* 0x003f700001ec7983 */ /* 0x000ea80000300a00 */
[----:B------:R-:W2:Y:S04]  /*f0410*/  LDL.LU.64 R234, [R1+0x3f78] ;  /* 0x003f780001ea7983 */ /* 0x000ea80000300a00 */
[----:B------:R-:W-:Y:S01]  /*f0420*/  @P6 LOP3.LUT R217, R217, 0x10000000, RZ, 0xfc, !PT ;  /* 0x10000000d9d96812 */ /* 0x000fe200078efcff */
[----:B------:R-:W2:Y:S01]  /*f0430*/  LDL.LU.64 R232, [R1+0x3f80] ;  /* 0x003f800001e87983 */ /* 0x000ea20000300a00 */
[----:B------:R-:W-:-:S02]  /*f0440*/  LOP3.LUT P6, RZ, R243, 0x100, RZ, 0xc0, !PT ;  /* 0x00000100f3ff7812 */ /* 0x000fc400078cc0ff */
[----:B------:R-:W-:Y:S01]  /*f0450*/  LOP3.LUT R217, R217, 0xdfffffff, RZ, 0xc0, !PT ;  /* 0xdfffffffd9d97812 */ /* 0x000fe200078ec0ff */
[----:B------:R-:W2:Y:S01]  /*f0460*/  LDL.LU.64 R6, [R1+0x3f88] ;  /* 0x003f880001067983 */ /* 0x000ea20000300a00 */
[C---:B------:R-:W-:Y:S02]  /*f0470*/  LOP3.LUT P3, RZ, R243.reuse, 0x8, RZ, 0xc0, !PT ;  /* 0x00000008f3ff7812 */ /* 0x040fe4000786c0ff */
[----:B------:R-:W-:Y:S02]  /*f0480*/  LOP3.LUT P4, RZ, R243, 0x10, RZ, 0xc0, !PT ;  /* 0x00000010f3ff7812 */ /* 0x000fe4000788c0ff */
[----:B---3--:R-:W-:-:S05]  /*f0490*/  PRMT R0, R15, 0x7770, RZ ;  /* 0x000077700f007816 */ /* 0x008fca00000000ff */
[----:B------:R-:W-:Y:S02]  /*f04a0*/  @P6 LOP3.LUT R217, R217, 0x20000000, RZ, 0xfc, !PT ;  /* 0x20000000d9d96812 */ /* 0x000fe400078efcff */
[C---:B------:R-:W-:Y:S02]  /*f04b0*/  LOP3.LUT P6, RZ, R243.reuse, 0x80, RZ, 0xc0, !PT ;  /* 0x00000080f3ff7812 */ /* 0x040fe400078cc0ff */
[----:B------:R-:W-:Y:S01]  /*f04c0*/  LOP3.LUT P5, RZ, R243, 0x20, RZ, 0xc0, !PT ;  /* 0x00000020f3ff7812 */ /* 0x000fe200078ac0ff */
[----:B------:R0:W-:Y:S01]  /*f04d0*/  @P3 STG.E.U8 desc[UR10][R230.64], R0 ;  /* 0x00000000e6003986 */ /* 0x0001e2000c10110a */
        /* <DEDUP_REMOVED lines=52> */
[----:B0-----:R-:W-:Y:S02]  /*f0820*/  PRMT R0, R244, 0x7773, RZ ;  /* 0x00007773f4007816 */ /* 0x001fe400000000ff */
[----:B------:R-:W3:Y:S04]  /*f0830*/  LDL.LU R244, [R1+0x5210] ;  /* 0x0052100001f47983 */ /* 0x000ee80000300800 */
        /* <DEDUP_REMOVED lines=15> */
[----:B------:R-:W-:Y:S02]  /*f0930*/  LOP3.LUT R217, R217, 0xffff7fff, RZ, 0xc0, !PT ;  /* 0xffff7fffd9d97812 */ /* 0x000fe400078ec0ff */
[C---:B------:R-:W-:Y:S02]  /*f0940*/  LOP3.LUT P3, RZ, R243.reuse, 0x400000, RZ, 0xc0, !PT ;  /* 0x00400000f3ff7812 */ /* 0x040fe4000786c0ff */
[C---:B------:R-:W-:Y:S02]  /*f0950*/  LOP3.LUT P4, RZ, R243.reuse, 0x800000, RZ, 0xc0, !PT ;  /* 0x00800000f3ff7812 */ /* 0x040fe4000788c0ff */
[----:B------:R-:W-:Y:S02]  /*f0960*/  LOP3.LUT P5, RZ, R243, 0x1000000, RZ, 0xc0, !PT ;  /* 0x01000000f3ff7812 */ /* 0x000fe400078ac0ff */
[----:B---3--:R-:W-:Y:S01]  /*f0970*/  LOP3.LUT P6, RZ, R244, 0x2, RZ, 0xc0, !PT ;  /* 0x00000002f4ff7812 */ /* 0x008fe200078cc0ff */
[----:B--2---:R0:W-:Y:S04]  /*f0980*/  @P2 STG.E.U8 desc[UR10][R16.64], R0 ;  /* 0x0000000010002986 */ /* 0x0041e8000c10110a */
[----:B0-----:R-:W2:Y:S08]  /*f0990*/  LDL.LU.64 R16, [R1+0x3ff0] ;  /* 0x003ff00001107983 */ /* 0x001eb00000300a00 */
[----:B------:R-:W-:-:S02]  /*f09a0*/  @P6 LOP3.LUT R217, R217, 0x8000, RZ, 0xfc, !PT ;  /* 0x00008000d9d96812 */ /* 0x000fc400078efcff */
[----:B------:R-:W-:Y:S01]  /*f09b0*/  LOP3.LUT P6, RZ, R244, 0x1, RZ, 0xc0, !PT ;  /* 0x00000001f4ff7812 */ /* 0x000fe200078cc0ff */
[----:B------:R-:W3:Y:S01]  /*f09c0*/  LDL.LU.64 R22, [R1+0x3ff8] ;  /* 0x003ff80001167983 */ /* 0x000ee20000300a00 */
[----:B------:R-:W-:-:S03]  /*f09d0*/  LOP3.LUT R217, R217, 0xfffeffff, RZ, 0xc0, !PT ;  /* 0xfffeffffd9d97812 */ /* 0x000fc600078ec0ff */
[----:B------:R-:W3:Y:S04]  /*f09e0*/  LDL.LU.64 R238, [R1+0x4000] ;  /* 0x0040000001ee7983 */ /* 0x000ee80000300a00 */
[----:B------:R-:W3:Y:S04]  /*f09f0*/  LDL.LU.64 R236, [R1+0x4008] ;  /* 0x0040080001ec7983 */ /* 0x000ee80000300a00 */
[----:B------:R-:W-:Y:S01]  /*f0a00*/  @P6 LOP3.LUT R217, R217, 0x10000, RZ, 0xfc, !PT ;  /* 0x00010000d9d96812 */ /* 0x000fe200078efcff */
[----:B------:R-:W3:Y:S01]  /*f0a10*/  LDL.LU R225, [R1+0x238] ;  /* 0x0002380001e17983 */ /* 0x000ee20000300800 */
[----:B------:R-:W-:-:S02]  /*f0a20*/  LOP3.LUT P6, RZ, R243, 0x80000000, RZ, 0xc0, !PT ;  /* 0x80000000f3ff7812 */ /* 0x000fc400078cc0ff */
[----:B------:R-:W-:Y:S01]  /*f0a30*/  LOP3.LUT R217, R217, 0xfffdffff, RZ, 0xc0, !PT ;  /* 0xfffdffffd9d97812 */ /* 0x000fe200078ec0ff */
[----:B------:R-:W3:Y:S01]  /*f0a40*/  LDL.LU.64 R234, [R1+0x4010] ;  /* 0x0040100001ea7983 */ /* 0x000ee20000300a00 */
[----:B------:R-:W-:-:S03]  /*f0a50*/  PRMT R0, R15, 0x7773, RZ ;  /* 0x000077730f007816 */ /* 0x000fc600000000ff */
[----:B------:R-:W3:Y:S06]  /*f0a60*/  LDL.LU.64 R232, [R1+0x4018] ;  /* 0x0040180001e87983 */ /* 0x000eec0000300a00 */
[----:B------:R-:W-:Y:S01]  /*f0a70*/  @P6 LOP3.LUT R217, R217, 0x20000, RZ, 0xfc, !PT ;  /* 0x00020000d9d96812 */ /* 0x000fe200078efcff */
[----:B----4-:R0:W-:Y:S01]  /*f0a80*/  @P3 STG.E.U8 desc[UR10][R230.64], R0 ;  /* 0x00000000e6003986 */ /* 0x0101e2000c10110a */
[----:B------:R-:W-:Y:S02]  /*f0a90*/  LOP3.LUT P6, RZ, R243, 0x40000000, RZ, 0xc0, !PT ;  /* 0x40000000f3ff7812 */ /* 0x000fe400078cc0ff */
[----:B------:R-:W-:Y:S01]  /*f0aa0*/  LOP3.LUT R217, R217, 0xfffbffff, RZ, 0xc0, !PT ;  /* 0xfffbffffd9d97812 */ /* 0x000fe200078ec0ff */
[----:B------:R-:W4:Y:S04]  /*f0ab0*/  LDL.LU R15, [R1+0x228] ;  /* 0x00022800010f7983 */ /* 0x000f280000300800 */
[----:B------:R-:W4:Y:S01]  /*f0ac0*/  LDL.LU.64 R6, [R1+0x4020] ;  /* 0x0040200001067983 */ /* 0x000f220000300a00 */
[----:B0-----:R-:W-:-:S03]  /*f0ad0*/  PRMT R0, R20, 0x7770, RZ ;  /* 0x0000777014007816 */ /* 0x001fc600000000ff */
[----:B------:R-:W4:Y:S02]  /*f0ae0*/  LDL.LU.64 R230, [R1+0x4028] ;  /* 0x0040280001e67983 */ /* 0x000f240000300a00 */
        /* <DEDUP_REMOVED lines=15> */
[----:B0-----:R-:W4:Y:S01]  /*f0be0*/  LDL.LU.64 R228, [R1+0x4030] ;  /* 0x0040300001e47983 */ /* 0x001f220000300a00 */
[----:B------:R-:W-:-:S05]  /*f0bf0*/  PRMT R0, R20, 0x7771, RZ ;  /* 0x0000777114007816 */ /* 0x000fca00000000ff */
[----:B------:R0:W-:Y:S02]  /*f0c00*/  @P5 STG.E.U8 desc[UR10][R4.64], R0 ;  /* 0x0000000004005986 */ /* 0x0001e4000c10110a */
[C---:B0-----:R-:W-:Y:S02]  /*f0c10*/  PRMT R0, R20.reuse, 0x7772, RZ ;  /* 0x0000777214007816 */ /* 0x041fe400000000ff */
        /* <DEDUP_REMOVED lines=76> */
[C---:B------:R-:W-:Y:S01]  /*f10e0*/  LOP3.LUT P6, RZ, R244.reuse, 0x20000, RZ, 0xc0, !PT ;  /* 0x00020000f4ff7812 */ /* 0x040fe200078cc0ff */
[----:B------:R-:W2:Y:S01]  /*f10f0*/  LDL.LU.64 R234, [R1+0x40a0] ;  /* 0x0040a00001ea7983 */ /* 0x000ea20000300a00 */
[----:B------:R-:W-:Y:S02]  /*f1100*/  LOP3.LUT P3, RZ, R244, 0x200, RZ, 0xc0, !PT ;  /* 0x00000200f4ff7812 */ /* 0x000fe4000786c0ff */
[----:B------:R-:W-:Y:S02]  /*f1110*/  LOP3.LUT R217, R217, 0xffffefff, RZ, 0xc0, !PT ;  /* 0xffffefffd9d97812 */ /* 0x000fe400078ec0ff */
[----:B------:R-:W-:-:S07]  /*f1120*/  PRMT R0, R20, 0x7772, RZ ;  /* 0x0000777214007816 */ /* 0x000fce00000000ff */
[----:B------:R-:W-:Y:S02]  /*f1130*/  @P6 LOP3.LUT R217, R217, 0x1000, RZ, 0xfc, !PT ;  /* 0x00001000d9d96812 */ /* 0x000fe400078efcff */
[----:B------:R-:W-:Y:S01]  /*f1140*/  LOP3.LUT P6, RZ, R244, 0x10000, RZ, 0xc0, !PT ;  /* 0x00010000f4ff7812 */ /* 0x000fe200078cc0ff */
[----:B---3--:R0:W-:Y:S01]  /*f1150*/  @P3 STG.E.U8 desc[UR10][R230.64], R0 ;  /* 0x00000000e6003986 */ /* 0x0081e2000c10110a */
[----:B------:R-:W-:Y:S02]  /*f1160*/  LOP3.LUT R217, R217, 0xffffdfff, RZ, 0xc0, !PT ;  /* 0xffffdfffd9d97812 */ /* 0x000fe400078ec0ff */
[----:B0-----:R-:W-:Y:S02]  /*f1170*/  PRMT R0, R20, 0x7773, RZ ;  /* 0x0000777314007816 */ /* 0x001fe400000000ff */
[----:B------:R-:W3:Y:S07]  /*f1180*/  LDL.LU.64 R20, [R1+0x40a8] ;  /* 0x0040a80001147983 */ /* 0x000eee0000300a00 */
[----:B------:R-:W-:-:S02]  /*f1190*/  @P6 LOP3.LUT R217, R217, 0x2000, RZ, 0xfc, !PT ;  /* 0x00002000d9d96812 */ /* 0x000fc400078efcff */
[C---:B------:R-:W-:Y:S01]  /*f11a0*/  LOP3.LUT P6, RZ, R244.reuse, 0x8000, RZ, 0xc0, !PT ;  /* 0x00008000f4ff7812 */ /* 0x040fe200078cc0ff */
[----:B------:R-:W3:Y:S01]  /*f11b0*/  LDL.LU.64 R232, [R1+0x40b0] ;  /* 0x0040b00001e87983 */ /* 0x000ee20000300a00 */
[C---:B------:R-:W-:Y:S02]  /*f11c0*/  LOP3.LUT P4, RZ, R244.reuse, 0x1000, RZ, 0xc0, !PT ;  /* 0x00001000f4ff7812 */ /* 0x040fe4000788c0ff */
[----:B------:R-:W-:Y:S01]  /*f11d0*/  LOP3.LUT P5, RZ, R244, 0x2000, RZ, 0xc0, !PT ;  /* 0x00002000f4ff7812 */ /* 0x000fe200078ac0ff */
[----:B------:R-:W3:Y:S01]  /*f11e0*/  LDL.LU.64 R6, [R1+0x40b8] ;  /* 0x0040b80001067983 */ /* 0x000ee20000300a00 */
[----:B------:R-:W-:-:S03]  /*f11f0*/  LOP3.LUT R217, R217, 0xffffbfff, RZ, 0xc0, !PT ;  /* 0xffffbfffd9d97812 */ /* 0x000fc600078ec0ff */
[----:B------:R-:W3:Y:S04]  /*f1200*/  LDL.LU.64 R230, [R1+0x40c0] ;  /* 0x0040c00001e67983 */ /* 0x000ee80000300a00 */
[----:B------:R-:W-:Y:S02]  /*f1210*/  @P6 LOP3.LUT R217, R217, 0x4000, RZ, 0xfc, !PT ;  /* 0x00004000d9d96812 */ /* 0x000fe400078efcff */
        /* <DEDUP_REMOVED lines=28> */
[----:B------:R-:W-:Y:S01]  /*f13e0*/  LOP3.LUT P0, RZ, R244, 0x800000, RZ, 0xc0, !PT ;  /* 0x00800000f4ff7812 */ /* 0x000fe2000780c0ff */
[----:B------:R-:W2:Y:S08]  /*f13f0*/  LDL.LU R245, [R1+0x520c] ;  /* 0x00520c0001f57983 */ /* 0x000eb00000300800 */
[----:B---3--:R0:W-:Y:S01]  /*f1400*/  @P6 STG.E.U8 desc[UR10][R20.64], R0 ;  /* 0x0000000014006986 */ /* 0x0081e2000c10110a */
[----:B------:R-:W-:-:S02]  /*f1410*/  LOP3.LUT P6, RZ, R217, 0x100, RZ, 0xc0, !PT ;  /* 0x00000100d9ff7812 */ /* 0x000fc400078cc0ff */
        /* <DEDUP_REMOVED lines=10> */
[----:B0-----:R-:W-:Y:S02]  /*f14c0*/  PRMT R0, R246, 0x7773, RZ ;  /* 0x00007773f6007816 */ /* 0x001fe400000000ff */
[C---:B------:R-:W-:Y:S01]  /*f14d0*/  LOP3.LUT P4, RZ, R244.reuse, 0x8000000, RZ, 0xc0, !PT ;  /* 0x08000000f4ff7812 */ /* 0x040fe2000788c0ff */
[----:B------:R-:W3:Y:S04]  /*f14e0*/  LDL.LU R246, [R1+0x5208] ;  /* 0x0052080001f67983 */ /* 0x000ee80000300800 */
[----:B----4-:R0:W-:Y:S01]  /*f14f0*/  @P1 STG.E.U8 desc[UR10][R228.64], R0 ;  /* 0x00000000e4001986 */ /* 0x0101e2000c10110a */
[----:B------:R-:W-:-:S02]  /*f1500*/  LOP3.LUT P5, RZ, R244, 0x10000000, RZ, 0xc0, !PT ;  /* 0x10000000f4ff7812 */ /* 0x000fc400078ac0ff */
[----:B0-----:R-:W-:-:S05]  /*f1510*/  PRMT R0, R247, 0x7770, RZ ;  /* 0x00007770f7007816 */ /* 0x001fca00000000ff */
[----:B------:R0:W-:Y:S02]  /*f1520*/  @P2 STG.E.U8 desc[UR10][R4.64], R0 ;  /* 0x0000000004002986 */ /* 0x0001e4000c10110a */
[----:B0-----:R-:W-:-:S05]  /*f1530*/  PRMT R0, R247, 0x7771, RZ ;  /* 0x00007771f7007816 */ /* 0x001fca00000000ff */
[----:B------:R0:W-:Y:S02]  /*f1540*/  @P3 STG.E.U8 desc[UR10][R226.64], R0 ;  /* 0x00000000e2003986 */ /* 0x0001e4000c10110a */
[----:B0-----:R-:W-:-:S05]  /*f1550*/  PRMT R0, R247, 0x7772, RZ ;  /* 0x00007772f7007816 */ /* 0x001fca00000000ff */
[----:B------:R0:W-:Y:S02]  /*f1560*/  @P4 STG.E.U8 desc[UR10][R18.64], R0 ;  /* 0x0000000012004986 */ /* 0x0001e4000c10110a */
[----:B0-----:R-:W-:Y:S02]  /*f1570*/  PRMT R0, R247, 0x7773, RZ ;  /* 0x00007773f7007816 */ /* 0x001fe400000000ff */
[----:B------:R-:W4:Y:S04]  /*f1580*/  LDL.LU R247, [R1+0x5204] ;  /* 0x0052040001f77983 */ /* 0x000f280000300800 */
[----:B--2---:R0:W-:Y:S04]  /*f1590*/  @P5 STG.E.U8 desc[UR10][R16.64], R0 ;  /* 0x0000000010005986 */ /* 0x0041e8000c10110a */
[----:B0-----:R-:W2:Y:S04]  /*f15a0*/  LDL.LU.64 R16, [R1+0x40f0] ;  /* 0x0040f00001107983 */ /* 0x001ea80000300a00 */
[----:B------:R-:W3:Y:S04]  /*f15b0*/  LDL.LU.64 R230, [R1+0x40f8] ;  /* 0x0040f80001e67983 */ /* 0x000ee80000300a00 */
[----:B------:R-:W4:Y:S04]  /*f15c0*/  LDL.LU.64 R228, [R1+0x4100] ;  /* 0x0041000001e47983 */ /* 0x000f280000300a00 */
[----:B------:R-:W4:Y:S04]  /*f15d0*/  LDL.LU.64 R4, [R1+0x4108] ;  /* 0x0041080001047983 */ /* 0x000f280000300a00 */
[----:B------:R-:W4:Y:S01]  /*f15e0*/  LDL.LU.64 R226, [R1+0x4110] ;  /* 0x0041100001e27983 */ /* 0x000f220000300a00 */
[----:B------:R-:W-:-:S03]  /*f15f0*/  LOP3.LUT P2, RZ, R244, 0x20000000, RZ, 0xc0, !PT ;  /* 0x20000000f4ff7812 */ /* 0x000fc6000784c0ff */
[----:B------:R-:W4:Y:S01]  /*f1600*/  LDL.LU.64 R18, [R1+0x4118] ;  /* 0x0041180001127983 */ /* 0x000f220000300a00 */
[----:B------:R-:W-:Y:S02]  /*f1610*/  PRMT R0, R248, 0x7770, RZ ;  /* 0x00007770f8007816 */ /* 0x000fe400000000ff */
[----:B------:R-:W-:Y:S02]  /*f1620*/  LOP3.LUT R218, R218, 0x7fffffff, RZ, 0xc0, !PT ;  /* 0x7fffffffdada7812 */ /* 0x000fe400078ec0ff */
[----:B------:R-:W-:Y:S02]  /*f1630*/  LOP3.LUT R217, R217, 0xfffffffe, RZ, 0xc0, !PT ;  /* 0xfffffffed9d97812 */ /* 0x000fe400078ec0ff */
        /* <DEDUP_REMOVED lines=8> */
[----:B------:R-:W-:Y:S01]  /*f16c0*/  LOP3.LUT R217, R217, 0xfffffffb, RZ, 0xc0, !PT ;  /* 0xfffffffbd9d97812 */ /* 0x000fe200078ec0ff */
[----:B--2---:R0:W-:Y:S04]  /*f16d0*/  @P2 STG.E.U8 desc[UR10][R16.64], R0 ;  /* 0x0000000010002986 */ /* 0x0041e8000c10110a */
[----:B0-----:R-:W2:Y:S04]  /*f16e0*/  LDL.LU.64 R16, [R1+0x4120] ;  /* 0x0041200001107983 */ /* 0x001ea80000300a00 */
[----:B------:R-:W2:Y:S02]  /*f16f0*/  LDL.LU.64 R238, [R1+0x4128] ;  /* 0x0041280001ee7983 */ /* 0x000ea40000300a00 */
        /* <DEDUP_REMOVED lines=13> */
[----:B------:R-:W-:Y:S02]  /*f17d0*/  LOP3.LUT P6, RZ, R245, 0x8, RZ, 0xc0, !PT ;  /* 0x00000008f5ff7812 */ /* 0x000fe400078cc0ff */
[----:B------:R-:W-:Y:S01]  /*f17e0*/  LOP3.LUT R217, R217, 0xffffffdf, RZ, 0xc0, !PT ;  /* 0xffffffdfd9d97812 */ /* 0x000fe200078ec0ff */
[----:B---3--:R0:W-:Y:S01]  /*f17f0*/  @P3 STG.E.U8 desc[UR10][R230.64], R0 ;  /* 0x00000000e6003986 */ /* 0x0081e2000c10110a */
[----:B------:R-:W-:-:S09]  /*f1800*/  LOP3.LUT P5, RZ, R245, 0x1, RZ, 0xc0, !PT ;  /* 0x00000001f5ff7812 */ /* 0x000fd200078ac0ff */
[----:B------:R-:W-:Y:S02]  /*f1810*/  @P6 LOP3.LUT R217, R217, 0x20, RZ, 0xfc, !PT ;  /* 0x00000020d9d96812 */ /* 0x000fe400078efcff */
[----:B0-----:R-:W-:Y:S02]  /*f1820*/  PRMT R0, R248, 0x7772, RZ ;  /* 0x00007772f8007816 */ /* 0x001fe400000000ff */
[----:B------:R-:W-:-:S03]  /*f1830*/  LOP3.LUT P6, RZ, R245, 0x4, RZ, 0xc0, !PT ;  /* 0x00000004f5ff7812 */ /* 0x000fc600078cc0ff */
[----:B----4-:R0:W-:Y:S01]  /*f1840*/  @P4 STG.E.U8 desc[UR10][R228.64], R0 ;  /* 0x00000000e4004986 */ /* 0x0101e2000c10110a */
[----:B------:R-:W-:Y:S02]  /*f1850*/  LOP3.LUT R217, R217, 0xffffffbf, RZ, 0xc0, !PT ;  /* 0xffffffbfd9d97812 */ /* 0x000fe400078ec0ff */
[----:B0-----:R-:W-:Y:S02]  /*f1860*/  PRMT R0, R248, 0x7773, RZ ;  /* 0x00007773f8007816 */ /* 0x001fe400000000ff */
[----:B------:R-:W3:Y:S04]  /*f1870*/  LDL.LU R248, [R1+0x5200] ;  /* 0x0052000001f87983 */ /* 0x000ee80000300800 */
[----:B------:R-:W4:Y:S01]  /*f1880*/  LDL.LU.64 R232, [R1+0x4148] ;  /* 0x0041480001e87983 */ /* 0x000f220000300a00 */
[----:B------:R-:W-:-:S02]  /*f1890*/  @P6 LOP3.LUT R217, R217, 0x40, RZ, 0xfc, !PT ;  /* 0x00000040d9d96812 */ /* 0x000fc400078efcff */
[----:B------:R-:W-:Y:S01]  /*f18a0*/  LOP3.LUT P6, RZ, R245, 0x2, RZ, 0xc0, !PT ;  /* 0x00000002f5ff7812 */ /* 0x000fe200078cc0ff */
[----:B------:R-:W3:Y:S04]  /*f18b0*/  LDL.LU.64 R6, [R1+0x4150] ;  /* 0x0041500001067983 */ /* 0x000ee80000300a00 */
[----:B------:R0:W-:Y:S04]  /*f18c0*/  @P5 STG.E.U8 desc[UR10][R4.64], R0 ;  /* 0x0000000004005986 */ /* 0x0001e8000c10110a */
[----:B------:R-:W3:Y:S04]  /*f18d0*/  LDL.LU.64 R230, [R1+0x4158] ;  /* 0x0041580001e67983 */ /* 0x000ee80000300a00 */
[----:B------:R-:W3:Y:S01]  /*f18e0*/  LDL.LU.64 R228, [R1+0x4160] ;  /* 0x0041600001e47983 */ /* 0x000ee20000300a00 */
[----:B0-----:R-:W-:-:S03]  /*f18f0*/  PRMT R0, R2, 0x7770, RZ ;  /* 0x0000777002007816 */ /* 0x001fc600000000ff */
[----:B------:R-:W3:Y:S04]  /*f1900*/  LDL.LU.64 R4, [R1+0x4168] ;  /* 0x0041680001047983 */ /* 0x000ee80000300a00 */
[----:B------:R0:W-:Y:S01]  /*f1910*/  @P6 STG.E.U8 desc[UR10][R226.64], R0 ;  /* 0x00000000e2006986 */ /* 0x0001e2000c10110a */
[C---:B------:R-:W-:Y:S02]  /*f1920*/  LOP3.LUT P6, RZ, R217.reuse, 0x40, RZ, 0xc0, !PT ;  /* 0x00000040d9ff7812 */ /* 0x040fe400078cc0ff */
[----:B0-----:R-:W-:Y:S01]  /*f1930*/  PRMT R0, R2, 0x7771, RZ ;  /* 0x0000777102007816 */ /* 0x001fe200000000ff */
[----:B------:R-:W3:Y:S10]  /*f1940*/  LDL.LU.64 R226, [R1+0x4170] ;  /* 0x0041700001e27983 */ /* 0x000ef40000300a00 */
[----:B------:R0:W-:Y:S01]  /*f1950*/  @P6 STG.E.U8 desc[UR10][R18.64], R0 ;  /* 0x0000000012006986 */ /* 0x0001e2000c10110a */
[----:B------:R-:W-:-:S03]  /*f1960*/  LOP3.LUT P6, RZ, R217, 0x20, RZ, 0xc0, !PT ;  /* 0x00000020d9ff7812 */ /* 0x000fc600078cc0ff */
[----:B0-----:R-:W3:Y:S01]  /*f1970*/  LDL.LU.64 R18, [R1+0x4178] ;  /* 0x0041780001127983 */ /* 0x001ee20000300a00 */
[----:B------:R-:W-:-:S09]  /*f1980*/  PRMT R0, R2, 0x7772, RZ ;  /* 0x0000777202007816 */ /* 0x000fd200000000ff */
[----:B--2---:R0:W-:Y:S04]  /*f1990*/  @P6 STG.E.U8 desc[UR10][R16.64], R0 ;  /* 0x0000000010006986 */ /* 0x0041e8000c10110a */
[----:B0-----:R-:W2:Y:S01]  /*f19a0*/  LDL.LU.64 R16, [R1+0x4180] ;  /* 0x0041800001107983 */ /* 0x001ea20000300a00 */
[----:B------:R-:W-:Y:S02]  /*f19b0*/  LOP3.LUT P6, RZ, R217, 0x10, RZ, 0xc0, !PT ;  /* 0x00000010d9ff7812 */ /* 0x000fe400078cc0ff */
[----:B------:R-:W-:Y:S02]  /*f19c0*/  PRMT R0, R2, 0x7773, RZ ;  /* 0x0000777302007816 */ /* 0x000fe400000000ff */
[----:B------:R-:W-:Y:S01]  /*f19d0*/  LOP3.LUT P0, RZ, R245, 0x400, RZ, 0xc0, !PT ;  /* 0x00000400f5ff7812 */ /* 0x000fe2000780c0ff */
[----:B------:R-:W2:Y:S08]  /*f19e0*/  LDL.LU R2, [R1+0x51fc] ;  /* 0x0051fc0001027983 */ /* 0x000eb00000300800 */
        /* <DEDUP_REMOVED lines=14> */
[----:B----4-:R0:W-:Y:S01]  /*f1ad0*/  @P6 STG.E.U8 desc[UR10][R232.64], R0 ;  /* 0x00000000e8006986 */ /* 0x0101e2000c10110a */
[----:B------:R-:W-:-:S02]  /*f1ae0*/  LOP3.LUT P6, RZ, R218, 0x80000000, RZ, 0xc0, !PT ;  /* 0x80000000daff7812 */ /* 0x000fc400078cc0ff */
[----:B0-----:R-:W-:-:S11]  /*f1af0*/  PRMT R0, R8, 0x7770, RZ ;  /* 0x0000777008007816 */ /* 0x001fd600000000ff */
[----:B---3--:R0:W-:Y:S01]  /*f1b00*/  @P6 STG.E.U8 desc[UR10][R6.64], R0 ;  /* 0x0000000006006986 */ /* 0x0081e2000c10110a */
[----:B------:R-:W-:Y:S02]  /*f1b10*/  LOP3.LUT P2, RZ, R245, 0x1000, RZ, 0xc0, !PT ;  /* 0x00001000f5ff7812 */ /* 0x000fe4000784c0ff */
[----:B0-----:R-:W-:-:S05]  /*f1b20*/  PRMT R0, R8, 0x7771, RZ ;  /* 0x0000777108007816 */ /* 0x001fca00000000ff */
[----:B------:R0:W-:Y:S01]  /*f1b30*/  @P0 STG.E.U8 desc[UR10][R230.64], R0 ;  /* 0x00000000e6000986 */ /* 0x0001e2000c10110a */
[----:B------:R-:W-:Y:S02]  /*f1b40*/  LOP3.LUT P3, RZ, R245, 0x2000, RZ, 0xc0, !PT ;  /* 0x00002000f5ff7812 */ /* 0x000fe4000786c0ff */
[----:B0-----:R-:W-:-:S05]  /*f1b50*/  PRMT R0, R8, 0x7772, RZ ;  /* 0x0000777208007816 */ /* 0x001fca00000000ff */
[----:B------:R0:W-:Y:S01]  /*f1b60*/  @P1 STG.E.U8 desc[UR10][R228.64], R0 ;  /* 0x00000000e4001986 */ /* 0x0001e2000c10110a */
[C---:B------:R-:W-:Y:S02]  /*f1b70*/  LOP3.LUT P4, RZ, R245.reuse, 0x4000, RZ, 0xc0, !PT ;  /* 0x00004000f5ff7812 */ /* 0x040fe4000788c0ff */
[----:B0-----:R-:W-:Y:S02]  /*f1b80*/  PRMT R0, R8, 0x7773, RZ ;  /* 0x0000777308007816 */ /* 0x001fe400000000ff */
[----:B------:R-:W-:Y:S01]  /*f1b90*/  LOP3.LUT P5, RZ, R245, 0x8000, RZ, 0xc0, !PT ;  /* 0x00008000f5ff7812 */ /* 0x000fe200078ac0ff */
[----:B------:R-:W3:Y:S04]  /*f1ba0*/  LDL.LU R8, [R1+0x51f4] ;  /* 0x0051f40001087983 */ /* 0x000ee80000300800 */
        /* <DEDUP_REMOVED lines=11> */
[----:B------:R-:W3:Y:S01]  /*f1c60*/  LDL.LU.64 R226, [R1+0x41a8] ;  /* 0x0041a80001e27983 */ /* 0x000ee20000300a00 */
[----:B------:R-:W-:-:S03]  /*f1c70*/  LOP3.LUT P2, RZ, R245, 0x10000, RZ, 0xc0, !PT ;  /* 0x00010000f5ff7812 */ /* 0x000fc6000784c0ff */
[----:B------:R-:W3:Y:S01]  /*f1c80*/  LDL.LU.64 R18, [R1+0x41b0] ;  /* 0x0041b00001127983 */ /* 0x000ee20000300a00 */
[----:B------:R-:W-:-:S03]  /*f1c90*/  PRMT R0, R13, 0x7773, RZ ;  /* 0x000077730d007816 */ /* 0x000fc600000000ff */
[----:B------:R-:W3:Y:S01]  /*f1ca0*/  LDL.LU R13, [R1+0x51f0] ;  /* 0x0051f000010d7983 */ /* 0x000ee20000300800 */
        /* <DEDUP_REMOVED lines=16> */
[----:B------:R-:W2:Y:S04]  /*f1db0*/  LDL.LU.64 R238, [R1+0x41c0] ;  /* 0x0041c00001ee7983 */ /* 0x000ea80000300a00 */
[----:B------:R-:W2:Y:S01]  /*f1dc0*/  LDL.LU.64 R236, [R1+0x41c8] ;  /* 0x0041c80001ec7983 */ /* 0x000ea20000300a00 */
        /* <DEDUP_REMOVED lines=8> */
[----:B------:R-:W-:Y:S01]  /*f1e50*/  @P6 LOP3.LUT R218, R218, 0x10000000, RZ, 0xfc, !PT ;  /* 0x10000000dada6812 */ /* 0x000fe200078efcff */
[----:B------:R-:W2:Y:S01]  /*f1e60*/  LDL.LU.64 R6, [R1+0x41e8] ;  /* 0x0041e80001067983 */ /* 0x000ea20000300a00 */
        /* <DEDUP_REMOVED lines=12> */
[----:B0-----:R-:W-:-:S05]  /*f1f30*/  PRMT R0, R249, 0x7772, RZ ;  /* 0x00007772f9007816 */ /* 0x001fca00000000ff */
[----:B------:R0:W-:Y:S02]  /*f1f40*/  @P5 STG.E.U8 desc[UR10][R4.64], R0 ;  /* 0x0000000004005986 */ /* 0x0001e4000c10110a */
[----:B0-----:R-:W-:Y:S02]  /*f1f50*/  PRMT R0, R249, 0x7773, RZ ;  /* 0x00007773f9007816 */ /* 0x001fe400000000ff */
[----:B------:R-:W3:Y:S04]  /*f1f60*/  LDL.LU R249, [R1+0x51ec] ;  /* 0x0051ec0001f97983 */ /* 0x000ee80000300800 */
[----:B------:R-:W4:Y:S04]  /*f1f70*/  LDL.LU.64 R230, [R1+0x41f0] ;  /* 0x0041f00001e67983 */ /* 0x000f280000300a00 */
[----:B------:R0:W-:Y:S01]  /*f1f80*/  @P6 STG.E.U8 desc[UR10][R226.64], R0 ;  /* 0x00000000e2006986 */ /* 0x0001e2000c10110a */
[----:B------:R-:W-:-:S03]  /*f1f90*/  LOP3.LUT P6, RZ, R218, 0x40000000, RZ, 0xc0, !PT ;  /* 0x40000000daff7812 */ /* 0x000fc600078cc0ff */
[----:B------:R-:W3:Y:S04]  /*f1fa0*/  LDL.LU.64 R228, [R1+0x41f8] ;  /* 0x0041f80001e47983 */ /* 0x000ee80000300a00 */
[----:B------:R-:W3:Y:S01]  /*f1fb0*/  LDL.LU.64 R4, [R1+0x4200] ;  /* 0x0042000001047983 */ /* 0x000ee20000300a00 */
[----:B0-----:R-:W-:-:S03]  /*f1fc0*/  PRMT R0, R250, 0x7770, RZ ;  /* 0x00007770fa007816 */ /* 0x001fc600000000ff */
[----:B------:R-:W3:Y:S04]  /*f1fd0*/  LDL.LU.64 R226, [R1+0x4208] ;  /* 0x0042080001e27983 */ /* 0x000ee80000300a00 */
        /* <DEDUP_REMOVED lines=8> */
[----:B------:R0:W-:Y:S01]  /*f2060*/  @P6 STG.E.U8 desc[UR10][R238.64], R0 ;  /* 0x00000000ee006986 */ /* 0x0001e2000c10110a */
[----:B------:R-:W-:Y:S02]  /*f2070*/  LOP3.LUT P6, RZ, R218, 0x8000000, RZ, 0xc0, !PT ;  /* 0x08000000daff7812 */ /* 0x000fe400078cc0ff */
[----:B0-----:R-:W-:Y:S02]  /*f2080*/  PRMT R0, R250, 0x7773, RZ ;  /* 0x00007773fa007816 */ /* 0x001fe400000000ff */
        /* <DEDUP_REMOVED lines=14> */
[----:B0-----:R-:W-:Y:S02]  /*f2170*/  PRMT R0, R251, 0x7773, RZ ;  /* 0x00007773fb007816 */ /* 0x001fe400000000ff */
[----:B------:R-:W-:Y:S01]  /*f2180*/  LOP3.LUT P2, RZ, R245, 0x80000000, RZ, 0xc0, !PT ;  /* 0x80000000f5ff7812 */ /* 0x000fe2000784c0ff */
[----:B------:R-:W2:Y:S06]  /*f2190*/  LDL.LU R251, [R1+0x51e4] ;  /* 0x0051e40001fb7983 */ /* 0x000eac0000300800 */
[----:B------:R0:W-:Y:S01]  /*f21a0*/  @P6 STG.E.U8 desc[UR10][R6.64], R0 ;  /* 0x0000000006006986 */ /* 0x0001e2000c10110a */
[----:B------:R-:W-:-:S02]  /*f21b0*/  LOP3.LUT P3, RZ, R246, 0x1, RZ, 0xc0, !PT ;  /* 0x00000001f6ff7812 */ /* 0x000fc4000786c0ff */
[----:B0-----:R-:W-:-:S05]  /*f21c0*/  PRMT R0, R252, 0x7770, RZ ;  /* 0x00007770fc007816 */ /* 0x001fca00000000ff */
[----:B----4-:R0:W-:Y:S01]  /*f21d0*/  @P0 STG.E.U8 desc[UR10][R230.64], R0 ;  /* 0x00000000e6000986 */ /* 0x0101e2000c10110a */
[----:B------:R-:W-:Y:S02]  /*f21e0*/  LOP3.LUT P4, RZ, R246, 0x2, RZ, 0xc0, !PT ;  /* 0x00000002f6ff7812 */ /* 0x000fe4000788c0ff */
[----:B0-----:R-:W-:-:S05]  /*f21f0*/  PRMT R0, R252, 0x7771, RZ ;  /* 0x00007771fc007816 */ /* 0x001fca00000000ff */
[----:B---3--:R0:W-:Y:S01]  /*f2200*/  @P1 STG.E.U8 desc[UR10][R228.64], R0 ;  /* 0x00000000e4001986 */ /* 0x0081e2000c10110a */
[----:B------:R-:W-:Y:S02]  /*f2210*/  LOP3.LUT P5, RZ, R246, 0x4, RZ, 0xc0, !PT ;  /* 0x00000004f6ff7812 */ /* 0x000fe400078ac0ff */
[----:B0-----:R-:W-:-:S05]  /*f2220*/  PRMT R0, R252, 0x7772, RZ ;  /* 0x00007772fc007816 */ /* 0x001fca00000000ff */
[----:B------:R0:W-:Y:S02]  /*f2230*/  @P2 STG.E.U8 desc[UR10][R4.64], R0 ;  /* 0x0000000004002986 */ /* 0x0001e4000c10110a */
        /* <DEDUP_REMOVED lines=33> */
[----:B------:R-:W2:Y:S01]  /*f2450*/  LDL.LU.64 R238, [R1+0x4258] ;  /* 0x0042580001ee7983 */ /* 0x000ea20000300a00 */
[----:B------:R-:W-:-:S03]  /*f2460*/  @P6 LOP3.LUT R218, R218, 0x80000, RZ, 0xfc, !PT ;  /* 0x00080000dada6812 */ /* 0x000fc600078efcff */
[----:B------:R-:W2:Y:S01]  /*f2470*/  LDL.LU.64 R236, [R1+0x4260] ;  /* 0x0042600001ec7983 */ /* 0x000ea20000300a00 */
[----:B------:R-:W-:Y:S02]  /*f2480*/  LOP3.LUT P6, RZ, R246, 0x400, RZ, 0xc0, !PT ;  /* 0x00000400f6ff7812 */ /* 0x000fe400078cc0ff */
[----:B------:R-:W-:Y:S01]  /*f2490*/  LOP3.LUT R218, R218, 0xffefffff, RZ, 0xc0, !PT ;  /* 0xffefffffdada7812 */ /* 0x000fe200078ec0ff */
[----:B------:R-:W2:Y:S01]  /*f24a0*/  LDL.LU.64 R234, [R1+0x4268] ;  /* 0x0042680001ea7983 */ /* 0x000ea20000300a00 */
[----:B------:R-:W-:-:S03]  /*f24b0*/  LOP3.LUT P3, RZ, R246, 0x10, RZ, 0xc0, !PT ;  /* 0x00000010f6ff7812 */ /* 0x000fc6000786c0ff */
[----:B------:R-:W2:Y:S01]  /*f24c0*/  LDL.LU.64 R20, [R1+0x4270] ;  /* 0x0042700001147983 */ /* 0x000ea20000300a00 */
[C---:B------:R-:W-:Y:S02]  /*f24d0*/  LOP3.LUT P4, RZ, R246.reuse, 0x20, RZ, 0xc0, !PT ;  /* 0x00000020f6ff7812 */ /* 0x040fe4000788c0ff */
[----:B------:R-:W-:Y:S01]  /*f24e0*/  LOP3.LUT P5, RZ, R246, 0x40, RZ, 0xc0, !PT ;  /* 0x00000040f6ff7812 */ /* 0x000fe200078ac0ff */
[----:B------:R-:W2:Y:S02]  /*f24f0*/  LDL.LU.64 R232, [R1+0x4278] ;  /* 0x0042780001e87983 */ /* 0x000ea40000300a00 */
[----:B------:R-:W-:Y:S02]  /*f2500*/  @P6 LOP3.LUT R218, R218, 0x100000, RZ, 0xfc, !PT ;  /* 0x00100000dada6812 */ /* 0x000fe400078efcff */
[----:B------:R-:W-:Y:S01]  /*f2510*/  LOP3.LUT P6, RZ, R246, 0x200, RZ, 0xc0, !PT ;  /* 0x00000200f6ff7812 */ /* 0x000fe200078cc0ff */
[----:B------:R-:W2:Y:S01]  /*f2520*/  LDL.LU.64 R6, [R1+0x4280] ;  /* 0x0042800001067983 */ /* 0x000ea20000300a00 */
[----:B------:R-:W-:-:S11]  /*f2530*/  LOP3.LUT R218, R218, 0xffdfffff, RZ, 0xc0, !PT ;  /* 0xffdfffffdada7812 */ /* 0x000fd600078ec0ff */
[----:B------:R-:W-:Y:S02]  /*f2540*/  @P6 LOP3.LUT R218, R218, 0x200000, RZ, 0xfc, !PT ;  /* 0x00200000dada6812 */ /* 0x000fe400078efcff */
[----:B------:R-:W-:Y:S01]  /*f2550*/  LOP3.LUT P6, RZ, R246, 0x100, RZ, 0xc0, !PT ;  /* 0x00000100f6ff7812 */ /* 0x000fe200078cc0ff */
[----:B----4-:R0:W-:Y:S01]  /*f2560*/  @P3 STG.E.U8 desc[UR10][R230.64], R0 ;  /* 0x00000000e6003986 */ /* 0x0101e2000c10110a */
[----:B------:R-:W-:Y:S02]  /*f2570*/  LOP3.LUT R218, R218, 0xffbfffff, RZ, 0xc0, !PT ;  /* 0xffbfffffdada7812 */ /* 0x000fe400078ec0ff */
[----:B0-----:R-:W-:Y:S01]  /*f2580*/  PRMT R0, R11, 0x7770, RZ ;  /* 0x000077700b007816 */ /* 0x001fe200000000ff */
[----:B------:R-:W4:Y:S08]  /*f2590*/  LDL.LU.64 R230, [R1+0x4288] ;  /* 0x0042880001e67983 */ /* 0x000f300000300a00 */
[----:B------:R-:W-:-:S02]  /*f25a0*/  @P6 LOP3.LUT R218, R218, 0x400000, RZ, 0xfc, !PT ;  /* 0x00400000dada6812 */ /* 0x000fc400078efcff */
[----:B------:R-:W-:Y:S01]  /*f25b0*/  LOP3.LUT P6, RZ, R246, 0x80, RZ, 0xc0, !PT ;  /* 0x00000080f6ff7812 */ /* 0x000fe200078cc0ff */
[----:B---3--:R0:W-:Y:S02]  /*f25c0*/  @P4 STG.E.U8 desc[UR10][R228.64], R0 ;  /* 0x00000000e4004986 */ /* 0x0081e4000c10110a */
[C---:B0-----:R-:W-:Y:S02]  /*f25d0*/  PRMT R0, R11.reuse, 0x7771, RZ ;  /* 0x000077710b007816 */ /* 0x041fe400000000ff */
[----:B------:R-:W3:Y:S04]  /*f25e0*/  LDL.LU.64 R228, [R1+0x4290] ;  /* 0x0042900001e47983 */ /* 0x000ee80000300a00 */
[----:B------:R0:W-:Y:S02]  /*f25f0*/  @P5 STG.E.U8 desc[UR10][R4.64], R0 ;  /* 0x0000000004005986 */ /* 0x0001e4000c10110a */
[----:B0-----:R-:W-:-:S02]  /*f2600*/  PRMT R0, R11, 0x7772, RZ ;  /* 0x000077720b007816 */ /* 0x001fc400000000ff */
[----:B------:R-:W3:Y:S04]  /*f2610*/  LDL.LU.64 R4, [R1+0x4298] ;  /* 0x0042980001047983 */ /* 0x000ee80000300a00 */
[----:B------:R0:W-:Y:S01]  /*f2620*/  @P6 STG.E.U8 desc[UR10][R226.64], R0 ;  /* 0x00000000e2006986 */ /* 0x0001e2000c10110a */
[C---:B------:R-:W-:Y:S02]  /*f2630*/  LOP3.LUT P6, RZ, R218.reuse, 0x400000, RZ, 0xc0, !PT ;  /* 0x00400000daff7812 */ /* 0x040fe400078cc0ff */
[----:B0-----:R-:W-:Y:S02]  /*f2640*/  PRMT R0, R11, 0x7773, RZ ;  /* 0x000077730b007816 */ /* 0x001fe400000000ff */
[----:B------:R-:W3:Y:S09]  /*f2650*/  LDL.LU R11, [R1+0x51d8] ;  /* 0x0051d800010b7983 */ /* 0x000ef20000300800 */
[----:B------:R0:W-:Y:S01]  /*f2660*/  @P6 STG.E.U8 desc[UR10][R18.64], R0 ;  /* 0x0000000012006986 */ /* 0x0001e2000c10110a */
[----:B------:R-:W-:-:S03]  /*f2670*/  LOP3.LUT P6, RZ, R218, 0x200000, RZ, 0xc0, !PT ;  /* 0x00200000daff7812 */ /* 0x000fc600078cc0ff */
[----:B------:R-:W3:Y:S01]  /*f2680*/  LDL.LU.64 R226, [R1+0x42a0] ;  /* 0x0042a00001e27983 */ /* 0x000ee20000300a00 */
[----:B0-----:R-:W-:-:S03]  /*f2690*/  PRMT R0, R10, 0x7770, RZ ;  /* 0x000077700a007816 */ /* 0x001fc600000000ff */
[----:B------:R-:W3:Y:S06]  /*f26a0*/  LDL.LU.64 R18, [R1+0x42a8] ;  /* 0x0042a80001127983 */ /* 0x000eec0000300a00 */
        /* <DEDUP_REMOVED lines=23> */
[C---:B------:R-:W-:Y:S02]  /*f2820*/  LOP3.LUT P2, RZ, R246.reuse, 0x40000, RZ, 0xc0, !PT ;  /* 0x00040000f6ff7812 */ /* 0x040fe4000784c0ff */
[----:B0-----:R-:W-:Y:S02]  /*f2830*/  PRMT R0, R9, 0x7773, RZ ;  /* 0x0000777309007816 */ /* 0x001fe400000000ff */
[C---:B------:R-:W-:Y:S01]  /*f2840*/  LOP3.LUT P3, RZ, R246.reuse, 0x80000, RZ, 0xc0, !PT ;  /* 0x00080000f6ff7812 */ /* 0x040fe2000786c0ff */
[----:B------:R-:W2:Y:S04]  /*f2850*/  LDL.LU R9, [R1+0x51d0] ;  /* 0x0051d00001097983 */ /* 0x000ea80000300800 */
[----:B----4-:R0:W-:Y:S01]  /*f2860*/  @P0 STG.E.U8 desc[UR10][R230.64], R0 ;  /* 0x00000000e6000986 */ /* 0x0101e2000c10110a */
[----:B------:R-:W-:-:S02]  /*f2870*/  LOP3.LUT P4, RZ, R246, 0x100000, RZ, 0xc0, !PT ;  /* 0x00100000f6ff7812 */ /* 0x000fc4000788c0ff */
[----:B0-----:R-:W-:-:S05]  /*f2880*/  PRMT R0, R24, 0x7770, RZ ;  /* 0x0000777018007816 */ /* 0x001fca00000000ff */
[----:B---3--:R0:W-:Y:S01]  /*f2890*/  @P1 STG.E.U8 desc[UR10][R228.64], R0 ;  /* 0x00000000e4001986 */ /* 0x0081e2000c10110a */
[----:B------:R-:W-:Y:S02]  /*f28a0*/  LOP3.LUT P5, RZ, R246, 0x200000, RZ, 0xc0, !PT ;  /* 0x00200000f6ff7812 */ /* 0x000fe400078ac0ff */
[----:B0-----:R-:W-:-:S05]  /*f28b0*/  PRMT R0, R24, 0x7771, RZ ;  /* 0x0000777118007816 */ /* 0x001fca00000000ff */
[----:B------:R0:W-:Y:S02]  /*f28c0*/  @P2 STG.E.U8 desc[UR10][R4.64], R0 ;  /* 0x0000000004002986 */ /* 0x0001e4000c10110a */
[C---:B0-----:R-:W-:Y:S02]  /*f28d0*/  PRMT R0, R24.reuse, 0x7772, RZ ;  /* 0x0000777218007816 */ /* 0x041fe400000000ff */
[----:B------:R-:W-:-:S03]  /*f28e0*/  PRMT R24, R24, 0x7773, RZ ;  /* 0x0000777318187816 */ /* 0x000fc600000000ff */
[----:B------:R0:W-:Y:S04]  /*f28f0*/  @P3 STG.E.U8 desc[UR10][R226.64], R0 ;  /* 0x00000000e2003986 */ /* 0x0001e8000c10110a */
[----:B------:R-:W-:Y:S01]  /*f2900*/  @P4 STG.E.U8 desc[UR10][R18.64], R24 ;  /* 0x0000001812004986 */ /* 0x000fe2000c10110a */
[----:B0-----:R-:W-:-:S05]  /*f2910*/  PRMT R0, R28, 0x7770, RZ ;  /* 0x000077701c007816 */ /* 0x001fca00000000ff */
        /* <DEDUP_REMOVED lines=31> */
[----:B------:R-:W-:-:S03]  /*f2b10*/  LOP3.LUT P3, RZ, R246, 0x800000, RZ, 0xc0, !PT ;  /* 0x00800000f6ff7812 */ /* 0x000fc6000786c0ff */
[----:B------:R-:W2:Y:S04]  /*f2b20*/  LDL.LU.64 R20, [R1+0x4308] ;  /* 0x0043080001147983 */ /* 0x000ea80000300a00 */
[----:B------:R-:W-:Y:S01]  /*f2b30*/  @P6 LOP3.LUT R218, R218, 0x1000, RZ, 0xfc, !PT ;  /* 0x00001000dada6812 */ /* 0x000fe200078efcff */
[----:B------:R-:W2:Y:S01]  /*f2b40*/  LDL.LU.64 R232, [R1+0x4310] ;  /* 0x0043100001e87983 */ /* 0x000ea20000300a00 */
[----:B------:R-:W-:Y:S02]  /*f2b50*/  LOP3.LUT P6, RZ, R246, 0x10000000, RZ, 0xc0, !PT ;  /* 0x10000000f6ff7812 */ /* 0x000fe400078cc0ff */
[----:B------:R-:W-:Y:S01]  /*f2b60*/  LOP3.LUT R218, R218, 0xffffdfff, RZ, 0xc0, !PT ;  /* 0xffffdfffdada7812 */ /* 0x000fe200078ec0ff */
[----:B------:R-:W2:Y:S01]  /*f2b70*/  LDL.LU.64 R6, [R1+0x4318] ;  /* 0x0043180001067983 */ /* 0x000ea20000300a00 */
[----:B------:R-:W-:-:S09]  /*f2b80*/  LOP3.LUT P4, RZ, R246, 0x1000000, RZ, 0xc0, !PT ;  /* 0x01000000f6ff7812 */ /* 0x000fd2000788c0ff */
[----:B------:R-:W-:Y:S02]  /*f2b90*/  @P6 LOP3.LUT R218, R218, 0x2000, RZ, 0xfc, !PT ;  /* 0x00002000dada6812 */ /* 0x000fe400078efcff */
[C---:B------:R-:W-:Y:S02]  /*f2ba0*/  LOP3.LUT P6, RZ, R246.reuse, 0x8000000, RZ, 0xc0, !PT ;  /* 0x08000000f6ff7812 */ /* 0x040fe400078cc0ff */
[----:B------:R-:W-:Y:S02]  /*f2bb0*/  LOP3.LUT P5, RZ, R246, 0x2000000, RZ, 0xc0, !PT ;  /* 0x02000000f6ff7812 */ /* 0x000fe400078ac0ff */
[----:B------:R-:W-:Y:S02]  /*f2bc0*/  LOP3.LUT R218, R218, 0xffffbfff, RZ, 0xc0, !PT ;  /* 0xffffbfffdada7812 */ /* 0x000fe400078ec0ff */
[C---:B------:R-:W-:Y:S02]  /*f2bd0*/  PRMT R0, R28.reuse, 0x7772, RZ ;  /* 0x000077721c007816 */ /* 0x040fe400000000ff */
[----:B------:R-:W-:-:S03]  /*f2be0*/  PRMT R28, R28, 0x7773, RZ ;  /* 0x000077731c1c7816 */ /* 0x000fc600000000ff */
[----:B---3--:R0:W-:Y:S02]  /*f2bf0*/  @P3 STG.E.U8 desc[UR10][R230.64], R0 ;  /* 0x00000000e6003986 */ /* 0x0081e4000c10110a */
[----:B------:R-:W-:Y:S02]  /*f2c00*/  @P6 LOP3.LUT R218, R218, 0x4000, RZ, 0xfc, !PT ;  /* 0x00004000dada6812 */ /* 0x000fe400078efcff */
[----:B------:R-:W-:Y:S01]  /*f2c10*/  LOP3.LUT P6, RZ, R246, 0x4000000, RZ, 0xc0, !PT ;  /* 0x04000000f6ff7812 */ /* 0x000fe200078cc0ff */
[----:B----4-:R1:W-:Y:S01]  /*f2c20*/  @P4 STG.E.U8 desc[UR10][R228.64], R28 ;  /* 0x0000001ce4004986 */ /* 0x0103e2000c10110a */
[----:B0-----:R-:W-:-:S03]  /*f2c30*/  PRMT R0, R25, 0x7770, RZ ;  /* 0x0000777019007816 */ /* 0x001fc600000000ff */
[----:B------:R-:W3:Y:S04]  /*f2c40*/  LDL.LU.64 R230, [R1+0x4320] ;  /* 0x0043200001e67983 */ /* 0x000ee80000300a00 */
[----:B------:R0:W-:Y:S04]  /*f2c50*/  @P5 STG.E.U8 desc[UR10][R4.64], R0 ;  /* 0x0000000004005986 */ /* 0x0001e8000c10110a */
[----:B-1----:R-:W4:Y:S01]  /*f2c60*/  LDL.LU.64 R228, [R1+0x4328] ;  /* 0x0043280001e47983 */ /* 0x002f220000300a00 */
[----:B0-----:R-:W-:-:S03]  /*f2c70*/  PRMT R0, R25, 0x7771, RZ ;  /* 0x0000777119007816 */ /* 0x001fc600000000ff */
[----:B------:R-:W4:Y:S04]  /*f2c80*/  LDL.LU.64 R4, [R1+0x4330] ;  /* 0x0043300001047983 */ /* 0x000f280000300a00 */
[----:B------:R0:W-:Y:S01]  /*f2c90*/  @P6 STG.E.U8 desc[UR10][R226.64], R0 ;  /* 0x00000000e2006986 */ /* 0x0001e2000c10110a */
[C---:B------:R-:W-:Y:S02]  /*f2ca0*/  LOP3.LUT P6, RZ, R218.reuse, 0x4000, RZ, 0xc0, !PT ;  /* 0x00004000daff7812 */ /* 0x040fe400078cc0ff */
[----:B0-----:R-:W-:Y:S01]  /*f2cb0*/  PRMT R0, R25, 0x7772, RZ ;  /* 0x0000777219007816 */ /* 0x001fe200000000ff */
[----:B------:R-:W4:Y:S10]  /*f2cc0*/  LDL.LU.64 R226, [R1+0x4338] ;  /* 0x0043380001e27983 */ /* 0x000f340000300a00 */
[----:B------:R0:W-:Y:S01]  /*f2cd0*/  @P6 STG.E.U8 desc[UR10][R18.64], R0 ;  /* 0x0000000012006986 */ /* 0x0001e2000c10110a */
[----:B------:R-:W-:-:S02]  /*f2ce0*/  LOP3.LUT P6, RZ, R218, 0x2000, RZ, 0xc0, !PT ;  /* 0x00002000daff7812 */ /* 0x000fc400078cc0ff */
[----:B------:R-:W-:Y:S01]  /*f2cf0*/  PRMT R25, R25, 0x7773, RZ ;  /* 0x0000777319197816 */ /* 0x000fe200000000ff */
[----:B0-----:R-:W4:Y:S10]  /*f2d00*/  LDL.LU.64 R18, [R1+0x4340] ;  /* 0x0043400001127983 */ /* 0x001f340000300a00 */
        /* <DEDUP_REMOVED lines=12> */
[----:B------:R-:W-:-:S11]  /*f2dd0*/  PRMT R29, R29, 0x7773, RZ ;  /* 0x000077731d1d7816 */ /* 0x000fd600000000ff */
[----:B------:R-:W-:Y:S01]  /*f2de0*/  @P6 STG.E.U8 desc[UR10][R20.64], R29 ;  /* 0x0000001d14006986 */ /* 0x000fe2000c10110a */
[----:B------:R-:W-:Y:S02]  /*f2df0*/  LOP3.LUT P6, RZ, R218, 0x100, RZ, 0xc0, !PT ;  /* 0x00000100daff7812 */ /* 0x000fe400078cc0ff */
[----:B0-----:R-:W-:Y:S02]  /*f2e00*/  PRMT R0, R26, 0x7770, RZ ;  /* 0x000077701a007816 */ /* 0x001fe400000000ff */
[----:B------:R-:W-:-:S09]  /*f2e10*/  LOP3.LUT P0, RZ, R247, 0x8, RZ, 0xc0, !PT ;  /* 0x00000008f7ff7812 */ /* 0x000fd2000780c0ff */
[----:B------:R0:W-:Y:S01]  /*f2e20*/  @P6 STG.E.U8 desc[UR10][R232.64], R0 ;  /* 0x00000000e8006986 */ /* 0x0001e2000c10110a */
[----:B------:R-:W-:Y:S02]  /*f2e30*/  LOP3.LUT P6, RZ, R218, 0x80, RZ, 0xc0, !PT ;  /* 0x00000080daff7812 */ /* 0x000fe400078cc0ff */
[C---:B------:R-:W-:Y:S02]  /*f2e40*/  LOP3.LUT P1, RZ, R247.reuse, 0x10, RZ, 0xc0, !PT ;  /* 0x00000010f7ff7812 */ /* 0x040fe4000782c0ff */
[----:B------:R-:W-:Y:S02]  /*f2e50*/  LOP3.LUT P2, RZ, R247, 0x20, RZ, 0xc0, !PT ;  /* 0x00000020f7ff7812 */ /* 0x000fe4000784c0ff */
[----:B0-----:R-:W-:-:S07]  /*f2e60*/  PRMT R0, R26, 0x7771, RZ ;  /* 0x000077711a007816 */ /* 0x001fce00000000ff */
[----:B------:R0:W-:Y:S01]  /*f2e70*/  @P6 STG.E.U8 desc[UR10][R6.64], R0 ;  /* 0x0000000006006986 */ /* 0x0001e2000c10110a */
[----:B------:R-:W-:Y:S02]  /*f2e80*/  LOP3.LUT P3, RZ, R247, 0x40, RZ, 0xc0, !PT ;  /* 0x00000040f7ff7812 */ /* 0x000fe4000786c0ff */
[C---:B0-----:R-:W-:Y:S02]  /*f2e90*/  PRMT R0, R26.reuse, 0x7772, RZ ;  /* 0x000077721a007816 */ /* 0x041fe400000000ff */
[----:B------:R-:W-:-:S03]  /*f2ea0*/  PRMT R26, R26, 0x7773, RZ ;  /* 0x000077731a1a7816 */ /* 0x000fc600000000ff */
[----:B---3--:R0:W-:Y:S01]  /*f2eb0*/  @P0 STG.E.U8 desc[UR10][R230.64], R0 ;  /* 0x00000000e6000986 */ /* 0x0081e2000c10110a */
[C---:B------:R-:W-:Y:S02]  /*f2ec0*/  LOP3.LUT P4, RZ, R247.reuse, 0x80, RZ, 0xc0, !PT ;  /* 0x00000080f7ff7812 */ /* 0x040fe4000788c0ff */
[----:B------:R-:W-:Y:S01]  /*f2ed0*/  LOP3.LUT P5, RZ, R247, 0x100, RZ, 0xc0, !PT ;  /* 0x00000100f7ff7812 */ /* 0x000fe200078ac0ff */
[----:B----4-:R-:W-:Y:S01]  /*f2ee0*/  @P1 STG.E.U8 desc[UR10][R228.64], R26 ;  /* 0x0000001ae4001986 */ /* 0x010fe2000c10110a */
[----:B0-----:R-:W-:-:S05]  /*f2ef0*/  PRMT R0, R30, 0x7770, RZ ;  /* 0x000077701e007816 */ /* 0x001fca00000000ff */
[----:B------:R0:W-:Y:S02]  /*f2f00*/  @P2 STG.E.U8 desc[UR10][R4.64], R0 ;  /* 0x0000000004002986 */ /* 0x0001e4000c10110a */
[----:B0-----:R-:W-:-:S05]  /*f2f10*/  PRMT R0, R30, 0x7771, RZ ;  /* 0x000077711e007816 */ /* 0x001fca00000000ff */
[----:B------:R0:W-:Y:S02]  /*f2f20*/  @P3 STG.E.U8 desc[UR10][R226.64], R0 ;  /* 0x00000000e2003986 */ /* 0x0001e4000c10110a */
[C---:B0-----:R-:W-:Y:S02]  /*f2f30*/  PRMT R0, R30.reuse, 0x7772, RZ ;  /* 0x000077721e007816 */ /* 0x041fe400000000ff */
[----:B------:R-:W-:-:S03]  /*f2f40*/  PRMT R30, R30, 0x7773, RZ ;  /* 0x000077731e1e7816 */ /* 0x000fc600000000ff */
[----:B------:R-:W-:Y:S04]  /*f2f50*/  @P4 STG.E.U8 desc[UR10][R18.64], R0 ;  /* 0x0000000012004986 */ /* 0x000fe8000c10110a */
        /* <DEDUP_REMOVED lines=27> */
[----:B------:R-:W2:Y:S01]  /*f3110*/  LDL.LU.64 R236, [R1+0x4390] ;  /* 0x0043900001ec7983 */ /* 0x000ea20000300a00 */
[C---:B------:R-:W-:Y:S02]  /*f3120*/  LOP3.LUT P6, RZ, R247.reuse, 0x10000, RZ, 0xc0, !PT ;  /* 0x00010000f7ff7812 */ /* 0x040fe400078cc0ff */
[----:B------:R-:W-:Y:S01]  /*f3130*/  LOP3.LUT R218, R218, 0xffffffef, RZ, 0xc0, !PT ;  /* 0xffffffefdada7812 */ /* 0x000fe200078ec0ff */
[----:B------:R-:W2:Y:S04]  /*f3140*/  LDL.LU.64 R234, [R1+0x4398] ;  /* 0x0043980001ea7983 */ /* 0x000ea80000300a00 */
[----:B------:R-:W2:Y:S01]  /*f3150*/  LDL.LU.64 R20, [R1+0x43a0] ;  /* 0x0043a00001147983 */ /* 0x000ea20000300a00 */
[C---:B------:R-:W-:Y:S02]  /*f3160*/  LOP3.LUT P3, RZ, R247.reuse, 0x400, RZ, 0xc0, !PT ;  /* 0x00000400f7ff7812 */ /* 0x040fe4000786c0ff */
[----:B------:R-:W-:Y:S01]  /*f3170*/  LOP3.LUT P4, RZ, R247, 0x800, RZ, 0xc0, !PT ;  /* 0x00000800f7ff7812 */ /* 0x000fe2000788c0ff */
[----:B------:R-:W2:Y:S02]  /*f3180*/  LDL.LU.64 R232, [R1+0x43a8] ;  /* 0x0043a80001e87983 */ /* 0x000ea40000300a00 */
[----:B------:R-:W-:-:S02]  /*f3190*/  @P6 LOP3.LUT R218, R218, 0x10, RZ, 0xfc, !PT ;  /* 0x00000010dada6812 */ /* 0x000fc400078efcff */
[----:B------:R-:W-:Y:S01]  /*f31a0*/  LOP3.LUT P6, RZ, R247, 0x8000, RZ, 0xc0, !PT ;  /* 0x00008000f7ff7812 */ /* 0x000fe200078cc0ff */
[----:B------:R-:W2:Y:S01]  /*f31b0*/  LDL.LU.64 R6, [R1+0x43b0] ;  /* 0x0043b00001067983 */ /* 0x000ea20000300a00 */
[----:B------:R-:W-:-:S11]  /*f31c0*/  LOP3.LUT R218, R218, 0xffffffdf, RZ, 0xc0, !PT ;  /* 0xffffffdfdada7812 */ /* 0x000fd600078ec0ff */
[----:B------:R-:W-:Y:S02]  /*f31d0*/  @P6 LOP3.LUT R218, R218, 0x20, RZ, 0xfc, !PT ;  /* 0x00000020dada6812 */ /* 0x000fe400078efcff */
[----:B------:R-:W-:Y:S02]  /*f31e0*/  LOP3.LUT P6, RZ, R247, 0x4000, RZ, 0xc0, !PT ;  /* 0x00004000f7ff7812 */ /* 0x000fe400078cc0ff */
[----:B------:R-:W-:Y:S02]  /*f31f0*/  LOP3.LUT R218, R218, 0xffffffbf, RZ, 0xc0, !PT ;  /* 0xffffffbfdada7812 */ /* 0x000fe400078ec0ff */
[----:B------:R-:W-:Y:S02]  /*f3200*/  PRMT R0, R27, 0x7771, RZ ;  /* 0x000077711b007816 */ /* 0x000fe400000000ff */
[----:B------:R-:W-:-:S03]  /*f3210*/  LOP3.LUT P5, RZ, R247, 0x1000, RZ, 0xc0, !PT ;  /* 0x00001000f7ff7812 */ /* 0x000fc600078ac0ff */
[----:B---3--:R0:W-:Y:S04]  /*f3220*/  @P3 STG.E.U8 desc[UR10][R230.64], R0 ;  /* 0x00000000e6003986 */ /* 0x0081e8000c10110a */
[----:B------:R-:W-:Y:S02]  /*f3230*/  @P6 LOP3.LUT R218, R218, 0x40, RZ, 0xfc, !PT ;  /* 0x00000040dada6812 */ /* 0x000fe400078efcff */
[----:B------:R-:W-:Y:S02]  /*f3240*/  LOP3.LUT P6, RZ, R247, 0x2000, RZ, 0xc0, !PT ;  /* 0x00002000f7ff7812 */ /* 0x000fe400078cc0ff */
[C---:B0-----:R-:W-:Y:S01]  /*f3250*/  PRMT R0, R27.reuse, 0x7772, RZ ;  /* 0x000077721b007816 */ /* 0x041fe200000000ff */
[----:B------:R-:W3:Y:S01]  /*f3260*/  LDL.LU.64 R230, [R1+0x43b8] ;  /* 0x0043b80001e67983 */ /* 0x000ee20000300a00 */
[----:B------:R-:W-:-:S03]  /*f3270*/  PRMT R27, R27, 0x7773, RZ ;  /* 0x000077731b1b7816 */ /* 0x000fc600000000ff */
[----:B----4-:R0:W-:Y:S04]  /*f3280*/  @P4 STG.E.U8 desc[UR10][R228.64], R0 ;  /* 0x00000000e4004986 */ /* 0x0101e8000c10110a */
[----:B------:R1:W-:Y:S01]  /*f3290*/  @P5 STG.E.U8 desc[UR10][R4.64], R27 ;  /* 0x0000001b04005986 */ /* 0x0003e2000c10110a */
[----:B0-----:R-:W-:-:S03]  /*f32a0*/  PRMT R0, R31, 0x7770, RZ ;  /* 0x000077701f007816 */ /* 0x001fc600000000ff */
[----:B------:R-:W4:Y:S04]  /*f32b0*/  LDL.LU.64 R228, [R1+0x43c0] ;  /* 0x0043c00001e47983 */ /* 0x000f280000300a00 */
[----:B------:R0:W-:Y:S01]  /*f32c0*/  @P6 STG.E.U8 desc[UR10][R226.64], R0 ;  /* 0x00000000e2006986 */ /* 0x0001e2000c10110a */
[----:B------:R-:W-:-:S03]  /*f32d0*/  LOP3.LUT P6, RZ, R218, 0x40, RZ, 0xc0, !PT ;  /* 0x00000040daff7812 */ /* 0x000fc600078cc0ff */
[----:B-1----:R-:W4:Y:S01]  /*f32e0*/  LDL.LU.64 R4, [R1+0x43c8] ;  /* 0x0043c80001047983 */ /* 0x002f220000300a00 */
        /* <DEDUP_REMOVED lines=10> */
[----:B------:R-:W-:-:S09]  /*f3390*/  PRMT R0, R32, 0x7770, RZ ;  /* 0x0000777020007816 */ /* 0x000fd200000000ff */
[----:B------:R-:W-:Y:S01]  /*f33a0*/  @P6 STG.E.U8 desc[UR10][R238.64], R31 ;  /* 0x0000001fee006986 */ /* 0x000fe2000c10110a */
[----:B------:R-:W-:-:S13]  /*f33b0*/  LOP3.LUT P6, RZ, R218, 0x8, RZ, 0xc0, !PT ;  /* 0x00000008daff7812 */ /* 0x000fda00078cc0ff */
        /* <DEDUP_REMOVED lines=8> */
[----:B------:R-:W-:Y:S02]  /*f3440*/  PRMT R32, R32, 0x7773, RZ ;  /* 0x0000777320207816 */ /* 0x000fe400000000ff */
[----:B------:R-:W-:-:S09]  /*f3450*/  LOP3.LUT P0, RZ, R247, 0x400000, RZ, 0xc0, !PT ;  /* 0x00400000f7ff7812 */ /* 0x000fd2000780c0ff */
[----:B------:R-:W-:Y:S01]  /*f3460*/  @P6 STG.E.U8 desc[UR10][R232.64], R32 ;  /* 0x00000020e8006986 */ /* 0x000fe2000c10110a */
[----:B------:R-:W-:Y:S02]  /*f3470*/  LOP3.LUT P6, RZ, R219, 0x80000000, RZ, 0xc0, !PT ;  /* 0x80000000dbff7812 */ /* 0x000fe400078cc0ff */
[----:B0-----:R-:W-:Y:S02]  /*f3480*/  PRMT R0, R36, 0x7770, RZ ;  /* 0x0000777024007816 */ /* 0x001fe400000000ff */
[C---:B------:R-:W-:Y:S02]  /*f3490*/  LOP3.LUT P1, RZ, R247.reuse, 0x800000, RZ, 0xc0, !PT ;  /* 0x00800000f7ff7812 */ /* 0x040fe4000782c0ff */
[C---:B------:R-:W-:Y:S02]  /*f34a0*/  LOP3.LUT P2, RZ, R247.reuse, 0x1000000, RZ, 0xc0, !PT ;  /* 0x01000000f7ff7812 */ /* 0x040fe4000784c0ff */
[----:B------:R-:W-:-:S05]  /*f34b0*/  LOP3.LUT P3, RZ, R247, 0x2000000, RZ, 0xc0, !PT ;  /* 0x02000000f7ff7812 */ /* 0x000fca000786c0ff */
[----:B------:R0:W-:Y:S01]  /*f34c0*/  @P6 STG.E.U8 desc[UR10][R6.64], R0 ;  /* 0x0000000006006986 */ /* 0x0001e2000c10110a */
[----:B------:R-:W-:Y:S02]  /*f34d0*/  LOP3.LUT P4, RZ, R247, 0x4000000, RZ, 0xc0, !PT ;  /* 0x04000000f7ff7812 */ /* 0x000fe4000788c0ff */
[----:B0-----:R-:W-:-:S05]  /*f34e0*/  PRMT R0, R36, 0x7771, RZ ;  /* 0x0000777124007816 */ /* 0x001fca00000000ff */
[----:B---3--:R0:W-:Y:S01]  /*f34f0*/  @P0 STG.E.U8 desc[UR10][R230.64], R0 ;  /* 0x00000000e6000986 */ /* 0x0081e2000c10110a */
[----:B------:R-:W-:Y:S02]  /*f3500*/  LOP3.LUT P5, RZ, R247, 0x8000000, RZ, 0xc0, !PT ;  /* 0x08000000f7ff7812 */ /* 0x000fe400078ac0ff */
[C---:B0-----:R-:W-:Y:S02]  /*f3510*/  PRMT R0, R36.reuse, 0x7772, RZ ;  /* 0x0000777224007816 */ /* 0x041fe400000000ff */
[----:B------:R-:W-:-:S03]  /*f3520*/  PRMT R36, R36, 0x7773, RZ ;  /* 0x0000777324247816 */ /* 0x000fc600000000ff */
[----:B----4-:R0:W-:Y:S04]  /*f3530*/  @P1 STG.E.U8 desc[UR10][R228.64], R0 ;  /* 0x00000000e4001986 */ /* 0x0101e8000c10110a */
[----:B------:R-:W-:Y:S01]  /*f3540*/  @P2 STG.E.U8 desc[UR10][R4.64], R36 ;  /* 0x0000002404002986 */ /* 0x000fe2000c10110a */
        /* <DEDUP_REMOVED lines=53> */
[----:B------:R-:W3:Y:S04]  /*f38a0*/  LDL.LU.64 R230, [R1+0x4450] ;  /* 0x0044500001e67983 */ /* 0x000ee80000300a00 */
[----:B----4-:R0:W-:Y:S02]  /*f38b0*/  @P4 STG.E.U8 desc[UR10][R228.64], R0 ;  /* 0x00000000e4004986 */ /* 0x0101e4000c10110a */
[----:B0-----:R-:W-:-:S02]  /*f38c0*/  PRMT R0, R37, 0x7772, RZ ;  /* 0x0000777225007816 */ /* 0x001fc400000000ff */
[----:B------:R-:W4:Y:S01]  /*f38d0*/  LDL.LU.64 R228, [R1+0x4458] ;  /* 0x0044580001e47983 */ /* 0x000f220000300a00 */
[----:B------:R-:W-:-:S03]  /*f38e0*/  PRMT R37, R37, 0x7773, RZ ;  /* 0x0000777325257816 */ /* 0x000fc600000000ff */
[----:B------:R0:W-:Y:S04]  /*f38f0*/  @P5 STG.E.U8 desc[UR10][R4.64], R0 ;  /* 0x0000000004005986 */ /* 0x0001e8000c10110a */
[----:B------:R1:W-:Y:S01]  /*f3900*/  @P6 STG.E.U8 desc[UR10][R226.64], R37 ;  /* 0x00000025e2006986 */ /* 0x0003e2000c10110a */
[C---:B------:R-:W-:Y:S02]  /*f3910*/  LOP3.LUT P6, RZ, R219.reuse, 0x40000000, RZ, 0xc0, !PT ;  /* 0x40000000dbff7812 */ /* 0x040fe400078cc0ff */
[----:B0-----:R-:W-:Y:S01]  /*f3920*/  PRMT R0, R34, 0x7770, RZ ;  /* 0x0000777022007816 */ /* 0x001fe200000000ff */
[----:B------:R-:W4:Y:S04]  /*f3930*/  LDL.LU.64 R4, [R1+0x4460] ;  /* 0x0044600001047983 */ /* 0x000f280000300a00 */
[----:B-1----:R-:W4:Y:S06]  /*f3940*/  LDL.LU.64 R226, [R1+0x4468] ;  /* 0x0044680001e27983 */ /* 0x002f2c0000300a00 */
[----:B------:R0:W-:Y:S01]  /*f3950*/  @P6 STG.E.U8 desc[UR10][R18.64], R0 ;  /* 0x0000000012006986 */ /* 0x0001e2000c10110a */
[----:B------:R-:W-:-:S03]  /*f3960*/  LOP3.LUT P6, RZ, R219, 0x20000000, RZ, 0xc0, !PT ;  /* 0x20000000dbff7812 */ /* 0x000fc600078cc0ff */
[----:B0-----:R-:W4:Y:S01]  /*f3970*/  LDL.LU.64 R18, [R1+0x4470] ;  /* 0x0044700001127983 */ /* 0x001f220000300a00 */
[----:B------:R-:W-:-:S09]  /*f3980*/  PRMT R0, R34, 0x7771, RZ ;  /* 0x0000777122007816 */ /* 0x000fd200000000ff */
[----:B--2---:R0:W-:Y:S04]  /*f3990*/  @P6 STG.E.U8 desc[UR10][R16.64], R0 ;  /* 0x0000000010006986 */ /* 0x0041e8000c10110a */
[----:B0-----:R-:W2:Y:S01]  /*f39a0*/  LDL.LU.64 R16, [R1+0x4478] ;  /* 0x0044780001107983 */ /* 0x001ea20000300a00 */
[----:B------:R-:W-:Y:S02]  /*f39b0*/  LOP3.LUT P6, RZ, R219, 0x10000000, RZ, 0xc0, !PT ;  /* 0x10000000dbff7812 */ /* 0x000fe400078cc0ff */
[C---:B------:R-:W-:Y:S02]  /*f39c0*/  PRMT R0, R34.reuse, 0x7772, RZ ;  /* 0x0000777222007816 */ /* 0x040fe400000000ff */
[----:B------:R-:W-:-:S09]  /*f39d0*/  PRMT R34, R34, 0x7773, RZ ;  /* 0x0000777322227816 */ /* 0x000fd200000000ff */
[----:B------:R0:W-:Y:S01]  /*f39e0*/  @P6 STG.E.U8 desc[UR10][R238.64], R0 ;  /* 0x00000000ee006986 */ /* 0x0001e2000c10110a */
[----:B------:R-:W-:-:S13]  /*f39f0*/  LOP3.LUT P6, RZ, R219, 0x8000000, RZ, 0xc0, !PT ;  /* 0x08000000dbff7812 */ /* 0x000fda00078cc0ff */
[----:B------:R-:W-:Y:S01]  /*f3a00*/  @P6 STG.E.U8 desc[UR10][R236.64], R34 ;  /* 0x00000022ec006986 */ /* 0x000fe2000c10110a */
        /* <DEDUP_REMOVED lines=11> */
[----:B------:R-:W-:Y:S02]  /*f3ac0*/  LOP3.LUT P1, RZ, R248, 0x400, RZ, 0xc0, !PT ;  /* 0x00000400f8ff7812 */ /* 0x000fe4000782c0ff */
[----:B------:R-:W-:Y:S02]  /*f3ad0*/  PRMT R38, R38, 0x7773, RZ ;  /* 0x0000777326267816 */ /* 0x000fe400000000ff */
[----:B------:R-:W-:Y:S02]  /*f3ae0*/  LOP3.LUT P2, RZ, R248, 0x800, RZ, 0xc0, !PT ;  /* 0x00000800f8ff7812 */ /* 0x000fe4000784c0ff */
[----:B0-----:R-:W-:-:S05]  /*f3af0*/  PRMT R0, R35, 0x7770, RZ ;  /* 0x0000777023007816 */ /* 0x001fca00000000ff */
[----:B------:R-:W-:Y:S04]  /*f3b00*/  @P6 STG.E.U8 desc[UR10][R6.64], R38 ;  /* 0x0000002606006986 */ /* 0x000fe8000c10110a */
[----:B---3--:R0:W-:Y:S01]  /*f3b10*/  @P0 STG.E.U8 desc[UR10][R230.64], R0 ;  /* 0x00000000e6000986 */ /* 0x0081e2000c10110a */
[C---:B------:R-:W-:Y:S02]  /*f3b20*/  LOP3.LUT P3, RZ, R248.reuse, 0x1000, RZ, 0xc0, !PT ;  /* 0x00001000f8ff7812 */ /* 0x040fe4000786c0ff */
[----:B------:R-:W-:Y:S02]  /*f3b30*/  LOP3.LUT P4, RZ, R248, 0x2000, RZ, 0xc0, !PT ;  /* 0x00002000f8ff7812 */ /* 0x000fe4000788c0ff */
[----:B0-----:R-:W-:-:S05]  /*f3b40*/  PRMT R0, R35, 0x7771, RZ ;  /* 0x0000777123007816 */ /* 0x001fca00000000ff */
[----:B----4-:R0:W-:Y:S01]  /*f3b50*/  @P1 STG.E.U8 desc[UR10][R228.64], R0 ;  /* 0x00000000e4001986 */ /* 0x0101e2000c10110a */
[----:B------:R-:W-:Y:S02]  /*f3b60*/  LOP3.LUT P5, RZ, R248, 0x4000, RZ, 0xc0, !PT ;  /* 0x00004000f8ff7812 */ /* 0x000fe400078ac0ff */
[C---:B0-----:R-:W-:Y:S02]  /*f3b70*/  PRMT R0, R35.reuse, 0x7772, RZ ;  /* 0x0000777223007816 */ /* 0x041fe400000000ff */
[----:B------:R-:W-:-:S03]  /*f3b80*/  PRMT R35, R35, 0x7773, RZ ;  /* 0x0000777323237816 */ /* 0x000fc600000000ff */
[----:B------:R0:W-:Y:S04]  /*f3b90*/  @P2 STG.E.U8 desc[UR10][R4.64], R0 ;  /* 0x0000000004002986 */ /* 0x0001e8000c10110a */
[----:B------:R-:W-:Y:S01]  /*f3ba0*/  @P3 STG.E.U8 desc[UR10][R226.64], R35 ;  /* 0x00000023e2003986 */ /* 0x000fe2000c10110a */
        /* <DEDUP_REMOVED lines=41> */
[----:B------:R-:W-:Y:S01]  /*f3e40*/  LOP3.LUT R219, R219, 0xffdfffff, RZ, 0xc0, !PT ;  /* 0xffdfffffdbdb7812 */ /* 0x000fe200078ec0ff */
[----:B------:R-:W2:Y:S01]  /*f3e50*/  LDL.LU.64 R6, [R1+0x44e0] ;  /* 0x0044e00001067983 */ /* 0x000ea20000300a00 */
[----:B------:R-:W-:-:S09]  /*f3e60*/  LOP3.LUT P5, RZ, R248, 0x40000, RZ, 0xc0, !PT ;  /* 0x00040000f8ff7812 */ /* 0x000fd200078ac0ff */
[----:B------:R-:W-:Y:S02]  /*f3e70*/  @P6 LOP3.LUT R219, R219, 0x200000, RZ, 0xfc, !PT ;  /* 0x00200000dbdb6812 */ /* 0x000fe400078efcff */
[----:B------:R-:W-:Y:S02]  /*f3e80*/  LOP3.LUT P6, RZ, R248, 0x100000, RZ, 0xc0, !PT ;  /* 0x00100000f8ff7812 */ /* 0x000fe400078cc0ff */
[----:B------:R-:W-:Y:S02]  /*f3e90*/  LOP3.LUT R219, R219, 0xffbfffff, RZ, 0xc0, !PT ;  /* 0xffbfffffdbdb7812 */ /* 0x000fe400078ec0ff */
[----:B------:R-:W-:Y:S02]  /*f3ea0*/  PRMT R39, R39, 0x7773, RZ ;  /* 0x0000777327277816 */ /* 0x000fe400000000ff */
[----:B------:R-:W-:-:S03]  /*f3eb0*/  PRMT R0, R40, 0x7770, RZ ;  /* 0x0000777028007816 */ /* 0x000fc600000000ff */
[----:B---3--:R0:W-:Y:S04]  /*f3ec0*/  @P3 STG.E.U8 desc[UR10][R230.64], R39 ;  /* 0x00000027e6003986 */ /* 0x0081e8000c10110a */
[----:B------:R-:W-:Y:S01]  /*f3ed0*/  @P6 LOP3.LUT R219, R219, 0x400000, RZ, 0xfc, !PT ;  /* 0x00400000dbdb6812 */ /* 0x000fe200078efcff */
[----:B----4-:R1:W-:Y:S01]  /*f3ee0*/  @P4 STG.E.U8 desc[UR10][R228.64], R0 ;  /* 0x00000000e4004986 */ /* 0x0103e2000c10110a */
[----:B------:R-:W-:-:S03]  /*f3ef0*/  LOP3.LUT P6, RZ, R248, 0x80000, RZ, 0xc0, !PT ;  /* 0x00080000f8ff7812 */ /* 0x000fc600078cc0ff */
[----:B0-----:R-:W3:Y:S01]  /*f3f00*/  LDL.LU.64 R230, [R1+0x44e8] ;  /* 0x0044e80001e67983 */ /* 0x001ee20000300a00 */
[----:B-1----:R-:W-:-:S03]  /*f3f10*/  PRMT R0, R40, 0x7771, RZ ;  /* 0x0000777128007816 */ /* 0x002fc600000000ff */
[----:B------:R-:W4:Y:S04]  /*f3f20*/  LDL.LU.64 R228, [R1+0x44f0] ;  /* 0x0044f00001e47983 */ /* 0x000f280000300a00 */
[----:B------:R0:W-:Y:S02]  /*f3f30*/  @P5 STG.E.U8 desc[UR10][R4.64], R0 ;  /* 0x0000000004005986 */ /* 0x0001e4000c10110a */
[----:B0-----:R-:W-:Y:S02]  /*f3f40*/  PRMT R0, R40, 0x7772, RZ ;  /* 0x0000777228007816 */ /* 0x001fe400000000ff */
[----:B------:R-:W4:Y:S04]  /*f3f50*/  LDL.LU.64 R4, [R1+0x44f8] ;  /* 0x0044f80001047983 */ /* 0x000f280000300a00 */
[----:B------:R0:W-:Y:S01]  /*f3f60*/  @P6 STG.E.U8 desc[UR10][R226.64], R0 ;  /* 0x00000000e2006986 */ /* 0x0001e2000c10110a */
[----:B------:R-:W-:-:S02]  /*f3f70*/  LOP3.LUT P6, RZ, R219, 0x400000, RZ, 0xc0, !PT ;  /* 0x00400000dbff7812 */ /* 0x000fc400078cc0ff */
[----:B------:R-:W-:Y:S01]  /*f3f80*/  PRMT R40, R40, 0x7773, RZ ;  /* 0x0000777328287816 */ /* 0x000fe200000000ff */
[----:B0-----:R-:W4:Y:S10]  /*f3f90*/  LDL.LU.64 R226, [R1+0x4500] ;  /* 0x0045000001e27983 */ /* 0x001f340000300a00 */
        /* <DEDUP_REMOVED lines=25> */
[C---:B0-----:R-:W-:Y:S02]  /*f4130*/  PRMT R0, R41.reuse, 0x7772, RZ ;  /* 0x0000777229007816 */ /* 0x041fe400000000ff */
[----:B------:R-:W-:-:S03]  /*f4140*/  PRMT R41, R41, 0x7773, RZ ;  /* 0x0000777329297816 */ /* 0x000fc600000000ff */
[----:B------:R0:W-:Y:S01]  /*f4150*/  @P6 STG.E.U8 desc[UR10][R6.64], R0 ;  /* 0x0000000006006986 */ /* 0x0001e2000c10110a */
[----:B------:R-:W-:-:S03]  /*f4160*/  LOP3.LUT P3, RZ, R248, 0x80000000, RZ, 0xc0, !PT ;  /* 0x80000000f8ff7812 */ /* 0x000fc6000786c0ff */
[----:B---3--:R-:W-:Y:S01]  /*f4170*/  @P0 STG.E.U8 desc[UR10][R230.64], R41 ;  /* 0x00000029e6000986 */ /* 0x008fe2000c10110a */
[----:B0-----:R-:W-:-:S05]  /*f4180*/  PRMT R0, R45, 0x7770, RZ ;  /* 0x000077702d007816 */ /* 0x001fca00000000ff */
[----:B----4-:R0:W-:Y:S01]  /*f4190*/  @P1 STG.E.U8 desc[UR10][R228.64], R0 ;  /* 0x00000000e4001986 */ /* 0x0101e2000c10110a */
[C---:B------:R-:W-:Y:S02]  /*f41a0*/  LOP3.LUT P4, RZ, R20.reuse, 0x1, RZ, 0xc0, !PT ;  /* 0x0000000114ff7812 */ /* 0x040fe4000788c0ff */
        /* <DEDUP_REMOVED lines=43> */
[C---:B------:R-:W-:Y:S02]  /*f4460*/  LOP3.LUT P6, RZ, R20.reuse, 0x100, RZ, 0xc0, !PT ;  /* 0x0000010014ff7812 */ /* 0x040fe400078cc0ff */
        /* <DEDUP_REMOVED lines=30> */
[----:B------:R-:W-:Y:S01]  /*f4650*/  PRMT R0, R43, 0x7770, RZ ;  /* 0x000077702b007816 */ /* 0x000fe200000000ff */
[----:B------:R-:W2:Y:S10]  /*f4660*/  LDL.LU R15, [R1+0x1604] ;  /* 0x00160400010f7983 */ /* 0x000eb40000300800 */
        /* <DEDUP_REMOVED lines=66> */
[----:B------:R-:W-:-:S11]  /*f4a90*/  LOP3.LUT R219, R219, 0xffffffdf, RZ, 0xc0, !PT ;  /* 0xffffffdfdbdb7812 */ /* 0x000fd600078ec0ff */
[----:B------:R-:W-:Y:S02]  /*f4aa0*/  @P6 LOP3.LUT R219, R219, 0x20, RZ, 0xfc, !PT ;  /* 0x00000020dbdb6812 */ /* 0x000fe400078efcff */
[C---:B------:R-:W-:Y:S02]  /*f4ab0*/  LOP3.LUT P6, RZ, R20.reuse, 0x4000000, RZ, 0xc0, !PT ;  /* 0x0400000014ff7812 */ /* 0x040fe400078cc0ff */
[----:B------:R-:W-:Y:S02]  /*f4ac0*/  LOP3.LUT R219, R219, 0xffffffbf, RZ, 0xc0, !PT ;  /* 0xffffffbfdbdb7812 */ /* 0x000fe400078ec0ff */
[C---:B------:R-:W-:Y:S02]  /*f4ad0*/  LOP3.LUT P3, RZ, R20.reuse, 0x400000, RZ, 0xc0, !PT ;  /* 0x0040000014ff7812 */ /* 0x040fe4000786c0ff */
[C---:B------:R-:W-:Y:S02]  /*f4ae0*/  LOP3.LUT P4, RZ, R20.reuse, 0x800000, RZ, 0xc0, !PT ;  /* 0x0080000014ff7812 */ /* 0x040fe4000788c0ff */
[----:B------:R-:W-:-:S05]  /*f4af0*/  LOP3.LUT P5, RZ, R20, 0x1000000, RZ, 0xc0, !PT ;  /* 0x0100000014ff7812 */ /* 0x000fca00078ac0ff */
[----:B------:R-:W-:Y:S02]  /*f4b00*/  @P6 LOP3.LUT R219, R219, 0x40, RZ, 0xfc, !PT ;  /* 0x00000040dbdb6812 */ /* 0x000fe400078efcff */
[----:B------:R-:W-:Y:S02]  /*f4b10*/  LOP3.LUT P6, RZ, R20, 0x2000000, RZ, 0xc0, !PT ;  /* 0x0200000014ff7812 */ /* 0x000fe400078cc0ff */
[----:B------:R-:W2:Y:S01]  /*f4b20*/  LDL.LU.64 R20, [R1+0x4600] ;  /* 0x0046000001147983 */ /* 0x000ea20000300a00 */
[----:B------:R-:W-:-:S03]  /*f4b30*/  PRMT R0, R52, 0x7771, RZ ;  /* 0x0000777134007816 */ /* 0x000fc600000000ff */
[----:B------:R-:W2:Y:S04]  /*f4b40*/  LDL.LU.64 R232, [R1+0x4608] ;  /* 0x0046080001e87983 */ /* 0x000ea80000300a00 */
[----:B---3--:R0:W-:Y:S04]  /*f4b50*/  @P3 STG.E.U8 desc[UR10][R230.64], R0 ;  /* 0x00000000e6003986 */ /* 0x0081e8000c10110a */
[----:B------:R-:W3:Y:S01]  /*f4b60*/  LDL.LU.64 R6, [R1+0x4610] ;  /* 0x0046100001067983 */ /* 0x000ee20000300a00 */
[----:B0-----:R-:W-:-:S03]  /*f4b70*/  PRMT R0, R52, 0x7772, RZ ;  /* 0x0000777234007816 */ /* 0x001fc600000000ff */
        /* <DEDUP_REMOVED lines=38> */
[----:B---3--:R0:W-:Y:S01]  /*f4de0*/  @P6 STG.E.U8 desc[UR10][R6.64], R0 ;  /* 0x0000000006006986 */ /* 0x0081e2000c10110a */
[----:B------:R-:W-:Y:S02]  /*f4df0*/  LOP3.LUT P4, RZ, R15, 0x40, RZ, 0xc0, !PT ;  /* 0x000000400fff7812 */ /* 0x000fe4000788c0ff */
[----:B0-----:R-:W-:-:S05]  /*f4e00*/  PRMT R0, R50, 0x7771, RZ ;  /* 0x0000777132007816 */ /* 0x001fca00000000ff */
[----:B------:R0:W-:Y:S01]  /*f4e10*/  @P0 STG.E.U8 desc[UR10][R230.64], R0 ;  /* 0x00000000e6000986 */ /* 0x0001e2000c10110a */
        /* <DEDUP_REMOVED lines=79> */
[----:B------:R-:W-:Y:S02]  /*f5310*/  LOP3.LUT P6, RZ, R220, 0x8000000, RZ, 0xc0, !PT ;  /* 0x08000000dcff7812 */ /* 0x000fe400078cc0ff */
[----:B0-----:R-:W-:Y:S01]  /*f5320*/  PRMT R0, R56, 0x7770, RZ ;  /* 0x0000777038007816 */ /* 0x001fe200000000ff */
[----:B------:R-:W2:Y:S10]  /*f5330*/  LDL.LU R20, [R1+0x1608] ;  /* 0x0016080001147983 */ /* 0x000eb40000300800 */
[----:B------:R-:W-:Y:S01]  /*f5340*/  @P6 STG.E.U8 desc[UR10][R238.64], R55 ;  /* 0x00000037ee006986 */ /* 0x000fe2000c10110a */
[----:B------:R-:W-:-:S13]  /*f5350*/  LOP3.LUT P6, RZ, R220, 0x4000000, RZ, 0xc0, !PT ;  /* 0x04000000dcff7812 */ /* 0x000fda00078cc0ff */
        /* <DEDUP_REMOVED lines=9> */
[C---:B------:R-:W-:Y:S02]  /*f53f0*/  LOP3.LUT P1, RZ, R15.reuse, 0x400000, RZ, 0xc0, !PT ;  /* 0x004000000fff7812 */ /* 0x040fe4000782c0ff */
        /* <DEDUP_REMOVED lines=142> */
[----:B0-----:R-:W2:Y:S06]  /*f5ce0*/  LDL.LU.64 R16, [R1+0x2ff0] ;  /* 0x002ff00001107983 */ /* 0x001eac0000300a00 */
        /* <DEDUP_REMOVED lines=14> */
[----:B------:R-:W-:Y:S02]  /*f5dd0*/  PRMT R63, R63, 0x7773, RZ ;  /* 0x000077733f3f7816 */ /* 0x000fe400000000ff */
[----:B------:R-:W-:Y:S01]  /*f5de0*/  LOP3.LUT R220, R220, 0xffffbfff, RZ, 0xc0, !PT ;  /* 0xffffbfffdcdc7812 */ /* 0x000fe200078ec0ff */
[----:B---3--:R0:W-:Y:S01]  /*f5df0*/  @P3 STG.E.U8 desc[UR10][R230.64], R0 ;  /* 0x00000000e6003986 */ /* 0x0081e2000c10110a */
[C---:B------:R-:W-:Y:S02]  /*f5e00*/  LOP3.LUT P5, RZ, R20.reuse, 0x20000, RZ, 0xc0, !PT ;  /* 0x0002000014ff7812 */ /* 0x040fe400078ac0ff */
[C---:B------:R-:W-:Y:S01]  /*f5e10*/  LOP3.LUT P0, RZ, R20.reuse, 0x8000000, RZ, 0xc0, !PT ;  /* 0x0800000014ff7812 */ /* 0x040fe2000780c0ff */
[----:B----4-:R-:W-:Y:S01]  /*f5e20*/  @P4 STG.E.U8 desc[UR10][R228.64], R63 ;  /* 0x0000003fe4004986 */ /* 0x010fe2000c10110a */
[----:B------:R-:W-:-:S02]  /*f5e30*/  LOP3.LUT P1, RZ, R20, 0x10000000, RZ, 0xc0, !PT ;  /* 0x1000000014ff7812 */ /* 0x000fc4000782c0ff */
[----:B------:R-:W-:Y:S02]  /*f5e40*/  LOP3.LUT P2, RZ, R20, 0x20000000, RZ, 0xc0, !PT ;  /* 0x2000000014ff7812 */ /* 0x000fe4000784c0ff */
[----:B------:R-:W-:Y:S02]  /*f5e50*/  @P6 LOP3.LUT R220, R220, 0x4000, RZ, 0xfc, !PT ;  /* 0x00004000dcdc6812 */ /* 0x000fe400078efcff */
[C---:B------:R-:W-:Y:S02]  /*f5e60*/  LOP3.LUT P6, RZ, R20.reuse, 0x40000, RZ, 0xc0, !PT ;  /* 0x0004000014ff7812 */ /* 0x040fe400078cc0ff */
[C---:B------:R-:W-:Y:S02]  /*f5e70*/  LOP3.LUT P3, RZ, R20.reuse, 0x40000000, RZ, 0xc0, !PT ;  /* 0x4000000014ff7812 */ /* 0x040fe4000786c0ff */
[----:B------:R-:W-:Y:S02]  /*f5e80*/  LOP3.LUT P4, RZ, R20, 0x80000000, RZ, 0xc0, !PT ;  /* 0x8000000014ff7812 */ /* 0x000fe4000788c0ff */
[----:B------:R-:W3:Y:S01]  /*f5e90*/  LDL.LU.64 R20, [R1+0x2fb0] ;  /* 0x002fb00001147983 */ /* 0x000ee20000300a00 */
[----:B0-----:R-:W-:-:S03]  /*f5ea0*/  PRMT R0, R64, 0x7770, RZ ;  /* 0x0000777040007816 */ /* 0x001fc600000000ff */
        /* <DEDUP_REMOVED lines=12> */
[----:B------:R-:W-:Y:S02]  /*f5f70*/  LOP3.LUT P6, RZ, R220, 0x2000, RZ, 0xc0, !PT ;  /* 0x00002000dcff7812 */ /* 0x000fe400078cc0ff */
        /* <DEDUP_REMOVED lines=15> */
[----:B---3--:R-:W-:Y:S01]  /*f6070*/  @P6 STG.E.U8 desc[UR10][R20.64], R68 ;  /* 0x0000004414006986 */ /* 0x008fe2000c10110a */
[----:B------:R-:W-:Y:S02]  /*f6080*/  LOP3.LUT P6, RZ, R220, 0x100, RZ, 0xc0, !PT ;  /* 0x00000100dcff7812 */ /* 0x000fe400078cc0ff */
[----:B0-----:R-:W-:-:S11]  /*f6090*/  PRMT R0, R65, 0x7770, RZ ;  /* 0x0000777041007816 */ /* 0x001fd600000000ff */
[----:B----4-:R0:W-:Y:S01]  /*f60a0*/  @P6 STG.E.U8 desc[UR10][R232.64], R0 ;  /* 0x00000000e8006986 */ /* 0x0101e2000c10110a */
[----:B------:R-:W-:Y:S02]  /*f60b0*/  LOP3.LUT P6, RZ, R220, 0x80, RZ, 0xc0, !PT ;  /* 0x00000080dcff7812 */ /* 0x000fe400078cc0ff */
[----:B0-----:R-:W-:-:S11]  /*f60c0*/  PRMT R0, R65, 0x7771, RZ ;  /* 0x0000777141007816 */ /* 0x001fd600000000ff */
[----:B------:R0:W-:Y:S01]  /*f60d0*/  @P6 STG.E.U8 desc[UR10][R6.64], R0 ;  /* 0x0000000006006986 */ /* 0x0001e2000c10110a */
        /* <DEDUP_REMOVED lines=52> */
[C---:B------:R-:W-:Y:S02]  /*f6420*/  LOP3.LUT P6, RZ, R15.reuse, 0x40, RZ, 0xc0, !PT ;  /* 0x000000400fff7812 */ /* 0x040fe400078cc0ff */
        /* <DEDUP_REMOVED lines=27> */
[----:B------:R0:W-:Y:S01]  /*f65e0*/  @P6 STG.E.U8 desc[UR10][R20.64], R70 ;  /* 0x0000004614006986 */ /* 0x0001e2000c10110a */
[C---:B------:R-:W-:Y:S02]  /*f65f0*/  LOP3.LUT P6, RZ, R220.reuse, 0x8, RZ, 0xc0, !PT ;  /* 0x00000008dcff7812 */ /* 0x040fe400078cc0ff */
[C---:B------:R-:W-:Y:S02]  /*f6600*/  LOP3.LUT P0, RZ, R15.reuse, 0x4000, RZ, 0xc0, !PT ;  /* 0x000040000fff7812 */ /* 0x040fe4000780c0ff */
[C---:B------:R-:W-:Y:S02]  /*f6610*/  LOP3.LUT P1, RZ, R15.reuse, 0x8000, RZ, 0xc0, !PT ;  /* 0x000080000fff7812 */ /* 0x040fe4000782c0ff */
[C---:B------:R-:W-:Y:S02]  /*f6620*/  LOP3.LUT P2, RZ, R15.reuse, 0x10000, RZ, 0xc0, !PT ;  /* 0x000100000fff7812 */ /* 0x040fe4000784c0ff */
[C---:B------:R-:W-:Y:S02]  /*f6630*/  LOP3.LUT P3, RZ, R15.reuse, 0x20000, RZ, 0xc0, !PT ;  /* 0x000200000fff7812 */ /* 0x040fe4000786c0ff */
[----:B------:R-:W-:Y:S01]  /*f6640*/  LOP3.LUT P4, RZ, R15, 0x40000, RZ, 0xc0, !PT ;  /* 0x000400000fff7812 */ /* 0x000fe2000788c0ff */
[----:B0-----:R-:W2:Y:S04]  /*f6650*/  LDL.LU R20, [R1+0x1610] ;  /* 0x0016100001147983 */ /* 0x001ea80000300800 */
        /* <DEDUP_REMOVED lines=12> */
[----:B------:R0:W-:Y:S02]  /*f6720*/  @P6 STG.E.U8 desc[UR10][R6.64], R0 ;  /* 0x0000000006006986 */ /* 0x0001e4000c10110a */
        /* <DEDUP_REMOVED lines=67> */
[----:B------:R-:W-:Y:S02]  /*f6b60*/  LOP3.LUT P6, RZ, R221, 0x40000000, RZ, 0xc0, !PT ;  /* 0x40000000ddff7812 */ /* 0x000fe400078cc0ff */
        /* <DEDUP_REMOVED lines=174> */
[----:B------:R-:W2:Y:S04]  /*f7650*/  LDL.LU.64 R236, [R1+0x17d8] ;  /* 0x0017d80001ec7983 */ /* 0x000ea80000300a00 */
[----:B------:R-:W2:Y:S04]  /*f7660*/  LDL.LU.64 R234, [R1+0x17d0] ;  /* 0x0017d00001ea7983 */ /* 0x000ea80000300a00 */
[----:B------:R-:W-:Y:S02]  /*f7670*/  @P6 LOP3.LUT R221, R221, 0x1000, RZ, 0xfc, !PT ;  /* 0x00001000dddd6812 */ /* 0x000fe400078efcff */
[----:B------:R-:W-:-:S02]  /*f7680*/  LOP3.LUT P6, RZ, R15, 0x1, RZ, 0xc0, !PT ;  /* 0x000000010fff7812 */ /* 0x000fc400078cc0ff */
        /* <DEDUP_REMOVED lines=10> */
[C---:B------:R-:W-:Y:S02]  /*f7730*/  PRMT R0, R81.reuse, 0x7772, RZ ;  /* 0x0000777251007816 */ /* 0x040fe400000000ff */
[----:B------:R-:W-:Y:S01]  /*f7740*/  PRMT R81, R81, 0x7773, RZ ;  /* 0x0000777351517816 */ /* 0x000fe200000000ff */
[----:B------:R-:W2:Y:S04]  /*f7750*/  LDL.LU.64 R232, [R1+0x17c0] ;  /* 0x0017c00001e87983 */ /* 0x000ea80000300a00 */
[----:B---3--:R0:W-:Y:S04]  /*f7760*/  @P3 STG.E.U8 desc[UR10][R230.64], R0 ;  /* 0x00000000e6003986 */ /* 0x0081e8000c10110a */
[----:B----4-:R1:W-:Y:S04]  /*f7770*/  @P4 STG.E.U8 desc[UR10][R228.64], R81 ;  /* 0x00000051e4004986 */ /* 0x0103e8000c10110a */
[----:B------:R-:W3:Y:S01]  /*f7780*/  LDL.LU.64 R6, [R1+0x17b8] ;  /* 0x0017b80001067983 */ /* 0x000ee20000300a00 */
[----:B0-----:R-:W-:-:S03]  /*f7790*/  PRMT R0, R85, 0x7770, RZ ;  /* 0x0000777055007816 */ /* 0x001fc600000000ff */
[----:B------:R-:W4:Y:S04]  /*f77a0*/  LDL.LU.64 R230, [R1+0x17b0] ;  /* 0x0017b00001e67983 */ /* 0x000f280000300a00 */
[----:B------:R0:W-:Y:S04]  /*f77b0*/  @P5 STG.E.U8 desc[UR10][R4.64], R0 ;  /* 0x0000000004005986 */ /* 0x0001e8000c10110a */
[----:B-1----:R-:W4:Y:S01]  /*f77c0*/  LDL.LU.64 R228, [R1+0x17a8] ;  /* 0x0017a80001e47983 */ /* 0x002f220000300a00 */
[----:B0-----:R-:W-:-:S03]  /*f77d0*/  PRMT R0, R85, 0x7771, RZ ;  /* 0x0000777155007816 */ /* 0x001fc600000000ff */
[----:B------:R-:W4:Y:S04]  /*f77e0*/  LDL.LU.64 R4, [R1+0x17a0] ;  /* 0x0017a00001047983 */ /* 0x000f280000300a00 */
[----:B------:R0:W-:Y:S01]  /*f77f0*/  @P6 STG.E.U8 desc[UR10][R226.64], R0 ;  /* 0x00000000e2006986 */ /* 0x0001e2000c10110a */
[----:B------:R-:W-:Y:S02]  /*f7800*/  LOP3.LUT P6, RZ, R221, 0x4000, RZ, 0xc0, !PT ;  /* 0x00004000ddff7812 */ /* 0x000fe400078cc0ff */
        /* <DEDUP_REMOVED lines=28> */
[----:B---3--:R0:W-:Y:S01]  /*f79d0*/  @P6 STG.E.U8 desc[UR10][R6.64], R0 ;  /* 0x0000000006006986 */ /* 0x0081e2000c10110a */
[----:B------:R-:W-:Y:S02]  /*f79e0*/  LOP3.LUT P3, RZ, R15, 0x400, RZ, 0xc0, !PT ;  /* 0x000004000fff7812 */ /* 0x000fe4000786c0ff */
[C---:B0-----:R-:W-:Y:S02]  /*f79f0*/  PRMT R0, R86.reuse, 0x7772, RZ ;  /* 0x0000777256007816 */ /* 0x041fe400000000ff */
[----:B------:R-:W-:-:S03]  /*f7a00*/  PRMT R86, R86, 0x7773, RZ ;  /* 0x0000777356567816 */ /* 0x000fc600000000ff */
[----:B----4-:R0:W-:Y:S01]  /*f7a10*/  @P0 STG.E.U8 desc[UR10][R230.64], R0 ;  /* 0x00000000e6000986 */ /* 0x0101e2000c10110a */
[C---:B------:R-:W-:Y:S02]  /*f7a20*/  LOP3.LUT P4, RZ, R15.reuse, 0x800, RZ, 0xc0, !PT ;  /* 0x000008000fff7812 */ /* 0x040fe4000788c0ff */
[----:B------:R-:W-:Y:S01]  /*f7a30*/  LOP3.LUT P5, RZ, R15, 0x1000, RZ, 0xc0, !PT ;  /* 0x000010000fff7812 */ /* 0x000fe200078ac0ff */
        /* <DEDUP_REMOVED lines=36> */
[----:B------:R-:W-:Y:S02]  /*f7c80*/  LOP3.LUT P6, RZ, R15, 0x100000, RZ, 0xc0, !PT ;  /* 0x001000000fff7812 */ /* 0x000fe400078cc0ff */
        /* <DEDUP_REMOVED lines=215> */
[----:B------:R-:W2:Y:S01]  /*f8a00*/  LDL.LU.64 R20, [R1+0x1578] ;  /* 0x0015780001147983 */ /* 0x000ea20000300a00 */
[----:B------:R-:W-:Y:S02]  /*f8a10*/  PRMT R96, R96, 0x7773, RZ ;  /* 0x0000777360607816 */ /* 0x000fe400000000ff */
[C---:B------:R-:W-:Y:S01]  /*f8a20*/  PRMT R0, R100.reuse, 0x7770, RZ ;  /* 0x0000777064007816 */ /* 0x040fe200000000ff */
[----:B------:R-:W2:Y:S04]  /*f8a30*/  LDL.LU.64 R232, [R1+0x1568] ;  /* 0x0015680001e87983 */ /* 0x000ea80000300a00 */
[----:B---3--:R0:W-:Y:S04]  /*f8a40*/  @P3 STG.E.U8 desc[UR10][R230.64], R96 ;  /* 0x00000060e6003986 */ /* 0x0081e8000c10110a */
[----:B----4-:R1:W-:Y:S04]  /*f8a50*/  @P4 STG.E.U8 desc[UR10][R228.64], R0 ;  /* 0x00000000e4004986 */ /* 0x0103e8000c10110a */
[----:B------:R-:W3:Y:S04]  /*f8a60*/  LDL.LU.64 R6, [R1+0x1560] ;  /* 0x0015600001067983 */ /* 0x000ee80000300a00 */
[----:B0-----:R-:W4:Y:S01]  /*f8a70*/  LDL.LU.64 R230, [R1+0x1558] ;  /* 0x0015580001e67983 */ /* 0x001f220000300a00 */
        /* <DEDUP_REMOVED lines=36> */
[----:B---3--:R0:W-:Y:S01]  /*f8cc0*/  @P6 STG.E.U8 desc[UR10][R6.64], R0 ;  /* 0x0000000006006986 */ /* 0x0081e2000c10110a */
[----:B------:R-:W-:-:S03]  /*f8cd0*/  LOP3.LUT P3, RZ, R15, 0x8, RZ, 0xc0, !PT ;  /* 0x000000080fff7812 */ /* 0x000fc6000786c0ff */
[----:B----4-:R-:W-:Y:S01]  /*f8ce0*/  @P0 STG.E.U8 desc[UR10][R230.64], R101 ;  /* 0x00000065e6000986 */ /* 0x010fe2000c10110a */
[----:B0-----:R-:W-:-:S05]  /*f8cf0*/  PRMT R0, R98, 0x7770, RZ ;  /* 0x0000777062007816 */ /* 0x001fca00000000ff */
[----:B------:R0:W-:Y:S01]  /*f8d00*/  @P1 STG.E.U8 desc[UR10][R228.64], R0 ;  /* 0x00000000e4001986 */ /* 0x0001e2000c10110a */
        /* <DEDUP_REMOVED lines=77> */
[C---:B------:R-:W-:Y:S02]  /*f91e0*/  LOP3.LUT P6, RZ, R222.reuse, 0x800, RZ, 0xc0, !PT ;  /* 0x00000800deff7812 */ /* 0x040fe400078cc0ff */
[----:B0-----:R-:W-:Y:S01]  /*f91f0*/  PRMT R0, R103, 0x7771, RZ ;  /* 0x0000777167007816 */ /* 0x001fe200000000ff */
        /* <DEDUP_REMOVED lines=197> */
[C---:B------:R-:W-:Y:S01]  /*f9e50*/  PRMT R0, R112.reuse, 0x7772, RZ ;  /* 0x0000777270007816 */ /* 0x040fe200000000ff */
[----:B------:R-:W2:Y:S01]  /*f9e60*/  LDL.LU R15, [R1+0x1624] ;  /* 0x00162400010f7983 */ /* 0x000ea20000300800 */
        /* <DEDUP_REMOVED lines=300> */
[----:B------:R-:W-:Y:S01]  /*fb130*/  PRMT R123, R123, 0x7773, RZ ;  /* 0x000077737b7b7816 */ /* 0x000fe200000000ff */
[----:B------:R-:W2:Y:S01]  /*fb140*/  LDL.LU R15, [R1+0x162c] ;  /* 0x00162c00010f7983 */ /* 0x000ea20000300800 */
        /* <DEDUP_REMOVED lines=81> */
[----:B------:R-:W3:Y:S04]  /*fb660*/  LDL.LU.64 R230, [R1+0x1148] ;  /* 0x0011480001e67983 */ /* 0x000ee80000300a00 */
[----:B----4-:R0:W-:Y:S02]  /*fb670*/  @P4 STG.E.U8 desc[UR10][R228.64], R0 ;  /* 0x00000000e4004986 */ /* 0x0101e4000c10110a */
[C---:B0-----:R-:W-:Y:S02]  /*fb680*/  PRMT R0, R129.reuse, 0x7772, RZ ;  /* 0x0000777281007816 */ /* 0x041fe400000000ff */
        /* <DEDUP_REMOVED lines=35> */
[----:B---3--:R-:W-:Y:S04]  /*fb8c0*/  @P6 STG.E.U8 desc[UR10][R6.64], R130 ;  /* 0x0000008206006986 */ /* 0x008fe8000c10110a */
[----:B------:R0:W-:Y:S01]  /*fb8d0*/  @P0 STG.E.U8 desc[UR10][R230.64], R0 ;  /* 0x00000000e6000986 */ /* 0x0001e2000c10110a */
        /* <DEDUP_REMOVED lines=1219> */
[----:B------:R-:W4:Y:S01]  /*100510*/  LDL.LU.64 R18, [R1+0x7c8] ;  /* 0x0007c80001127983 */ /* 0x000f220000300a00 */
[----:B------:R-:W-:-:S02]  /*100520*/  LOP3.LUT P6, RZ, R251, 0x400000, RZ, 0xc0, !PT ;  /* 0x00400000fbff7812 */ /* 0x000fc400078cc0ff */
[----:B------:R-:W-:Y:S02]  /*100530*/  LOP3.LUT P2, RZ, R250, 0x4, RZ, 0xc0, !PT ;  /* 0x00000004faff7812 */ /* 0x000fe4000784c0ff */
[----:B------:R-:W-:Y:S02]  /*100540*/  LOP3.LUT R225, R225, 0xffff7fff, RZ, 0xc0, !PT ;  /* 0xffff7fffe1e17812 */ /* 0x000fe400078ec0ff */
        /* <DEDUP_REMOVED lines=22> */
[C---:B------:R-:W-:Y:S02]  /*1006b0*/  LOP3.LUT P6, RZ, R251.reuse, 0x20000000, RZ, 0xc0, !PT ;  /* 0x20000000fbff7812 */ /* 0x040fe400078cc0ff */
[----:B------:R-:W-:Y:S02]  /*1006c0*/  LOP3.LUT P5, RZ, R251, 0x80000000, RZ, 0xc0, !PT ;  /* 0x80000000fbff7812 */ /* 0x000fe400078ac0ff */
[----:B------:R-:W-:Y:S02]  /*1006d0*/  PRMT R191, R191, 0x7773, RZ ;  /* 0x00007773bfbf7816 */ /* 0x000fe400000000ff */
[----:B------:R-:W-:-:S07]  /*1006e0*/  LOP3.LUT R225, R225, 0xffbfffff, RZ, 0xc0, !PT ;  /* 0xffbfffffe1e17812 */ /* 0x000fce00078ec0ff */
        /* <DEDUP_REMOVED lines=8> */
[----:B------:R-:W2:Y:S01]  /*100770*/  LDL.LU.64 R232, [R1+0x798] ;  /* 0x0007980001e87983 */ /* 0x000ea20000300a00 */
[----:B------:R-:W-:-:S03]  /*100780*/  PRMT R0, R192, 0x7770, RZ ;  /* 0x00007770c0007816 */ /* 0x000fc600000000ff */
[----:B---3--:R0:W-:Y:S04]  /*100790*/  @P4 STG.E.U8 desc[UR10][R230.64], R191 ;  /* 0x000000bfe6004986 */ /* 0x0081e8000c10110a */
[----:B------:R-:W3:Y:S04]  /*1007a0*/  LDL.LU.64 R6, [R1+0x790] ;  /* 0x0007900001067983 */ /* 0x000ee80000300a00 */
[----:B----4-:R1:W-:Y:S04]  /*1007b0*/  @P3 STG.E.U8 desc[UR10][R228.64], R0 ;  /* 0x00000000e4003986 */ /* 0x0103e8000c10110a */
        /* <DEDUP_REMOVED lines=37> */
[C---:B0-----:R-:W-:Y:S02]  /*100a10*/  PRMT R0, R193.reuse, 0x7772, RZ ;  /* 0x00007772c1007816 */ /* 0x041fe400000000ff */
[----:B------:R-:W-:-:S09]  /*100a20*/  PRMT R193, R193, 0x7773, RZ ;  /* 0x00007773c1c17816 */ /* 0x000fd200000000ff */
[----:B---3--:R0:W-:Y:S04]  /*100a30*/  @P6 STG.E.U8 desc[UR10][R6.64], R0 ;  /* 0x0000000006006986 */ /* 0x0081e8000c10110a */
        /* <DEDUP_REMOVED lines=8> */
[----:B------:R0:W-:Y:S04]  /*100ac0*/  @P3 STG.E.U8 desc[UR10][R18.64], R197 ;  /* 0x000000c512003986 */ /* 0x0001e8000c10110a */
[----:B0-----:R-:W3:Y:S01]  /*100ad0*/  LDL.LU.64 R18, [R1+0x758] ;  /* 0x0007580001127983 */ /* 0x001ee20000300a00 */
[C---:B------:R-:W-:Y:S02]  /*100ae0*/  LOP3.LUT P5, RZ, R251.reuse, 0x10000, RZ, 0xc0, !PT ;  /* 0x00010000fbff7812 */ /* 0x040fe400078ac0ff */
[----:B------:R-:W-:Y:S01]  /*100af0*/  PRMT R0, R194, 0x7770, RZ ;  /* 0x00007770c2007816 */ /* 0x000fe200000000ff */
[----:B------:R-:W4:Y:S01]  /*100b00*/  LDL.LU.64 R230, [R1+0x750] ;  /* 0x0007500001e67983 */ /* 0x000f220000300a00 */
[----:B------:R-:W-:-:S09]  /*100b10*/  LOP3.LUT P4, RZ, R251, 0x8000, RZ, 0xc0, !PT ;  /* 0x00008000fbff7812 */ /* 0x000fd2000788c0ff */
[----:B--2---:R0:W-:Y:S04]  /*100b20*/  @P5 STG.E.U8 desc[UR10][R16.64], R0 ;  /* 0x0000000010005986 */ /* 0x0041e8000c10110a */
[----:B0-----:R-:W2:Y:S04]  /*100b30*/  LDL.LU.64 R16, [R1+0x748] ;  /* 0x0007480001107983 */ /* 0x001ea80000300a00 */
[----:B------:R-:W2:Y:S04]  /*100b40*/  LDL.LU.64 R228, [R1+0x740] ;  /* 0x0007400001e47983 */ /* 0x000ea80000300a00 */
[----:B------:R-:W2:Y:S04]  /*100b50*/  LDL.LU.64 R4, [R1+0x738] ;  /* 0x0007380001047983 */ /* 0x000ea80000300a00 */
[----:B------:R-:W2:Y:S04]  /*100b60*/  LDL.LU.64 R226, [R1+0x730] ;  /* 0x0007300001e27983 */ /* 0x000ea80000300a00 */
[----:B------:R-:W2:Y:S01]  /*100b70*/  LDL.LU.64 R238, [R1+0x728] ;  /* 0x0007280001ee7983 */ /* 0x000ea20000300a00 */
[----:B------:R-:W-:-:S05]  /*100b80*/  PRMT R0, R194, 0x7771, RZ ;  /* 0x00007771c2007816 */ /* 0x000fca00000000ff */
[----:B---3--:R0:W-:Y:S04]  /*100b90*/  @P4 STG.E.U8 desc[UR10][R18.64], R0 ;  /* 0x0000000012004986 */ /* 0x0081e8000c10110a */
[----:B0-----:R-:W3:Y:S01]  /*100ba0*/  LDL.LU.64 R18, [R1+0x720] ;  /* 0x0007200001127983 */ /* 0x001ee20000300a00 */
[C---:B------:R-:W-:Y:S02]  /*100bb0*/  LOP3.LUT P3, RZ, R251.reuse, 0x800, RZ, 0xc0, !PT ;  /* 0x00000800fbff7812 */ /* 0x040fe4000786c0ff */
[----:B------:R-:W-:Y:S01]  /*100bc0*/  LOP3.LUT P5, RZ, R251, 0x40, RZ, 0xc0, !PT ;  /* 0x00000040fbff7812 */ /* 0x000fe200078ac0ff */
[----:B------:R-:W3:Y:S01]  /*100bd0*/  LDL.LU.64 R236, [R1+0x718] ;  /* 0x0007180001ec7983 */ /* 0x000ee20000300a00 */
[----:B------:R-:W-:Y:S02]  /*100be0*/  LOP3.LUT R225, R225, 0xffffbfff, RZ, 0xc0, !PT ;  /* 0xffffbfffe1e17812 */ /* 0x000fe400078ec0ff */
[C---:B------:R-:W-:Y:S01]  /*100bf0*/  LOP3.LUT P2, RZ, R251.reuse, 0x4000, RZ, 0xc0, !PT ;  /* 0x00004000fbff7812 */ /* 0x040fe2000784c0ff */
[----:B------:R-:W3:Y:S01]  /*100c00*/  LDL.LU.64 R234, [R1+0x710] ;  /* 0x0007100001ea7983 */ /* 0x000ee20000300a00 */
[----:B------:R-:W-:-:S03]  /*100c10*/  LOP3.LUT P1, RZ, R251, 0x2000, RZ, 0xc0, !PT ;  /* 0x00002000fbff7812 */ /* 0x000fc6000782c0ff */
[----:B------:R-:W3:Y:S02]  /*100c20*/  LDL.LU.64 R20, [R1+0x708] ;  /* 0x0007080001147983 */ /* 0x000ee40000300a00 */
[----:B------:R-:W-:-:S04]  /*100c30*/  @P3 LOP3.LUT R225, R225, 0x4000, RZ, 0xfc, !PT ;  /* 0x00004000e1e13812 */ /* 0x000fc800078efcff */
[----:B------:R-:W-:-:S04]  /*100c40*/  LOP3.LUT R225, R225, 0xfffffbff, RZ, 0xc0, !PT ;  /* 0xfffffbffe1e17812 */ /* 0x000fc800078ec0ff */
[----:B------:R-:W-:Y:S02]  /*100c50*/  @P5 LOP3.LUT R225, R225, 0x400, RZ, 0xfc, !PT ;  /* 0x00000400e1e15812 */ /* 0x000fe400078efcff */
[----:B------:R-:W-:Y:S02]  /*100c60*/  LOP3.LUT P5, RZ, R251, 0x80, RZ, 0xc0, !PT ;  /* 0x00000080fbff7812 */ /* 0x000fe400078ac0ff */
[C---:B------:R-:W-:Y:S02]  /*100c70*/  PRMT R0, R194.reuse, 0x7772, RZ ;  /* 0x00007772c2007816 */ /* 0x040fe400000000ff */
[----:B------:R-:W-:Y:S02]  /*100c80*/  PRMT R194, R194, 0x7773, RZ ;  /* 0x00007773c2c27816 */ /* 0x000fe400000000ff */
[----:B------:R-:W-:Y:S01]  /*100c90*/  LOP3.LUT R225, R225, 0xfffff7ff, RZ, 0xc0, !PT ;  /* 0xfffff7ffe1e17812 */ /* 0x000fe200078ec0ff */
[----:B----4-:R-:W-:Y:S06]  /*100ca0*/  @P2 STG.E.U8 desc[UR10][R230.64], R0 ;  /* 0x00000000e6002986 */ /* 0x010fec000c10110a */
[----:B------:R-:W-:-:S02]  /*100cb0*/  @P5 LOP3.LUT R225, R225, 0x800, RZ, 0xfc, !PT ;  /* 0x00000800e1e15812 */ /* 0x000fc400078efcff */
[----:B------:R-:W-:Y:S02]  /*100cc0*/  LOP3.LUT P5, RZ, R251, 0x100, RZ, 0xc0, !PT ;  /* 0x00000100fbff7812 */ /* 0x000fe400078ac0ff */
[----:B------:R-:W-:Y:S02]  /*100cd0*/  LOP3.LUT R225, R225, 0xffffefff, RZ, 0xc0, !PT ;  /* 0xffffefffe1e17812 */ /* 0x000fe400078ec0ff */
[----:B------:R-:W-:-:S09]  /*100ce0*/  LOP3.LUT P6, RZ, R251, 0x8, RZ, 0xc0, !PT ;  /* 0x00000008fbff7812 */ /* 0x000fd200078cc0ff */
[----:B------:R-:W-:Y:S02]  /*100cf0*/  @P5 LOP3.LUT R225, R225, 0x1000, RZ, 0xfc, !PT ;  /* 0x00001000e1e15812 */ /* 0x000fe400078efcff */
[----:B------:R-:W-:Y:S02]  /*100d00*/  LOP3.LUT P5, RZ, R251, 0x200, RZ, 0xc0, !PT ;  /* 0x00000200fbff7812 */ /* 0x000fe400078ac0ff */
[----:B------:R-:W-:Y:S02]  /*100d10*/  LOP3.LUT R225, R225, 0xffffdfff, RZ, 0xc0, !PT ;  /* 0xffffdfffe1e17812 */ /* 0x000fe400078ec0ff */
[----:B------:R-:W-:-:S09]  /*100d20*/  LOP3.LUT P3, RZ, R251, 0x1000, RZ, 0xc0, !PT ;  /* 0x00001000fbff7812 */ /* 0x000fd2000786c0ff */
[----:B------:R-:W-:-:S04]  /*100d30*/  @P5 LOP3.LUT R225, R225, 0x2000, RZ, 0xfc, !PT ;  /* 0x00002000e1e15812 */ /* 0x000fc800078efcff */
[----:B------:R-:W-:-:S04]  /*100d40*/  LOP3.LUT R225, R225, 0xfffffeff, RZ, 0xc0, !PT ;  /* 0xfffffeffe1e17812 */ /* 0x000fc800078ec0ff */
[----:B------:R-:W-:Y:S02]  /*100d50*/  @P6 LOP3.LUT R225, R225, 0x100, RZ, 0xfc, !PT ;  /* 0x00000100e1e16812 */ /* 0x000fe400078efcff */
[----:B------:R-:W-:Y:S02]  /*100d60*/  LOP3.LUT P6, RZ, R251, 0x10, RZ, 0xc0, !PT ;  /* 0x00000010fbff7812 */ /* 0x000fe400078cc0ff */
[----:B------:R-:W-:Y:S02]  /*100d70*/  PRMT R2, R198, 0x7770, RZ ;  /* 0x00007770c6027816 */ /* 0x000fe400000000ff */
[----:B------:R-:W-:-:S09]  /*100d80*/  LOP3.LUT R225, R225, 0xfffffdff, RZ, 0xc0, !PT ;  /* 0xfffffdffe1e17812 */ /* 0x000fd200078ec0ff */
[----:B------:R-:W-:Y:S01]  /*100d90*/  @P6 LOP3.LUT R225, R225, 0x200, RZ, 0xfc, !PT ;  /* 0x00000200e1e16812 */ /* 0x000fe200078efcff */
[----:B--2---:R0:W-:Y:S04]  /*100da0*/  @P1 STG.E.U8 desc[UR10][R16.64], R194 ;  /* 0x000000c210001986 */ /* 0x0041e8000c10110a */
[----:B0-----:R-:W2:Y:S04]  /*100db0*/  LDL.LU.64 R16, [R1+0x700] ;  /* 0x0007000001107983 */ /* 0x001ea80000300a00 */
[----:B------:R-:W4:Y:S04]  /*100dc0*/  LDL.LU.64 R232, [R1+0x6f8] ;  /* 0x0006f80001e87983 */ /* 0x000f280000300a00 */
[----:B------:R-:W4:Y:S04]  /*100dd0*/  LDL.LU.64 R6, [R1+0x6f0] ;  /* 0x0006f00001067983 */ /* 0x000f280000300a00 */
[----:B------:R-:W4:Y:S04]  /*100de0*/  LDL.LU.64 R230, [R1+0x6e8] ;  /* 0x0006e80001e67983 */ /* 0x000f280000300a00 */
[----:B------:R0:W-:Y:S01]  /*100df0*/  @P3 STG.E.U8 desc[UR10][R228.64], R2 ;  /* 0x00000002e4003986 */ /* 0x0001e2000c10110a */
[----:B------:R-:W-:-:S03]  /*100e00*/  LOP3.LUT P3, RZ, R225, 0x4000, RZ, 0xc0, !PT ;  /* 0x00004000e1ff7812 */ /* 0x000fc6000786c0ff */
[----:B0-----:R-:W4:Y:S01]  /*100e10*/  LDL.LU.64 R228, [R1+0x6e0] ;  /* 0x0006e00001e47983 */ /* 0x001f220000300a00 */
[----:B------:R-:W-:Y:S02]  /*100e20*/  LOP3.LUT P5, RZ, R251, 0x400, RZ, 0xc0, !PT ;  /* 0x00000400fbff7812 */ /* 0x000fe400078ac0ff */
[----:B------:R-:W-:-:S07]  /*100e30*/  PRMT R3, R198, 0x7771, RZ ;  /* 0x00007771c6037816 */ /* 0x000fce00000000ff */
[----:B------:R0:W-:Y:S02]  /*100e40*/  @P3 STG.E.U8 desc[UR10][R4.64], R3 ;  /* 0x0000000304003986 */ /* 0x0001e4000c10110a */
[----:B0-----:R-:W-:-:S05]  /*100e50*/  PRMT R4, R198, 0x7772, RZ ;  /* 0x00007772c6047816 */ /* 0x001fca00000000ff */
[----:B------:R0:W-:Y:S04]  /*100e60*/  @P5 STG.E.U8 desc[UR10][R226.64], R4 ;  /* 0x00000004e2005986 */ /* 0x0001e8000c10110a */
[----:B0-----:R-:W4:Y:S01]  /*100e70*/  LDL.LU.64 R226, [R1+0x6d8] ;  /* 0x0006d80001e27983 */ /* 0x001f220000300a00 */
[----:B------:R-:W-:Y:S02]  /*100e80*/  LOP3.LUT P5, RZ, R225, 0x2000, RZ, 0xc0, !PT ;  /* 0x00002000e1ff7812 */ /* 0x000fe400078ac0ff */
[----:B------:R-:W-:Y:S02]  /*100e90*/  PRMT R198, R198, 0x7773, RZ ;  /* 0x00007773c6c67816 */ /* 0x000fe400000000ff */
[----:B------:R-:W-:-:S09]  /*100ea0*/  PRMT R0, R195, 0x7770, RZ ;  /* 0x00007770c3007816 */ /* 0x000fd200000000ff */
[----:B------:R-:W-:Y:S01]  /*100eb0*/  @P5 STG.E.U8 desc[UR10][R238.64], R198 ;  /* 0x000000c6ee005986 */ /* 0x000fe2000c10110a */
[----:B------:R-:W-:-:S13]  /*100ec0*/  LOP3.LUT P5, RZ, R225, 0x1000, RZ, 0xc0, !PT ;  /* 0x00001000e1ff7812 */ /* 0x000fda00078ac0ff */
[----:B---3--:R0:W-:Y:S04]  /*100ed0*/  @P5 STG.E.U8 desc[UR10][R18.64], R0 ;  /* 0x0000000012005986 */ /* 0x0081e8000c10110a */
[----:B0-----:R-:W3:Y:S01]  /*100ee0*/  LDL.LU.64 R18, [R1+0x6d0] ;  /* 0x0006d00001127983 */ /* 0x001ee20000300a00 */
[----:B------:R-:W-:Y:S02]  /*100ef0*/  LOP3.LUT P5, RZ, R225, 0x800, RZ, 0xc0, !PT ;  /* 0x00000800e1ff7812 */ /* 0x000fe400078ac0ff */
[----:B------:R-:W-:Y:S02]  /*100f00*/  PRMT R5, R195, 0x7771, RZ ;  /* 0x00007771c3057816 */ /* 0x000fe400000000ff */
[----:B------:R-:W-:Y:S02]  /*100f10*/  LOP3.LUT P6, RZ, R251, 0x20, RZ, 0xc0, !PT ;  /* 0x00000020fbff7812 */ /* 0x000fe400078cc0ff */
[----:B------:R-:W-:-:S07]  /*100f20*/  PRMT R2, R195, 0x7772, RZ ;  /* 0x00007772c3027816 */ /* 0x000fce00000000ff */
[----:B------:R-:W-:Y:S01]  /*100f30*/  @P5 STG.E.U8 desc[UR10][R236.64], R5 ;  /* 0x00000005ec005986 */ /* 0x000fe2000c10110a */
[----:B------:R-:W-:Y:S02]  /*100f40*/  LOP3.LUT P5, RZ, R225, 0x400, RZ, 0xc0, !PT ;  /* 0x00000400e1ff7812 */ /* 0x000fe400078ac0ff */
[----:B------:R-:W-:Y:S02]  /*100f50*/  PRMT R195, R195, 0x7773, RZ ;  /* 0x00007773c3c37816 */ /* 0x000fe400000000ff */
[----:B------:R-:W-:-:S09]  /*100f60*/  PRMT R3, R199, 0x7770, RZ ;  /* 0x00007770c7037816 */ /* 0x000fd200000000ff */
[----:B------:R0:W-:Y:S04]  /*100f70*/  @P5 STG.E.U8 desc[UR10][R234.64], R2 ;  /* 0x00000002ea005986 */ /* 0x0001e8000c10110a */
[----:B------:R-:W-:Y:S01]  /*100f80*/  @P6 STG.E.U8 desc[UR10][R20.64], R195 ;  /* 0x000000c314006986 */ /* 0x000fe2000c10110a */
[----:B------:R-:W-:Y:S02]  /*100f90*/  LOP3.LUT P6, RZ, R225, 0x200, RZ, 0xc0, !PT ;  /* 0x00000200e1ff7812 */ /* 0x000fe400078cc0ff */
[C---:B------:R-:W-:Y:S02]  /*100fa0*/  LOP3.LUT P4, RZ, R251.reuse, 0x4, RZ, 0xc0, !PT ;  /* 0x00000004fbff7812 */ /* 0x040fe4000788c0ff */
[----:B------:R-:W-:Y:S02]  /*100fb0*/  LOP3.LUT P0, RZ, R251, 0x2, RZ, 0xc0, !PT ;  /* 0x00000002fbff7812 */ /* 0x000fe4000780c0ff */
[----:B------:R-:W-:-:S02]  /*100fc0*/  PRMT R4, R199, 0x7771, RZ ;  /* 0x00007771c7047816 */ /* 0x000fc400000000ff */
[C---:B------:R-:W-:Y:S02]  /*100fd0*/  PRMT R0, R199.reuse, 0x7772, RZ ;  /* 0x00007772c7007816 */ /* 0x040fe400000000ff */
[----:B------:R-:W-:Y:S02]  /*100fe0*/  PRMT R199, R199, 0x7773, RZ ;  /* 0x00007773c7c77816 */ /* 0x000fe400000000ff */
[----:B------:R-:W-:Y:S02]  /*100ff0*/  LOP3.LUT P2, RZ, R251, 0x1, RZ, 0xc0, !PT ;  /* 0x00000001fbff7812 */ /* 0x000fe4000784c0ff */
[----:B0-----:R-:W-:Y:S02]  /*101000*/  PRMT R2, R200, 0x7770, RZ ;  /* 0x00007770c8027816 */ /* 0x001fe400000000ff */
[----:B------:R-:W-:Y:S02]  /*101010*/  LOP3.LUT P1, RZ, R252, 0x80000000, RZ, 0xc0, !PT ;  /* 0x80000000fcff7812 */ /* 0x000fe4000782c0ff */
[----:B------:R-:W-:Y:S01]  /*101020*/  PRMT R5, R200, 0x7771, RZ ;  /* 0x00007771c8057816 */ /* 0x000fe200000000ff */
[----:B--2---:R0:W-:Y:S01]  /*101030*/  @P6 STG.E.U8 desc[UR10][R16.64], R3 ;  /* 0x0000000310006986 */ /* 0x0041e2000c10110a */
[----:B------:R-:W-:-:S03]  /*101040*/  LOP3.LUT P6, RZ, R225, 0x100, RZ, 0xc0, !PT ;  /* 0x00000100e1ff7812 */ /* 0x000fc600078cc0ff */
[----:B0-----:R-:W2:Y:S10]  /*101050*/  LDL.LU.64 R16, [R1+0x6c8] ;  /* 0x0006c80001107983 */ /* 0x001eb40000300a00 */
[----:B----4-:R-:W-:Y:S04]  /*101060*/  @P6 STG.E.U8 desc[UR10][R232.64], R4 ;  /* 0x00000004e8006986 */ /* 0x010fe8000c10110a */
[----:B------:R-:W-:Y:S04]  /*101070*/  @P4 STG.E.U8 desc[UR10][R6.64], R0 ;  /* 0x0000000006004986 */ /* 0x000fe8000c10110a */
[----:B------:R0:W-:Y:S04]  /*101080*/  @P0 STG.E.U8 desc[UR10][R230.64], R199 ;  /* 0x000000c7e6000986 */ /* 0x0001e8000c10110a */
[----:B0-----:R-:W4:Y:S04]  /*101090*/  LDL.LU.64 R230, [R1+0x6c0] ;  /* 0x0006c00001e67983 */ /* 0x001f280000300a00 */
[----:B------:R0:W-:Y:S04]  /*1010a0*/  @P2 STG.E.U8 desc[UR10][R228.64], R2 ;  /* 0x00000002e4002986 */ /* 0x0001e8000c10110a */
[----:B0-----:R-:W4:Y:S04]  /*1010b0*/  LDL.LU.64 R228, [R1+0x6b8] ;  /* 0x0006b80001e47983 */ /* 0x001f280000300a00 */
[----:B------:R0:W-:Y:S04]  /*1010c0*/  @P1 STG.E.U8 desc[UR10][R226.64], R5 ;  /* 0x00000005e2001986 */ /* 0x0001e8000c10110a */
[----:B0-----:R-:W4:Y:S01]  /*1010d0*/  LDL.LU.64 R226, [R1+0x6b0] ;  /* 0x0006b00001e27983 */ /* 0x001f220000300a00 */
[----:B------:R-:W-:-:S03]  /*1010e0*/  LOP3.LUT P3, RZ, R252, 0x40000000, RZ, 0xc0, !PT ;  /* 0x40000000fcff7812 */ /* 0x000fc6000786c0ff */
[----:B------:R-:W4:Y:S01]  /*1010f0*/  LDL.LU.64 R20, [R1+0x6a8] ;  /* 0x0006a80001147983 */ /* 0x000f220000300a00 */
[----:B------:R-:W-:-:S09]  /*101100*/  PRMT R3, R200, 0x7772, RZ ;  /* 0x00007772c8037816 */ /* 0x000fd200000000ff */
[----:B---3--:R0:W-:Y:S04]  /*101110*/  @P3 STG.E.U8 desc[UR10][R18.64], R3 ;  /* 0x0000000312003986 */ /* 0x0081e8000c10110a */
[----:B0-----:R-:W3:Y:S04]  /*101120*/  LDL.LU.64 R18, [R1+0x6a0] ;  /* 0x0006a00001127983 */ /* 0x001ee80000300a00 */
[----:B------:R-:W3:Y:S01]  /*101130*/  LDL.LU.64 R232, [R1+0x698] ;  /* 0x0006980001e87983 */ /* 0x000ee20000300a00 */
[C---:B------:R-:W-:Y:S02]  /*101140*/  LOP3.LUT P5, RZ, R252.reuse, 0x20000000, RZ, 0xc0, !PT ;  /* 0x20000000fcff7812 */ /* 0x040fe400078ac0ff */
[----:B------:R-:W-:Y:S01]  /*101150*/  LOP3.LUT P4, RZ, R252, 0x10000000, RZ, 0xc0, !PT ;  /* 0x10000000fcff7812 */ /* 0x000fe2000788c0ff */
[----:B------:R-:W3:Y:S01]  /*101160*/  LDL.LU.64 R234, [R1+0x690] ;  /* 0x0006900001ea7983 */ /* 0x000ee20000300a00 */
[----:B------:R-:W-:-:S02]  /*101170*/  PRMT R200, R200, 0x7773, RZ ;  /* 0x00007773c8c87816 */ /* 0x000fc400000000ff */
[----:B------:R-:W-:Y:S02]  /*101180*/  PRMT R0, R204, 0x7770, RZ ;  /* 0x00007770cc007816 */ /* 0x000fe400000000ff */
[----:B------:R-:W-:Y:S02]  /*101190*/  LOP3.LUT P2, RZ, R252, 0x8000000, RZ, 0xc0, !PT ;  /* 0x08000000fcff7812 */ /* 0x000fe4000784c0ff */
[----:B------:R-:W-:Y:S02]  /*1011a0*/  PRMT R4, R204, 0x7771, RZ ;  /* 0x00007771cc047816 */ /* 0x000fe400000000ff */
[----:B------:R-:W-:-:S04]  /*1011b0*/  LOP3.LUT P6, RZ, R252, 0x2000000, RZ, 0xc0, !PT ;  /* 0x02000000fcff7812 */ /* 0x000fc800078cc0ff */
[----:B------:R-:W-:Y:S02]  /*1011c0*/  P2R R5, PR, RZ, 0x40 ;  /* 0x00000040ff057803 */ /* 0x000fe40000000000 */
[----:B------:R-:W-:Y:S02]  /*1011d0*/  LOP3.LUT P6, RZ, R252, 0x4000000, RZ, 0xc0, !PT ;  /* 0x04000000fcff7812 */ /* 0x000fe400078cc0ff */
[----:B------:R-:W-:Y:S02]  /*1011e0*/  PRMT R2, R204, 0x7772, RZ ;  /* 0x00007772cc027816 */ /* 0x000fe400000000ff */
[----:B------:R-:W-:-:S04]  /*1011f0*/  LOP3.LUT P1, RZ, R252, 0x10000, RZ, 0xc0, !PT ;  /* 0x00010000fcff7812 */ /* 0x000fc8000782c0ff */
[----:B------:R-:W-:Y:S02]  /*101200*/  P2R R13, PR, RZ, 0x2 ;  /* 0x00000002ff0d7803 */ /* 0x000fe40000000000 */
[----:B------:R-:W-:-:S04]  /*101210*/  LOP3.LUT P1, RZ, R252, 0x40000, RZ, 0xc0, !PT ;  /* 0x00040000fcff7812 */ /* 0x000fc8000782c0ff */
[----:B------:R-:W-:Y:S02]  /*101220*/  P2R R8, PR, RZ, 0x2 ;  /* 0x00000002ff087803 */ /* 0x000fe40000000000 */
[----:B------:R-:W-:Y:S02]  /*101230*/  LOP3.LUT P1, RZ, R252, 0x100000, RZ, 0xc0, !PT ;  /* 0x00100000fcff7812 */ /* 0x000fe4000782c0ff */
[----:B------:R-:W-:Y:S02]  /*101240*/  PRMT R204, R204, 0x7773, RZ ;  /* 0x00007773cccc7816 */ /* 0x000fe400000000ff */
[----:B------:R-:W-:Y:S02]  /*101250*/  P2R R7, PR, RZ, 0x2 ;  /* 0x00000002ff077803 */ /* 0x000fe40000000000 */
[----:B------:R-:W-:-:S04]  /*101260*/  LOP3.LUT P1, RZ, R252, 0x400000, RZ, 0xc0, !PT ;  /* 0x00400000fcff7812 */ /* 0x000fc8000782c0ff */
[----:B------:R-:W-:Y:S02]  /*101270*/  P2R R6, PR, RZ, 0x2 ;  /* 0x00000002ff067803 */ /* 0x000fe40000000000 */
[----:B------:R-:W-:Y:S02]  /*101280*/  LOP3.LUT P1, RZ, R252, 0x1000000, RZ, 0xc0, !PT ;  /* 0x01000000fcff7812 */ /* 0x000fe4000782c0ff */
[----:B------:R-:W-:Y:S01]  /*101290*/  PRMT R3, R201, 0x7770, RZ ;  /* 0x00007770c9037816 */ /* 0x000fe200000000ff */
[----:B--2---:R-:W-:Y:S04]  /*1012a0*/  @P5 STG.E.U8 desc[UR10][R16.64], R200 ;  /* 0x000000c810005986 */ /* 0x004fe8000c10110a */
[----:B----4-:R0:W-:Y:S04]  /*1012b0*/  @P4 STG.E.U8 desc[UR10][R230.64], R0 ;  /* 0x00000000e6004986 */ /* 0x0101e8000c10110a */
[----:B0-----:R-:W2:Y:S04]  /*1012c0*/  LDL.LU.64 R230, [R1+0x688] ;  /* 0x0006880001e67983 */ /* 0x001ea80000300a00 */
[----:B------:R-:W4:Y:S04]  /*1012d0*/  LDL.LU.64 R238, [R1+0x680] ;  /* 0x0006800001ee7983 */ /* 0x000f280000300a00 */
[----:B------:R0:W-:Y:S04]  /*1012e0*/  @P2 STG.E.U8 desc[UR10][R228.64], R4 ;  /* 0x00000004e4002986 */ /* 0x0001e8000c10110a */
[----:B0-----:R-:W4:Y:S04]  /*1012f0*/  LDL.LU.64 R228, [R1+0x678] ;  /* 0x0006780001e47983 */ /* 0x001f280000300a00 */
[----:B------:R0:W-:Y:S04]  /*101300*/  @P6 STG.E.U8 desc[UR10][R226.64], R2 ;  /* 0x00000002e2006986 */ /* 0x0001e8000c10110a */
[----:B0-----:R-:W4:Y:S01]  /*101310*/  LDL.LU.64 R226, [R1+0x670] ;  /* 0x0006700001e27983 */ /* 0x001f220000300a00 */
[----:B------:R-:W-:-:S03]  /*101320*/  ISETP.NE.AND P6, PT, R5, RZ, PT ;  /* 0x000000ff0500720c */ /* 0x000fc60003fc5270 */
[----:B------:R-:W4:Y:S10]  /*101330*/  LDL.LU.64 R236, [R1+0x668] ;  /* 0x0006680001ec7983 */ /* 0x000f340000300a00 */
[----:B------:R0:W-:Y:S04]  /*101340*/  @P6 STG.E.U8 desc[UR10][R20.64], R204 ;  /* 0x000000cc14006986 */ /* 0x0001e8000c10110a */
[----:B0-----:R-:W4:Y:S04]  /*101350*/  LDL.LU.64 R20, [R1+0x660] ;  /* 0x0006600001147983 */ /* 0x001f280000300a00 */
[----:B---3--:R0:W-:Y:S04]  /*101360*/  @P1 STG.E.U8 desc[UR10][R18.64], R3 ;  /* 0x0000000312001986 */ /* 0x0081e8000c10110a */
[----:B0-----:R-:W3:Y:S01]  /*101370*/  LDL.LU.64 R18, [R1+0x658] ;  /* 0x0006580001127983 */ /* 0x001ee20000300a00 */
[----:B------:R-:W-:-:S02]  /*101380*/  ISETP.NE.AND P1, PT, R6, RZ, PT ;  /* 0x000000ff0600720c */ /* 0x000fc40003f25270 */
[C---:B------:R-:W-:Y:S02]  /*101390*/  PRMT R5, R201.reuse, 0x7771, RZ ;  /* 0x00007771c9057816 */ /* 0x040fe400000000ff */
[----:B------:R-:W-:-:S09]  /*1013a0*/  PRMT R0, R201, 0x7772, RZ ;  /* 0x00007772c9007816 */ /* 0x000fd200000000ff */
[----:B------:R0:W-:Y:S01]  /*1013b0*/  @P1 STG.E.U8 desc[UR10][R232.64], R5 ;  /* 0x00000005e8001986 */ /* 0x0001e2000c10110a */
[----:B------:R-:W-:-:S03]  /*1013c0*/  ISETP.NE.AND P1, PT, R7, RZ, PT ;  /* 0x000000ff0700720c */ /* 0x000fc60003f25270 */
[----:B0-----:R-:W3:Y:S10]  /*1013d0*/  LDL.LU.64 R232, [R1+0x650] ;  /* 0x0006500001e87983 */ /* 0x001ef40000300a00 */
[----:B------:R0:W-:Y:S01]  /*1013e0*/  @P1 STG.E.U8 desc[UR10][R234.64], R0 ;  /* 0x00000000ea001986 */ /* 0x0001e2000c10110a */
[----:B------:R-:W-:-:S02]  /*1013f0*/  ISETP.NE.AND P1, PT, R8, RZ, PT ;  /* 0x000000ff0800720c */ /* 0x000fc40003f25270 */
[----:B------:R-:W-:Y:S02]  /*101400*/  PRMT R201, R201, 0x7773, RZ ;  /* 0x00007773c9c97816 */ /* 0x000fe400000000ff */
[----:B------:R-:W-:-:S04]  /*101410*/  LOP3.LUT P5, RZ, R252, 0x200, RZ, 0xc0, !PT ;  /* 0x00000200fcff7812 */ /* 0x000fc800078ac0ff */
[----:B------:R-:W-:Y:S01]  /*101420*/  P2R R16, PR, RZ, 0x20 ;  /* 0x00000020ff107803 */ /* 0x000fe20000000000 */
[----:B0-----:R-:W3:Y:S01]  /*101430*/  LDL.LU.64 R234, [R1+0x648] ;  /* 0x0006480001ea7983 */ /* 0x001ee20000300a00 */
[----:B------:R-:W-:-:S04]  /*101440*/  LOP3.LUT P5, RZ, R252, 0x800, RZ, 0xc0, !PT ;  /* 0x00000800fcff7812 */ /* 0x000fc800078ac0ff */
[----:B------:R-:W-:Y:S02]  /*101450*/  P2R R15, PR, RZ, 0x20 ;  /* 0x00000020ff0f7803 */ /* 0x000fe40000000000 */
[----:B------:R-:W-:-:S04]  /*101460*/  LOP3.LUT P5, RZ, R252, 0x1000, RZ, 0xc0, !PT ;  /* 0x00001000fcff7812 */ /* 0x000fc800078ac0ff */
[----:B------:R-:W-:Y:S02]  /*101470*/  P2R R14, PR, RZ, 0x20 ;  /* 0x00000020ff0e7803 */ /* 0x000fe40000000000 */
[----:B------:R-:W-:Y:S02]  /*101480*/  LOP3.LUT P5, RZ, R252, 0x4000, RZ, 0xc0, !PT ;  /* 0x00004000fcff7812 */ /* 0x000fe400078ac0ff */
[C---:B------:R-:W-:Y:S02]  /*101490*/  PRMT R2, R205.reuse, 0x7770, RZ ;  /* 0x00007770cd027816 */ /* 0x040fe400000000ff */
[C---:B------:R-:W-:Y:S02]  /*1014a0*/  PRMT R4, R205.reuse, 0x7771, RZ ;  /* 0x00007771cd047816 */ /* 0x040fe400000000ff */
[C---:B------:R-:W-:Y:S02]  /*1014b0*/  PRMT R3, R205.reuse, 0x7772, RZ ;  /* 0x00007772cd037816 */ /* 0x040fe400000000ff */
[----:B------:R-:W-:-:S02]  /*1014c0*/  PRMT R205, R205, 0x7773, RZ ;  /* 0x00007773cdcd7816 */ /* 0x000fc400000000ff */
[----:B------:R-:W-:Y:S02]  /*1014d0*/  PRMT R0, R202, 0x7770, RZ ;  /* 0x00007770ca007816 */ /* 0x000fe400000000ff */
[----:B------:R-:W-:Y:S02]  /*1014e0*/  LOP3.LUT P4, RZ, R252, 0x80, RZ, 0xc0, !PT ;  /* 0x00000080fcff7812 */ /* 0x000fe4000788c0ff */
[----:B------:R-:W-:Y:S01]  /*1014f0*/  PRMT R5, R202, 0x7771, RZ ;  /* 0x00007771ca057816 */ /* 0x000fe200000000ff */
[----:B--2---:R0:W-:Y:S04]  /*101500*/  @P1 STG.E.U8 desc[UR10][R230.64], R201 ;  /* 0x000000c9e6001986 */ /* 0x0041e8000c10110a */
[----:B0-----:R-:W2:Y:S01]  /*101510*/  LDL.LU.64 R230, [R1+0x640] ;  /* 0x0006400001e67983 */ /* 0x001ea20000300a00 */
[----:B------:R-:W-:-:S13]  /*101520*/  ISETP.NE.AND P1, PT, R13, RZ, PT ;  /* 0x000000ff0d00720c */ /* 0x000fda0003f25270 */
[----:B----4-:R-:W-:Y:S04]  /*101530*/  @P1 STG.E.U8 desc[UR10][R238.64], R2 ;  /* 0x00000002ee001986 */ /* 0x010fe8000c10110a */
[----:B------:R0:W-:Y:S04]  /*101540*/  @P5 STG.E.U8 desc[UR10][R228.64], R4 ;  /* 0x00000004e4005986 */ /* 0x0001e8000c10110a */
[----:B0-----:R-:W4:Y:S01]  /*101550*/  LDL.LU.64 R228, [R1+0x638] ;  /* 0x0006380001e47983 */ /* 0x001f220000300a00 */
[----:B------:R-:W-:-:S13]  /*101560*/  ISETP.NE.AND P5, PT, R14, RZ, PT ;  /* 0x000000ff0e00720c */ /* 0x000fda0003fa5270 */
[----:B------:R0:W-:Y:S01]  /*101570*/  @P5 STG.E.U8 desc[UR10][R226.64], R3 ;  /* 0x00000003e2005986 */ /* 0x0001e2000c10110a */
[----:B------:R-:W-:-:S03]  /*101580*/  ISETP.NE.AND P5, PT, R15, RZ, PT ;  /* 0x000000ff0f00720c */ /* 0x000fc60003fa5270 */
[----:B0-----:R-:W4:Y:S10]  /*101590*/  LDL.LU.64 R226, [R1+0x630] ;  /* 0x0006300001e27983 */ /* 0x001f340000300a00 */
[----:B------:R-:W-:Y:S01]  /*1015a0*/  @P5 STG.E.U8 desc[UR10][R236.64], R205 ;  /* 0x000000cdec005986 */ /* 0x000fe2000c10110a */
[----:B------:R-:W-:-:S13]  /*1015b0*/  ISETP.NE.AND P5, PT, R16, RZ, PT ;  /* 0x000000ff1000720c */ /* 0x000fda0003fa5270 */
[----:B------:R0:W-:Y:S04]  /*1015c0*/  @P5 STG.E.U8 desc[UR10][R20.64], R0 ;  /* 0x0000000014005986 */ /* 0x0001e8000c10110a */
[----:B0-----:R-:W4:Y:S04]  /*1015d0*/  LDL.LU.64 R20, [R1+0x628] ;  /* 0x0006280001147983 */ /* 0x001f280000300a00 */
[----:B---3--:R0:W-:Y:S04]  /*1015e0*/  @P4 STG.E.U8 desc[UR10][R18.64], R5 ;  /* 0x0000000512004986 */ /* 0x0081e8000c10110a */
[----:B0-----:R-:W3:Y:S01]  /*1015f0*/  LDL.LU.64 R18, [R1+0x620] ;  /* 0x0006200001127983 */ /* 0x001ee20000300a00 */
[----:B------:R-:W-:-:S02]  /*101600*/  LOP3.LUT P3, RZ, R252, 0x40, RZ, 0xc0, !PT ;  /* 0x00000040fcff7812 */ /* 0x000fc4000786c0ff */
[----:B------:R-:W-:Y:S02]  /*101610*/  PRMT R2, R202, 0x7772, RZ ;  /* 0x00007772ca027816 */ /* 0x000fe400000000ff */
[C---:B------:R-:W-:Y:S02]  /*101620*/  LOP3.LUT P0, RZ, R252.reuse, 0x10, RZ, 0xc0, !PT ;  /* 0x00000010fcff7812 */ /* 0x040fe4000780c0ff */
[----:B------:R-:W-:-:S07]  /*101630*/  LOP3.LUT P2, RZ, R252, 0x8, RZ, 0xc0, !PT ;  /* 0x00000008fcff7812 */ /* 0x000fce000784c0ff */
[----:B------:R0:W-:Y:S01]  /*101640*/  @P3 STG.E.U8 desc[UR10][R232.64], R2 ;  /* 0x00000002e8003986 */ /* 0x0001e2000c10110a */
[----:B------:R-:W-:-:S03]  /*101650*/  PRMT R202, R202, 0x7773, RZ ;  /* 0x00007773caca7816 */ /* 0x000fc600000000ff */
[----:B0-----:R-:W3:Y:S01]  /*101660*/  LDL.LU.64 R232, [R1+0x618] ;  /* 0x0006180001e87983 */ /* 0x001ee20000300a00 */
[----:B------:R-:W-:-:S03]  /*101670*/  PRMT R3, R206, 0x7770, RZ ;  /* 0x00007770ce037816 */ /* 0x000fc600000000ff */
[----:B------:R0:W-:Y:S01]  /*101680*/  @P0 STG.E.U8 desc[UR10][R234.64], R202 ;  /* 0x000000caea000986 */ /* 0x0001e2000c10110a */
[----:B------:R-:W-:-:S03]  /*101690*/  LOP3.LUT P6, RZ, R252, 0x4, RZ, 0xc0, !PT ;  /* 0x00000004fcff7812 */ /* 0x000fc600078cc0ff */
[----:B0-----:R-:W3:Y:S01]  /*1016a0*/  LDL.LU.64 R234, [R1+0x610] ;  /* 0x0006100001ea7983 */ /* 0x001ee20000300a00 */
[C---:B------:R-:W-:Y:S02]  /*1016b0*/  PRMT R4, R206.reuse, 0x7771, RZ ;  /* 0x00007771ce047816 */ /* 0x040fe400000000ff */
[C---:B------:R-:W-:Y:S02]  /*1016c0*/  PRMT R0, R206.reuse, 0x7772, RZ ;  /* 0x00007772ce007816 */ /* 0x040fe400000000ff */
[----:B------:R-:W-:Y:S02]  /*1016d0*/  PRMT R206, R206, 0x7773, RZ ;  /* 0x00007773cece7816 */ /* 0x000fe400000000ff */
[----:B------:R-:W-:Y:S02]  /*1016e0*/  LOP3.LUT P1, RZ, R252, 0x2, RZ, 0xc0, !PT ;  /* 0x00000002fcff7812 */ /* 0x000fe4000782c0ff */
[----:B------:R-:W-:Y:S01]  /*1016f0*/  PRMT R2, R203, 0x7770, RZ ;  /* 0x00007770cb027816 */ /* 0x000fe200000000ff */
[----:B--2---:R0:W-:Y:S04]  /*101700*/  @P2 STG.E.U8 desc[UR10][R230.64], R3 ;  /* 0x00000003e6002986 */ /* 0x0041e8000c10110a */
[----:B0-----:R-:W2:Y:S01]  /*101710*/  LDL.LU.64 R230, [R1+0x608] ;  /* 0x0006080001e67983 */ /* 0x001ea20000300a00 */
[----:B------:R-:W-:Y:S01]  /*101720*/  ISETP.LT.AND P2, PT, R12, UR4, !P6 ;  /* 0x000000040c007c0c */ /* 0x000fe2000f741270 */
[----:B------:R-:W-:-:S12]  /*101730*/  ULDC UR4, c[0x0][0x228] ;  /* 0x00008a0000047ab9 */ /* 0x000fd80000000800 */
[----:B----4-:R0:W-:Y:S04]  /*101740*/  @P2 STG.E.U8 desc[UR10][R228.64], R4 ;  /* 0x00000004e4002986 */ /* 0x0101e8000c10110a */
[----:B0-----:R-:W4:Y:S01]  /*101750*/  LDL.LU.64 R228, [R1+0x600] ;  /* 0x0006000001e47983 */ /* 0x001f220000300a00 */
[----:B------:R-:W-:Y:S01]  /*101760*/  ISETP.LT.AND P2, PT, R11, UR4, !P6 ;  /* 0x000000040b007c0c */ /* 0x000fe2000f741270 */
[----:B------:R-:W-:-:S12]  /*101770*/  ULDC UR4, c[0x0][0x228] ;  /* 0x00008a0000047ab9 */ /* 0x000fd80000000800 */
[----:B------:R0:W-:Y:S04]  /*101780*/  @P2 STG.E.U8 desc[UR10][R226.64], R0 ;  /* 0x00000000e2002986 */ /* 0x0001e8000c10110a */
[----:B0-----:R-:W4:Y:S01]  /*101790*/  LDL.LU.64 R226, [R1+0x5f8] ;  /* 0x0005f80001e27983 */ /* 0x001f220000300a00 */
[----:B------:R-:W-:Y:S01]  /*1017a0*/  ISETP.LT.AND P6, PT, R10, UR4, !P6 ;  /* 0x000000040a007c0c */ /* 0x000fe2000f7c1270 */
[----:B------:R-:W-:-:S12]  /*1017b0*/  ULDC UR4, c[0x0][0x228] ;  /* 0x00008a0000047ab9 */ /* 0x000fd80000000800 */
[----:B------:R0:W-:Y:S01]  /*1017c0*/  @P6 STG.E.U8 desc[UR10][R20.64], R206 ;  /* 0x000000ce14006986 */ /* 0x0001e2000c10110a */
[----:B------:R-:W-:Y:S01]  /*1017d0*/  ISETP.LT.AND P6, PT, R9, UR4, !P1 ;  /* 0x0000000409007c0c */ /* 0x000fe2000cfc1270 */
[----:B------:R-:W-:Y:S02]  /*1017e0*/  ULDC UR4, c[0x0][0x228] ;  /* 0x00008a0000047ab9 */ /* 0x000fe40000000800 */
[----:B0-----:R-:W4:Y:S10]  /*1017f0*/  LDL.LU.64 R20, [R1+0x5f0] ;  /* 0x0005f00001147983 */ /* 0x001f340000300a00 */
[----:B---3--:R0:W-:Y:S04]  /*101800*/  @P6 STG.E.U8 desc[UR10][R18.64], R2 ;  /* 0x0000000212006986 */ /* 0x0081e8000c10110a */
[----:B0-----:R-:W3:Y:S01]  /*101810*/  LDL.LU.64 R18, [R1+0x5e8] ;  /* 0x0005e80001127983 */ /* 0x001ee20000300a00 */
[----:B------:R-:W-:-:S02]  /*101820*/  ISETP.LT.AND P6, PT, R12, UR4, !P1 ;  /* 0x000000040c007c0c */ /* 0x000fc4000cfc1270 */
[----:B------:R-:W-:Y:S01]  /*101830*/  PRMT R3, R203, 0x7771, RZ ;  /* 0x00007771cb037816 */ /* 0x000fe200000000ff */
[----:B------:R-:W-:-:S10]  /*101840*/  ULDC UR4, c[0x0][0x228] ;  /* 0x00008a0000047ab9 */ /* 0x000fd40000000800 */
[----:B------:R0:W-:Y:S01]  /*101850*/  @P6 STG.E.U8 desc[UR10][R232.64], R3 ;  /* 0x00000003e8006986 */ /* 0x0001e2000c10110a */
[----:B------:R-:W-:Y:S01]  /*101860*/  ISETP.LT.AND P6, PT, R11, UR4, !P1 ;  /* 0x000000040b007c0c */ /* 0x000fe2000cfc1270 */
[----:B------:R-:W-:Y:S02]  /*101870*/  ULDC UR4, c[0x0][0x228] ;  /* 0x00008a0000047ab9 */ /* 0x000fe40000000800 */
[----:B------:R-:W-:Y:S02]  /*101880*/  ISETP.LT.AND P1, PT, R10, UR4, !P1 ;  /* 0x000000040a007c0c */ /* 0x000fe4000cf21270 */
[C---:B------:R-:W-:Y:S01]  /*101890*/  PRMT R0, R203.reuse, 0x7772, RZ ;  /* 0x00007772cb007816 */ /* 0x040fe200000000ff */
[----:B0-----:R-:W3:Y:S01]  /*1018a0*/  LDL.LU.64 R232, [R1+0x5e0] ;  /* 0x0005e00001e87983 */ /* 0x001ee20000300a00 */
[----:B------:R-:W-:-:S06]  /*1018b0*/  PRMT R203, R203, 0x7773, RZ ;  /* 0x00007773cbcb7816 */ /* 0x000fcc00000000ff */
[----:B------:R0:W-:Y:S01]  /*1018c0*/  @P6 STG.E.U8 desc[UR10][R234.64], R0 ;  /* 0x00000000ea006986 */ /* 0x0001e2000c10110a */
[----:B------:R-:W-:Y:S01]  /*1018d0*/  LOP3.LUT P0, RZ, R252, 0x1, RZ, 0xc0, !PT ;  /* 0x00000001fcff7812 */ /* 0x000fe2000780c0ff */
[----:B------:R-:W-:Y:S01]  /*1018e0*/  ULDC UR4, c[0x0][0x228] ;  /* 0x00008a0000047ab9 */ /* 0x000fe20000000800 */
[C---:B------:R-:W-:Y:S02]  /*1018f0*/  PRMT R2, R207.reuse, 0x7770, RZ ;  /* 0x00007770cf027816 */ /* 0x040fe400000000ff */
[C---:B------:R-:W-:Y:S02]  /*101900*/  PRMT R3, R207.reuse, 0x7771, RZ ;  /* 0x00007771cf037816 */ /* 0x040fe400000000ff */
[C---:B0-----:R-:W-:Y:S02]  /*101910*/  PRMT R0, R207.reuse, 0x7772, RZ ;  /* 0x00007772cf007816 */ /* 0x041fe400000000ff */
        /* <DEDUP_REMOVED lines=12> */
[----:B------:R-:W-:Y:S02]  /*1019e0*/  ULDC UR4, c[0x0][0x228] ;  /* 0x00008a0000047ab9 */ /* 0x000fe40000000800 */
[----:B------:R-:W4:Y:S01]  /*1019f0*/  LDL.LU.64 R234, [R1+0x5c0] ;  /* 0x0005c00001ea7983 */ /* 0x000f220000300a00 */
[----:B------:R-:W-:Y:S02]  /*101a00*/  ISETP.LT.AND P0, PT, R10, UR4, !P0 ;  /* 0x000000040a007c0c */ /* 0x000fe4000c701270 */
[----:B------:R-:W-:Y:S01]  /*101a10*/  LOP3.LUT P5, RZ, R225, 0x80, RZ, 0xc0, !PT ;  /* 0x00000080e1ff7812 */ /* 0x000fe200078ac0ff */
[----:B------:R-:W-:-:S06]  /*101a20*/  ULDC UR4, c[0x0][0x228] ;  /* 0x00008a0000047ab9 */ /* 0x000fcc0000000800 */
[----:B------:R-:W-:Y:S04]  /*101a30*/  @P6 STG.E.U8 desc[UR10][R20.64], R0 ;  /* 0x0000000014006986 */ /* 0x000fe8000c10110a */
[----:B---3--:R0:W-:Y:S04]  /*101a40*/  @P0 STG.E.U8 desc[UR10][R18.64], R207 ;  /* 0x000000cf12000986 */ /* 0x0081e8000c10110a */
[----:B0-----:R-:W3:Y:S01]  /*101a50*/  LDL.LU.64 R18, [R1+0x5b8] ;  /* 0x0005b80001127983 */ /* 0x001ee20000300a00 */
[----:B------:R-:W-:Y:S02]  /*101a60*/  ISETP.LT.AND P0, PT, R9, UR4, !P5 ;  /* 0x0000000409007c0c */ /* 0x000fe4000ef01270 */
[----:B------:R-:W-:Y:S01]  /*101a70*/  PRMT R2, R208, 0x7770, RZ ;  /* 0x00007770d0027816 */ /* 0x000fe200000000ff */
[----:B------:R-:W-:-:S02]  /*101a80*/  ULDC UR4, c[0x0][0x228] ;  /* 0x00008a0000047ab9 */ /* 0x000fc40000000800 */
[----:B------:R-:W-:Y:S02]  /*101a90*/  ISETP.LT.AND P6, PT, R12, UR4, !P5 ;  /* 0x000000040c007c0c */ /* 0x000fe4000efc1270 */
[----:B------:R-:W-:Y:S01]  /*101aa0*/  PRMT R3, R208, 0x7771, RZ ;  /* 0x00007771d0037816 */ /* 0x000fe200000000ff */
[----:B------:R-:W-:-:S05]  /*101ab0*/  ULDC UR4, c[0x0][0x228] ;  /* 0x00008a0000047ab9 */ /* 0x000fca0000000800 */
[----:B------:R0:W-:Y:S04]  /*101ac0*/  @P0 STG.E.U8 desc[UR10][R232.64], R2 ;  /* 0x00000002e8000986 */ /* 0x0001e8000c10110a */
[----:B0-----:R-:W3:Y:S01]  /*101ad0*/  LDL.LU.64 R232, [R1+0x5b0] ;  /* 0x0005b00001e87983 */ /* 0x001ee20000300a00 */
[C---:B------:R-:W-:Y:S02]  /*101ae0*/  PRMT R0, R208.reuse, 0x7772, RZ ;  /* 0x00007772d0007816 */ /* 0x040fe400000000ff */
[----:B------:R-:W-:Y:S02]  /*101af0*/  PRMT R208, R208, 0x7773, RZ ;  /* 0x00007773d0d07816 */ /* 0x000fe400000000ff */
[----:B------:R-:W-:Y:S02]  /*101b00*/  LOP3.LUT P1, RZ, R252, 0x20, RZ, 0xc0, !PT ;  /* 0x00000020fcff7812 */ /* 0x000fe4000782c0ff */
[----:B------:R-:W-:Y:S01]  /*101b10*/  PRMT R2, R212, 0x7770, RZ ;  /* 0x00007770d4027816 */ /* 0x000fe200000000ff */
[----:B--2---:R0:W-:Y:S04]  /*101b20*/  @P6 STG.E.U8 desc[UR10][R230.64], R3 ;  /* 0x00000003e6006986 */ /* 0x0041e8000c10110a */
[----:B0-----:R-:W2:Y:S01]  /*101b30*/  LDL.LU.64 R230, [R1+0x5a8] ;  /* 0x0005a80001e67983 */ /* 0x001ea20000300a00 */
[----:B------:R-:W-:-:S03]  /*101b40*/  ISETP.LT.AND P6, PT, R11, UR4, !P5 ;  /* 0x000000040b007c0c */ /* 0x000fc6000efc1270 */
[----:B------:R-:W2:Y:S01]  /*101b50*/  LDL.LU.64 R20, [R1+0x5a0] ;  /* 0x0005a00001147983 */ /* 0x000ea20000300a00 */
[----:B------:R-:W-:-:S09]  /*101b60*/  ULDC UR4, c[0x0][0x228] ;  /* 0x00008a0000047ab9 */ /* 0x000fd20000000800 */
[----:B----4-:R0:W-:Y:S04]  /*101b70*/  @P6 STG.E.U8 desc[UR10][R228.64], R0 ;  /* 0x00000000e4006986 */ /* 0x0101e8000c10110a */
[----:B0-----:R-:W4:Y:S01]  /*101b80*/  LDL.LU.64 R228, [R1+0x598] ;  /* 0x0005980001e47983 */ /* 0x001f220000300a00 */
[----:B------:R-:W-:Y:S01]  /*101b90*/  ISETP.LT.AND P5, PT, R10, UR4, !P5 ;  /* 0x000000040a007c0c */ /* 0x000fe2000efa1270 */
[----:B------:R-:W-:-:S12]  /*101ba0*/  ULDC UR4, c[0x0][0x228] ;  /* 0x00008a0000047ab9 */ /* 0x000fd80000000800 */
[----:B------:R0:W-:Y:S04]  /*101bb0*/  @P5 STG.E.U8 desc[UR10][R226.64], R208 ;  /* 0x000000d0e2005986 */ /* 0x0001e8000c10110a */
[----:B0-----:R-:W4:Y:S01]  /*101bc0*/  LDL.LU.64 R226, [R1+0x590] ;  /* 0x0005900001e27983 */ /* 0x001f220000300a00 */
[----:B------:R-:W-:Y:S01]  /*101bd0*/  ISETP.LT.AND P5, PT, R9, UR4, !P1 ;  /* 0x0000000409007c0c */ /* 0x000fe2000cfa1270 */
[----:B------:R-:W-:Y:S01]  /*101be0*/  ULDC UR4, c[0x0][0x228] ;  /* 0x00008a0000047ab9 */ /* 0x000fe20000000800 */
[----:B------:R-:W-:-:S11]  /*101bf0*/  PRMT R3, R212, 0x7771, RZ ;  /* 0x00007771d4037816 */ /* 0x000fd600000000ff */
[----:B------:R-:W-:Y:S01]  /*101c00*/  @P5 STG.E.U8 desc[UR10][R234.64], R2 ;  /* 0x00000002ea005986 */ /* 0x000fe2000c10110a */
[----:B------:R-:W-:Y:S01]  /*101c10*/  ISETP.LT.AND P5, PT, R12, UR4, !P1 ;  /* 0x000000040c007c0c */ /* 0x000fe2000cfa1270 */
[----:B------:R-:W-:-:S12]  /*101c20*/  ULDC UR4, c[0x0][0x228] ;  /* 0x00008a0000047ab9 */ /* 0x000fd80000000800 */
[----:B---3--:R0:W-:Y:S04]  /*101c30*/  @P5 STG.E.U8 desc[UR10][R18.64], R3 ;  /* 0x0000000312005986 */ /* 0x0081e8000c10110a */
[----:B0-----:R-:W3:Y:S01]  /*101c40*/  LDL.LU.64 R18, [R1+0x588] ;  /* 0x0005880001127983 */ /* 0x001ee20000300a00 */
[----:B------:R-:W-:Y:S02]  /*101c50*/  ISETP.LT.AND P5, PT, R11, UR4, !P1 ;  /* 0x000000040b007c0c */ /* 0x000fe4000cfa1270 */
[C---:B------:R-:W-:Y:S01]  /*101c60*/  PRMT R0, R212.reuse, 0x7772, RZ ;  /* 0x00007772d4007816 */ /* 0x040fe200000000ff */
[----:B------:R-:W-:Y:S01]  /*101c70*/  ULDC UR4, c[0x0][0x228] ;  /* 0x00008a0000047ab9 */ /* 0x000fe20000000800 */
[----:B------:R-:W3:Y:S01]  /*101c80*/  LDL.LU.64 R234, [R1+0x580] ;  /* 0x0005800001ea7983 */ /* 0x000ee20000300a00 */
[----:B------:R-:W-:-:S08]  /*101c90*/  PRMT R212, R212, 0x7773, RZ ;  /* 0x00007773d4d47816 */ /* 0x000fd000000000ff */
[----:B------:R0:W-:Y:S01]  /*101ca0*/  @P5 STG.E.U8 desc[UR10][R232.64], R0 ;  /* 0x00000000e8005986 */ /* 0x0001e2000c10110a */
[----:B------:R-:W-:Y:S02]  /*101cb0*/  ISETP.LT.AND P5, PT, R10, UR4, !P1 ;  /* 0x000000040a007c0c */ /* 0x000fe4000cfa1270 */
[----:B------:R-:W-:Y:S01]  /*101cc0*/  LOP3.LUT P0, RZ, R252, 0x100, RZ, 0xc0, !PT ;  /* 0x00000100fcff7812 */ /* 0x000fe2000780c0ff */
[----:B------:R-:W-:Y:S01]  /*101cd0*/  ULDC UR4, c[0x0][0x228] ;  /* 0x00008a0000047ab9 */ /* 0x000fe20000000800 */
[C---:B------:R-:W-:Y:S01]  /*101ce0*/  PRMT R2, R209.reuse, 0x7770, RZ ;  /* 0x00007770d1027816 */ /* 0x040fe200000000ff */
[----:B0-----:R-:W3:Y:S01]  /*101cf0*/  LDL.LU.64 R232, [R1+0x578] ;  /* 0x0005780001e87983 */ /* 0x001ee20000300a00 */
[C---:B------:R-:W-:Y:S02]  /*101d00*/  PRMT R3, R209.reuse, 0x7771, RZ ;  /* 0x00007771d1037816 */ /* 0x040fe400000000ff */
[C---:B------:R-:W-:Y:S02]  /*101d10*/  PRMT R0, R209.reuse, 0x7772, RZ ;  /* 0x00007772d1007816 */ /* 0x040fe400000000ff */
[----:B------:R-:W-:-:S03]  /*101d20*/  PRMT R209, R209, 0x7773, RZ ;  /* 0x00007773d1d17816 */ /* 0x000fc600000000ff */
[----:B--2---:R0:W-:Y:S01]  /*101d30*/  @P5 STG.E.U8 desc[UR10][R230.64], R212 ;  /* 0x000000d4e6005986 */ /* 0x0041e2000c10110a */
[----:B------:R-:W-:Y:S01]  /*101d40*/  ISETP.LT.AND P5, PT, R9, UR4, !P0 ;  /* 0x0000000409007c0c */ /* 0x000fe2000c7a1270 */
[----:B------:R-:W-:Y:S02]  /*101d50*/  ULDC UR4, c[0x0][0x228] ;  /* 0x00008a0000047ab9 */ /* 0x000fe40000000800 */
[----:B0-----:R-:W2:Y:S10]  /*101d60*/  LDL.LU.64 R230, [R1+0x570] ;  /* 0x0005700001e67983 */ /* 0x001eb40000300a00 */
[----:B------:R-:W-:Y:S01]  /*101d70*/  @P5 STG.E.U8 desc[UR10][R20.64], R2 ;  /* 0x0000000214005986 */ /* 0x000fe2000c10110a */
[----:B------:R-:W-:Y:S01]  /*101d80*/  ISETP.LT.AND P5, PT, R12, UR4, !P0 ;  /* 0x000000040c007c0c */ /* 0x000fe2000c7a1270 */
[----:B------:R-:W-:-:S12]  /*101d90*/  ULDC UR4, c[0x0][0x228] ;  /* 0x00008a0000047ab9 */ /* 0x000fd80000000800 */
[----:B----4-:R0:W-:Y:S04]  /*101da0*/  @P5 STG.E.U8 desc[UR10][R228.64], R3 ;  /* 0x00000003e4005986 */ /* 0x0101e8000c10110a */
[----:B0-----:R-:W4:Y:S01]  /*101db0*/  LDL.LU.64 R228, [R1+0x568] ;  /* 0x0005680001e47983 */ /* 0x001f220000300a00 */
[----:B------:R-:W-:-:S03]  /*101dc0*/  ISETP.LT.AND P5, PT, R11, UR4, !P0 ;  /* 0x000000040b007c0c */ /* 0x000fc6000c7a1270 */
[----:B------:R-:W4:Y:S01]  /*101dd0*/  LDL.LU.64 R20, [R1+0x560] ;  /* 0x0005600001147983 */ /* 0x000f220000300a00 */
[----:B------:R-:W-:-:S09]  /*101de0*/  ULDC UR4, c[0x0][0x228] ;  /* 0x00008a0000047ab9 */ /* 0x000fd20000000800 */
[----:B------:R0:W-:Y:S04]  /*101df0*/  @P5 STG.E.U8 desc[UR10][R226.64], R0 ;  /* 0x00000000e2005986 */ /* 0x0001e8000c10110a */
[----:B0-----:R-:W4:Y:S01]  /*101e00*/  LDL.LU.64 R226, [R1+0x558] ;  /* 0x0005580001e27983 */ /* 0x001f220000300a00 */
[----:B------:R-:W-:Y:S02]  /*101e10*/  ISETP.LT.AND P5, PT, R10, UR4, !P0 ;  /* 0x000000040a007c0c */ /* 0x000fe4000c7a1270 */
[----:B------:R-:W-:Y:S01]  /*101e20*/  LOP3.LUT P6, RZ, R252, 0x400, RZ, 0xc0, !PT ;  /* 0x00000400fcff7812 */ /* 0x000fe200078cc0ff */
[----:B------:R-:W-:-:S10]  /*101e30*/  ULDC UR4, c[0x0][0x228] ;  /* 0x00008a0000047ab9 */ /* 0x000fd40000000800 */
[----:B---3--:R0:W-:Y:S04]  /*101e40*/  @P5 STG.E.U8 desc[UR10][R18.64], R209 ;  /* 0x000000d112005986 */ /* 0x0081e8000c10110a */
[----:B0-----:R-:W3:Y:S01]  /*101e50*/  LDL.LU.64 R18, [R1+0x550] ;  /* 0x0005500001127983 */ /* 0x001ee20000300a00 */
[----:B------:R-:W-:Y:S02]  /*101e60*/  ISETP.LT.AND P5, PT, R9, UR4, !P6 ;  /* 0x0000000409007c0c */ /* 0x000fe4000f7a1270 */
[C---:B------:R-:W-:Y:S01]  /*101e70*/  PRMT R2, R213.reuse, 0x7770, RZ ;  /* 0x00007770d5027816 */ /* 0x040fe200000000ff */
[----:B------:R-:W-:Y:S01]  /*101e80*/  ULDC UR4, c[0x0][0x228] ;  /* 0x00008a0000047ab9 */ /* 0x000fe20000000800 */
[----:B------:R-:W-:-:S09]  /*101e90*/  PRMT R3, R213, 0x7771, RZ ;  /* 0x00007771d5037816 */ /* 0x000fd200000000ff */
[----:B------:R0:W-:Y:S01]  /*101ea0*/  @P5 STG.E.U8 desc[UR10][R234.64], R2 ;  /* 0x00000002ea005986 */ /* 0x0001e2000c10110a */
[----:B------:R-:W-:Y:S01]  /*101eb0*/  ISETP.LT.AND P5, PT, R12, UR4, !P6 ;  /* 0x000000040c007c0c */ /* 0x000fe2000f7a1270 */
[----:B------:R-:W-:Y:S01]  /*101ec0*/  ULDC UR4, c[0x0][0x228] ;  /* 0x00008a0000047ab9 */ /* 0x000fe20000000800 */
[----:B------:R-:W-:Y:S01]  /*101ed0*/  PRMT R0, R213, 0x7772, RZ ;  /* 0x00007772d5007816 */ /* 0x000fe200000000ff */
[----:B0-----:R-:W3:Y:S10]  /*101ee0*/  LDL.LU.64 R234, [R1+0x548] ;  /* 0x0005480001ea7983 */ /* 0x001ef40000300a00 */
[----:B------:R0:W-:Y:S01]  /*101ef0*/  @P5 STG.E.U8 desc[UR10][R232.64], R3 ;  /* 0x00000003e8005986 */ /* 0x0001e2000c10110a */
[----:B------:R-:W-:Y:S01]  /*101f00*/  ISETP.LT.AND P5, PT, R11, UR4, !P6 ;  /* 0x000000040b007c0c */ /* 0x000fe2000f7a1270 */
[----:B------:R-:W-:Y:S01]  /*101f10*/  ULDC UR4, c[0x0][0x228] ;  /* 0x00008a0000047ab9 */ /* 0x000fe20000000800 */
[----:B------:R-:W-:Y:S01]  /*101f20*/  PRMT R213, R213, 0x7773, RZ ;  /* 0x00007773d5d57816 */ /* 0x000fe200000000ff */
[----:B0-----:R-:W3:Y:S01]  /*101f30*/  LDL.LU.64 R232, [R1+0x540] ;  /* 0x0005400001e87983 */ /* 0x001ee20000300a00 */
[----:B------:R-:W-:-:S02]  /*101f40*/  LOP3.LUT P1, RZ, R252, 0x2000, RZ, 0xc0, !PT ;  /* 0x00002000fcff7812 */ /* 0x000fc4000782c0ff */
[C---:B------:R-:W-:Y:S02]  /*101f50*/  PRMT R2, R210.reuse, 0x7770, RZ ;  /* 0x00007770d2027816 */ /* 0x040fe400000000ff */
[----:B------:R-:W-:-:S05]  /*101f60*/  PRMT R3, R210, 0x7771, RZ ;  /* 0x00007771d2037816 */ /* 0x000fca00000000ff */
[----:B--2---:R0:W-:Y:S01]  /*101f70*/  @P5 STG.E.U8 desc[UR10][R230.64], R0 ;  /* 0x00000000e6005986 */ /* 0x0041e2000c10110a */
[----:B------:R-:W-:Y:S01]  /*101f80*/  ISETP.LT.AND P5, PT, R10, UR4, !P6 ;  /* 0x000000040a007c0c */ /* 0x000fe2000f7a1270 */
[----:B------:R-:W-:Y:S02]  /*101f90*/  ULDC UR4, c[0x0][0x228] ;  /* 0x00008a0000047ab9 */ /* 0x000fe40000000800 */
[----:B0-----:R-:W2:Y:S10]  /*101fa0*/  LDL.LU.64 R230, [R1+0x538] ;  /* 0x0005380001e67983 */ /* 0x001eb40000300a00 */
[----:B----4-:R0:W-:Y:S01]  /*101fb0*/  @P5 STG.E.U8 desc[UR10][R228.64], R213 ;  /* 0x000000d5e4005986 */ /* 0x0101e2000c10110a */
[----:B------:R-:W-:Y:S01]  /*101fc0*/  ISETP.LT.AND P5, PT, R9, UR4, !P1 ;  /* 0x0000000409007c0c */ /* 0x000fe2000cfa1270 */
[----:B------:R-:W-:-:S02]  /*101fd0*/  ULDC UR4, c[0x0][0x228] ;  /* 0x00008a0000047ab9 */ /* 0x000fc40000000800 */
[----:B0-----:R-:W4:Y:S10]  /*101fe0*/  LDL.LU.64 R228, [R1+0x530] ;  /* 0x0005300001e47983 */ /* 0x001f340000300a00 */
[----:B------:R-:W-:Y:S01]  /*101ff0*/  @P5 STG.E.U8 desc[UR10][R20.64], R2 ;  /* 0x0000000214005986 */ /* 0x000fe2000c10110a */
[----:B------:R-:W-:Y:S01]  /*102000*/  ISETP.LT.AND P5, PT, R12, UR4, !P1 ;  /* 0x000000040c007c0c */ /* 0x000fe2000cfa1270 */
[----:B------:R-:W-:-:S12]  /*102010*/  ULDC UR4, c[0x0][0x228] ;  /* 0x00008a0000047ab9 */ /* 0x000fd80000000800 */
[----:B------:R0:W-:Y:S04]  /*102020*/  @P5 STG.E.U8 desc[UR10][R226.64], R3 ;  /* 0x00000003e2005986 */ /* 0x0001e8000c10110a */
[----:B0-----:R-:W4:Y:S01]  /*102030*/  LDL.LU.64 R226, [R1+0x528] ;  /* 0x0005280001e27983 */ /* 0x001f220000300a00 */
[----:B------:R-:W-:Y:S02]  /*102040*/  ISETP.LT.AND P5, PT, R11, UR4, !P1 ;  /* 0x000000040b007c0c */ /* 0x000fe4000cfa1270 */
[----:B------:R-:W-:Y:S01]  /*102050*/  PRMT R0, R210, 0x7772, RZ ;  /* 0x00007772d2007816 */ /* 0x000fe200000000ff */
[----:B------:R-:W-:-:S10]  /*102060*/  ULDC UR4, c[0x0][0x228] ;  /* 0x00008a0000047ab9 */ /* 0x000fd40000000800 */
[----:B---3--:R0:W-:Y:S04]  /*102070*/  @P5 STG.E.U8 desc[UR10][R18.64], R0 ;  /* 0x0000000012005986 */ /* 0x0081e8000c10110a */
[----:B0-----:R-:W3:Y:S01]  /*102080*/  LDL.LU.64 R18, [R1+0x520] ;  /* 0x0005200001127983 */ /* 0x001ee20000300a00 */
[----:B------:R-:W-:Y:S02]  /*102090*/  ISETP.LT.AND P5, PT, R10, UR4, !P1 ;  /* 0x000000040a007c0c */ /* 0x000fe4000cfa1270 */
[----:B------:R-:W-:Y:S02]  /*1020a0*/  PRMT R210, R210, 0x7773, RZ ;  /* 0x00007773d2d27816 */ /* 0x000fe400000000ff */
[----:B------:R-:W-:Y:S01]  /*1020b0*/  LOP3.LUT P0, RZ, R252, 0x8000, RZ, 0xc0, !PT ;  /* 0x00008000fcff7812 */ /* 0x000fe2000780c0ff */
[----:B------:R-:W-:Y:S01]  /*1020c0*/  ULDC UR4, c[0x0][0x228] ;  /* 0x00008a0000047ab9 */ /* 0x000fe20000000800 */
[----:B------:R-:W3:Y:S07]  /*1020d0*/  LDL.LU.64 R20, [R1+0x518] ;  /* 0x0005180001147983 */ /* 0x000eee0000300a00 */
[----:B------:R-:W-:Y:S01]  /*1020e0*/  @P5 STG.E.U8 desc[UR10][R234.64], R210 ;  /* 0x000000d2ea005986 */ /* 0x000fe2000c10110a */
[----:B------:R-:W-:-:S02]  /*1020f0*/  ISETP.LT.AND P5, PT, R9, UR4, !P0 ;  /* 0x0000000409007c0c */ /* 0x000fc4000c7a1270 */
[C---:B------:R-:W-:Y:S01]  /*102100*/  PRMT R2, R214.reuse, 0x7770, RZ ;  /* 0x00007770d6027816 */ /* 0x040fe200000000ff */
[----:B------:R-:W-:Y:S01]  /*102110*/  ULDC UR4, c[0x0][0x228] ;  /* 0x00008a0000047ab9 */ /* 0x000fe20000000800 */
[----:B------:R-:W-:-:S09]  /*102120*/  PRMT R3, R214, 0x7771, RZ ;  /* 0x00007771d6037816 */ /* 0x000fd200000000ff */
[----:B------:R0:W-:Y:S01]  /*102130*/  @P5 STG.E.U8 desc[UR10][R232.64], R2 ;  /* 0x00000002e8005986 */ /* 0x0001e2000c10110a */
[----:B------:R-:W-:Y:S01]  /*102140*/  ISETP.LT.AND P5, PT, R12, UR4, !P0 ;  /* 0x000000040c007c0c */ /* 0x000fe2000c7a1270 */
[----:B------:R-:W-:Y:S02]  /*102150*/  ULDC UR4, c[0x0][0x228] ;  /* 0x00008a0000047ab9 */ /* 0x000fe40000000800 */
[----:B0-----:R-:W3:Y:S01]  /*102160*/  LDL.LU.64 R232, [R1+0x510] ;  /* 0x0005100001e87983 */ /* 0x001ee20000300a00 */
[C---:B------:R-:W-:Y:S02]  /*102170*/  PRMT R0, R214.reuse, 0x7772, RZ ;  /* 0x00007772d6007816 */ /* 0x040fe400000000ff */
[----:B------:R-:W-:Y:S02]  /*102180*/  PRMT R214, R214, 0x7773, RZ ;  /* 0x00007773d6d67816 */ /* 0x000fe400000000ff */
[----:B------:R-:W-:Y:S02]  /*102190*/  LOP3.LUT P6, RZ, R252, 0x20000, RZ, 0xc0, !PT ;  /* 0x00020000fcff7812 */ /* 0x000fe400078cc0ff */
[----:B------:R-:W-:-:S03]  /*1021a0*/  PRMT R2, R211, 0x7770, RZ ;  /* 0x00007770d3027816 */ /* 0x000fc600000000ff */
        /* <DEDUP_REMOVED lines=8> */
[----:B------:R0:W-:Y:S04]  /*102230*/  @P5 STG.E.U8 desc[UR10][R226.64], R214 ;  /* 0x000000d6e2005986 */ /* 0x0001e8000c10110a */
[----:B0-----:R-:W4:Y:S01]  /*102240*/  LDL.LU.64 R226, [R1+0x4f8] ;  /* 0x0004f80001e27983 */ /* 0x001f220000300a00 */
[----:B------:R-:W-:Y:S01]  /*102250*/  ISETP.LT.AND P5, PT, R9, UR4, !P6 ;  /* 0x0000000409007c0c */ /* 0x000fe2000f7a1270 */
[----:B------:R-:W-:-:S12]  /*102260*/  ULDC UR4, c[0x0][0x228] ;  /* 0x00008a0000047ab9 */ /* 0x000fd80000000800 */
        /* <DEDUP_REMOVED lines=9> */
[----:B------:R-:W-:Y:S02]  /*102300*/  PRMT R211, R211, 0x7773, RZ ;  /* 0x00007773d3d37816 */ /* 0x000fe400000000ff */
[----:B------:R-:W-:Y:S02]  /*102310*/  LOP3.LUT P1, RZ, R252, 0x80000, RZ, 0xc0, !PT ;  /* 0x00080000fcff7812 */ /* 0x000fe4000782c0ff */
[----:B------:R-:W-:Y:S01]  /*102320*/  PRMT R2, R215, 0x7770, RZ ;  /* 0x00007770d7027816 */ /* 0x000fe200000000ff */
[----:B0-----:R-:W3:Y:S06]  /*102330*/  LDL.LU.64 R20, [R1+0x4e8] ;  /* 0x0004e80001147983 */ /* 0x001eec0000300a00 */
[----:B------:R0:W-:Y:S01]  /*102340*/  @P5 STG.E.U8 desc[UR10][R232.64], R0 ;  /* 0x00000000e8005986 */ /* 0x0001e2000c10110a */
[----:B------:R-:W-:Y:S01]  /*102350*/  ISETP.LT.AND P5, PT, R10, UR4, !P6 ;  /* 0x000000040a007c0c */ /* 0x000fe2000f7a1270 */
[----:B------:R-:W-:-:S02]  /*102360*/  ULDC UR4, c[0x0][0x228] ;  /* 0x00008a0000047ab9 */ /* 0x000fc40000000800 */
[----:B------:R-:W3:Y:S01]  /*102370*/  LDL.LU R235, [R1+0x330] ;  /* 0x0003300001eb7983 */ /* 0x000ee20000300800 */
[----:B------:R-:W-:-:S03]  /*102380*/  PRMT R3, R215, 0x7771, RZ ;  /* 0x00007771d7037816 */ /* 0x000fc600000000ff */
[----:B0-----:R-:W3:Y:S01]  /*102390*/  LDL.LU.64 R232, [R1+0x4e0] ;  /* 0x0004e00001e87983 */ /* 0x001ee20000300a00 */
        /* <DEDUP_REMOVED lines=10> */
[----:B0-----:R-:W4:Y:S04]  /*102440*/  LDL.LU.64 R226, [R1+0x4c8] ;  /* 0x0004c80001e27983 */ /* 0x001f280000300a00 */
[----:B------:R-:W4:Y:S01]  /*102450*/  LDL.LU R234, [R1+0x400] ;  /* 0x0004000001ea7983 */ /* 0x000f220000300800 */
[----:B------:R-:W-:Y:S01]  /*102460*/  ISETP.LT.AND P5, PT, R11, UR4, !P1 ;  /* 0x000000040b007c0c */ /* 0x000fe2000cfa1270 */
[----:B------:R-:W-:-:S12]  /*102470*/  ULDC UR4, c[0x0][0x228] ;  /* 0x00008a0000047ab9 */ /* 0x000fd80000000800 */
[----:B---3--:R0:W-:Y:S04]  /*102480*/  @P5 STG.E.U8 desc[UR10][R18.64], R0 ;  /* 0x0000000012005986 */ /* 0x0081e8000c10110a */
[----:B0-----:R-:W3:Y:S01]  /*102490*/  LDL.LU.64 R18, [R1+0x4c0] ;  /* 0x0004c00001127983 */ /* 0x001ee20000300a00 */
[----:B------:R-:W-:Y:S02]  /*1024a0*/  ISETP.LT.AND P5, PT, R10, UR4, !P1 ;  /* 0x000000040a007c0c */ /* 0x000fe4000cfa1270 */
[----:B------:R-:W-:Y:S02]  /*1024b0*/  PRMT R215, R215, 0x7773, RZ ;  /* 0x00007773d7d77816 */ /* 0x000fe400000000ff */
[----:B------:R-:W-:Y:S01]  /*1024c0*/  LOP3.LUT P0, RZ, R252, 0x200000, RZ, 0xc0, !PT ;  /* 0x00200000fcff7812 */ /* 0x000fe2000780c0ff */
[----:B------:R-:W-:-:S08]  /*1024d0*/  ULDC UR4, c[0x0][0x228] ;  /* 0x00008a0000047ab9 */ /* 0x000fd00000000800 */
[----:B------:R0:W-:Y:S01]  /*1024e0*/  @P5 STG.E.U8 desc[UR10][R20.64], R215 ;  /* 0x000000d714005986 */ /* 0x0001e2000c10110a */
[----:B------:R-:W-:Y:S01]  /*1024f0*/  ISETP.LT.AND P5, PT, R9, UR4, !P0 ;  /* 0x0000000409007c0c */ /* 0x000fe2000c7a1270 */
[----:B------:R-:W-:Y:S01]  /*102500*/  ULDC UR4, c[0x0][0x228] ;  /* 0x00008a0000047ab9 */ /* 0x000fe20000000800 */
[----:B------:R-:W-:Y:S01]  /*102510*/  PRMT R2, R235, 0x7770, RZ ;  /* 0x00007770eb027816 */ /* 0x000fe200000000ff */
[----:B0-----:R-:W3:Y:S10]  /*102520*/  LDL.LU.64 R20, [R1+0x4b8] ;  /* 0x0004b80001147983 */ /* 0x001ef40000300a00 */
[----:B------:R0:W-:Y:S01]  /*102530*/  @P5 STG.E.U8 desc[UR10][R232.64], R2 ;  /* 0x00000002e8005986 */ /* 0x0001e2000c10110a */
[----:B------:R-:W-:-:S02]  /*102540*/  ISETP.LT.AND P5, PT, R12, UR4, !P0 ;  /* 0x000000040c007c0c */ /* 0x000fc4000c7a1270 */
[C---:B------:R-:W-:Y:S01]  /*102550*/  PRMT R3, R235.reuse, 0x7771, RZ ;  /* 0x00007771eb037816 */ /* 0x040fe200000000ff */
[----:B------:R-:W-:Y:S01]  /*102560*/  ULDC UR4, c[0x0][0x228] ;  /* 0x00008a0000047ab9 */ /* 0x000fe20000000800 */
[----:B0-----:R-:W3:Y:S01]  /*102570*/  LDL.LU.64 R232, [R1+0x4b0] ;  /* 0x0004b00001e87983 */ /* 0x001ee20000300a00 */
[C---:B------:R-:W-:Y:S02]  /*102580*/  PRMT R0, R235.reuse, 0x7772, RZ ;  /* 0x00007772eb007816 */ /* 0x040fe400000000ff */
[----:B------:R-:W-:Y:S02]  /*102590*/  PRMT R2, R235, 0x7773, RZ ;  /* 0x00007773eb027816 */ /* 0x000fe400000000ff */
[----:B------:R-:W-:-:S04]  /*1025a0*/  LOP3.LUT P6, RZ, R252, 0x800000, RZ, 0xc0, !PT ;  /* 0x00800000fcff7812 */ /* 0x000fc800078cc0ff */
[----:B--2---:R0:W-:Y:S01]  /*1025b0*/  @P5 STG.E.U8 desc[UR10][R230.64], R3 ;  /* 0x00000003e6005986 */ /* 0x0041e2000c10110a */
[----:B------:R-:W-:Y:S01]  /*1025c0*/  ISETP.LT.AND P5, PT, R11, UR4, !P0 ;  /* 0x000000040b007c0c */ /* 0x000fe2000c7a1270 */
[----:B------:R-:W-:Y:S02]  /*1025d0*/  ULDC UR4, c[0x0][0x228] ;  /* 0x00008a0000047ab9 */ /* 0x000fe40000000800 */
[----:B0-----:R-:W2:Y:S04]  /*1025e0*/  LDL.LU.64 R230, [R1+0x4a8] ;  /* 0x0004a80001e67983 */ /* 0x001ea80000300a00 */
[----:B------:R-:W2:Y:S06]  /*1025f0*/  LDL.LU R17, [R1+0x334] ;  /* 0x0003340001117983 */ /* 0x000eac0000300800 */
[----:B----4-:R0:W-:Y:S01]  /*102600*/  @P5 STG.E.U8 desc[UR10][R228.64], R0 ;  /* 0x00000000e4005986 */ /* 0x0101e2000c10110a */
[----:B------:R-:W-:Y:S01]  /*102610*/  ISETP.LT.AND P5, PT, R10, UR4, !P0 ;  /* 0x000000040a007c0c */ /* 0x000fe2000c7a1270 */
[----:B------:R-:W-:-:S02]  /*102620*/  ULDC UR4, c[0x0][0x228] ;  /* 0x00008a0000047ab9 */ /* 0x000fc40000000800 */
[----:B0-----:R-:W4:Y:S04]  /*102630*/  LDL.LU.64 R228, [R1+0x4a0] ;  /* 0x0004a00001e47983 */ /* 0x001f280000300a00 */
[----:B------:R-:W0:Y:S06]  /*102640*/  LDS.128 R4, [R234] ;  /* 0x00000000ea047984 */ /* 0x000e2c0000000c00 */
[----:B------:R1:W-:Y:S01]  /*102650*/  @P5 STG.E.U8 desc[UR10][R226.64], R2 ;  /* 0x00000002e2005986 */ /* 0x0003e2000c10110a */
[----:B------:R-:W-:Y:S01]  /*102660*/  ISETP.LT.AND P5, PT, R9, UR4, !P6 ;  /* 0x0000000409007c0c */ /* 0x000fe2000f7a1270 */
[----:B------:R-:W-:-:S02]  /*102670*/  ULDC UR4, c[0x0][0x228] ;  /* 0x00008a0000047ab9 */ /* 0x000fc40000000800 */
[----:B-1----:R-:W4:Y:S01]  /*102680*/  LDL.LU.64 R226, [R1+0x408] ;  /* 0x0004080001e27983 */ /* 0x002f220000300a00 */
[----:B0-----:R-:W-:-:S09]  /*102690*/  PRMT R3, R4, 0x7770, RZ ;  /* 0x0000777004037816 */ /* 0x001fd200000000ff */
        /* <DEDUP_REMOVED lines=10> */
[----:B------:R-:W-:Y:S01]  /*102740*/  LOP3.LUT P4, RZ, R225, 0x40, RZ, 0xc0, !PT ;  /* 0x00000040e1ff7812 */ /* 0x000fe2000788c0ff */
[----:B0-----:R-:W3:Y:S08]  /*102750*/  LDL.LU.64 R20, [R1+0x3f0] ;  /* 0x0003f00001147983 */ /* 0x001ef00000300a00 */
[----:B------:R0:W-:Y:S01]  /*102760*/  @P5 STG.E.U8 desc[UR10][R232.64], R2 ;  /* 0x00000002e8005986 */ /* 0x0001e2000c10110a */
[----:B------:R-:W-:Y:S01]  /*102770*/  ISETP.LT.AND P5, PT, R10, UR4, !P6 ;  /* 0x000000040a007c0c */ /* 0x000fe2000f7a1270 */
[----:B------:R-:W-:-:S02]  /*102780*/  ULDC UR4, c[0x0][0x228] ;  /* 0x00008a0000047ab9 */ /* 0x000fc40000000800 */
[----:B0-----:R-:W3:Y:S01]  /*102790*/  LDL.LU.64 R232, [R1+0x3e8] ;  /* 0x0003e80001e87983 */ /* 0x001ee20000300a00 */
[C---:B------:R-:W-:Y:S02]  /*1027a0*/  LOP3.LUT P3, RZ, R225.reuse, 0x20, RZ, 0xc0, !PT ;  /* 0x00000020e1ff7812 */ /* 0x040fe4000786c0ff */
[C---:B------:R-:W-:Y:S02]  /*1027b0*/  LOP3.LUT P2, RZ, R225.reuse, 0x10, RZ, 0xc0, !PT ;  /* 0x00000010e1ff7812 */ /* 0x040fe4000784c0ff */
[C---:B------:R-:W-:Y:S02]  /*1027c0*/  LOP3.LUT P1, RZ, R225.reuse, 0x8, RZ, 0xc0, !PT ;  /* 0x00000008e1ff7812 */ /* 0x040fe4000782c0ff */
[C---:B------:R-:W-:Y:S02]  /*1027d0*/  LOP3.LUT P0, RZ, R225.reuse, 0x4, RZ, 0xc0, !PT ;  /* 0x00000004e1ff7812 */ /* 0x040fe4000780c0ff */
[----:B------:R-:W-:Y:S01]  /*1027e0*/  LOP3.LUT P6, RZ, R225, 0x2, RZ, 0xc0, !PT ;  /* 0x00000002e1ff7812 */ /* 0x000fe200078cc0ff */
[----:B--2---:R0:W-:Y:S01]  /*1027f0*/  @P5 STG.E.U8 desc[UR10][R230.64], R4 ;  /* 0x00000004e6005986 */ /* 0x0041e2000c10110a */
[----:B------:R-:W-:-:S02]  /*102800*/  ISETP.LT.AND P5, PT, R9, UR4, !P4 ;  /* 0x0000000409007c0c */ /* 0x000fc4000e7a1270 */
[C---:B------:R-:W-:Y:S01]  /*102810*/  PRMT R0, R17.reuse, 0x7770, RZ ;  /* 0x0000777011007816 */ /* 0x040fe200000000ff */
[----:B------:R-:W-:Y:S01]  /*102820*/  ULDC UR4, c[0x0][0x228] ;  /* 0x00008a0000047ab9 */ /* 0x000fe20000000800 */
[C---:B------:R-:W-:Y:S01]  /*102830*/  PRMT R2, R17.reuse, 0x7771, RZ ;  /* 0x0000777111027816 */ /* 0x040fe200000000ff */
[----:B0-----:R-:W2:Y:S08]  /*102840*/  LDL.LU.64 R230, [R1+0x3e0] ;  /* 0x0003e00001e67983 */ /* 0x001eb00000300a00 */
[----:B----4-:R0:W-:Y:S01]  /*102850*/  @P5 STG.E.U8 desc[UR10][R228.64], R0 ;  /* 0x00000000e4005986 */ /* 0x0101e2000c10110a */
[----:B------:R-:W-:Y:S01]  /*102860*/  ISETP.LT.AND P5, PT, R12, UR4, !P4 ;  /* 0x000000040c007c0c */ /* 0x000fe2000e7a1270 */
[----:B------:R-:W-:Y:S01]  /*102870*/  ULDC UR4, c[0x0][0x228] ;  /* 0x00008a0000047ab9 */ /* 0x000fe20000000800 */
[----:B------:R-:W-:Y:S01]  /*102880*/  PRMT R3, R17, 0x7772, RZ ;  /* 0x0000777211037816 */ /* 0x000fe200000000ff */
[----:B0-----:R-:W4:Y:S10]  /*102890*/  LDL.LU.64 R228, [R1+0x3d8] ;  /* 0x0003d80001e47983 */ /* 0x001f340000300a00 */
[----:B------:R0:W-:Y:S01]  /*1028a0*/  @P5 STG.E.U8 desc[UR10][R226.64], R2 ;  /* 0x00000002e2005986 */ /* 0x0001e2000c10110a */
[----:B------:R-:W-:Y:S01]  /*1028b0*/  ISETP.LT.AND P5, PT, R11, UR4, !P4 ;  /* 0x000000040b007c0c */ /* 0x000fe2000e7a1270 */
[----:B------:R-:W-:-:S02]  /*1028c0*/  ULDC UR4, c[0x0][0x228] ;  /* 0x00008a0000047ab9 */ /* 0x000fc40000000800 */
[----:B0-----:R-:W4:Y:S04]  /*1028d0*/  LDL.LU.64 R226, [R1+0x3d0] ;  /* 0x0003d00001e27983 */ /* 0x001f280000300a00 */
[----:B------:R-:W4:Y:S06]  /*1028e0*/  LDL.LU R225, [R1+0x338] ;  /* 0x0003380001e17983 */ /* 0x000f2c0000300800 */
[----:B---3--:R0:W-:Y:S04]  /*1028f0*/  @P5 STG.E.U8 desc[UR10][R18.64], R3 ;  /* 0x0000000312005986 */ /* 0x0081e8000c10110a */
[----:B0-----:R-:W3:Y:S01]  /*102900*/  LDL.LU.64 R18, [R1+0x3c8] ;  /* 0x0003c80001127983 */ /* 0x001ee20000300a00 */
[----:B------:R-:W-:Y:S01]  /*102910*/  ISETP.LT.AND P4, PT, R10, UR4, !P4 ;  /* 0x000000040a007c0c */ /* 0x000fe2000e781270 */
[----:B------:R-:W-:Y:S01]  /*102920*/  ULDC UR4, c[0x0][0x228] ;  /* 0x00008a0000047ab9 */ /* 0x000fe20000000800 */
[----:B------:R-:W-:-:S02]  /*102930*/  PRMT R0, R17, 0x7773, RZ ;  /* 0x0000777311007816 */ /* 0x000fc400000000ff */
[----:B------:R-:W-:Y:S01]  /*102940*/  ISETP.LT.AND P5, PT, R9, UR4, !P3 ;  /* 0x0000000409007c0c */ /* 0x000fe2000dfa1270 */
[----:B------:R-:W-:Y:S01]  /*102950*/  ULDC UR4, c[0x0][0x228] ;  /* 0x00008a0000047ab9 */ /* 0x000fe20000000800 */
[C---:B------:R-:W-:Y:S02]  /*102960*/  PRMT R4, R5.reuse, 0x7770, RZ ;  /* 0x0000777005047816 */ /* 0x040fe400000000ff */
[C---:B------:R-:W-:Y:S01]  /*102970*/  PRMT R2, R5.reuse, 0x7771, RZ ;  /* 0x0000777105027816 */ /* 0x040fe200000000ff */
[----:B------:R-:W3:Y:S04]  /*102980*/  LDL.LU.64 R236, [R1+0x3c0] ;  /* 0x0003c00001ec7983 */ /* 0x000ee80000300a00 */
[----:B------:R-:W3:Y:S04]  /*102990*/  LDL.LU.64 R234, [R1+0x3b8] ;  /* 0x0003b80001ea7983 */ /* 0x000ee80000300a00 */
[----:B------:R0:W-:Y:S01]  /*1029a0*/  @P4 STG.E.U8 desc[UR10][R20.64], R0 ;  /* 0x0000000014004986 */ /* 0x0001e2000c10110a */
[----:B------:R-:W-:Y:S01]  /*1029b0*/  ISETP.LT.AND P4, PT, R12, UR4, !P3 ;  /* 0x000000040c007c0c */ /* 0x000fe2000df81270 */
[----:B------:R-:W-:Y:S01]  /*1029c0*/  ULDC UR4, c[0x0][0x228] ;  /* 0x00008a0000047ab9 */ /* 0x000fe20000000800 */
[----:B------:R-:W-:Y:S01]  /*1029d0*/  PRMT R3, R5, 0x7772, RZ ;  /* 0x0000777205037816 */ /* 0x000fe200000000ff */
[----:B0-----:R-:W3:Y:S04]  /*1029e0*/  LDL.LU.64 R20, [R1+0x3b0] ;  /* 0x0003b00001147983 */ /* 0x001ee80000300a00 */
[----:B------:R0:W-:Y:S01]  /*1029f0*/  @P5 STG.E.U8 desc[UR10][R232.64], R4 ;  /* 0x00000004e8005986 */ /* 0x0001e2000c10110a */
[----:B------:R-:W-:Y:S01]  /*102a00*/  ISETP.LT.AND P5, PT, R11, UR4, !P3 ;  /* 0x000000040b007c0c */ /* 0x000fe2000dfa1270 */
[----:B------:R-:W-:Y:S01]  /*102a10*/  ULDC UR4, c[0x0][0x228] ;  /* 0x00008a0000047ab9 */ /* 0x000fe20000000800 */
[----:B------:R-:W-:-:S02]  /*102a20*/  ISETP.LT.AND P3, PT, R10, UR5, !P3 ;  /* 0x000000050a007c0c */ /* 0x000fc4000df61270 */
[----:B------:R-:W-:Y:S01]  /*102a30*/  PRMT R5, R5, 0x7773, RZ ;  /* 0x0000777305057816 */ /* 0x000fe200000000ff */
[----:B------:R-:W-:Y:S01]  /*102a40*/  ULDC UR5, c[0x0][0x228] ;  /* 0x00008a0000057ab9 */ /* 0x000fe20000000800 */
[----:B0-----:R-:W3:Y:S04]  /*102a50*/  LDL.LU.64 R232, [R1+0x3a8] ;  /* 0x0003a80001e87983 */ /* 0x001ee80000300a00 */
[----:B--2---:R0:W-:Y:S01]  /*102a60*/  @P4 STG.E.U8 desc[UR10][R230.64], R2 ;  /* 0x00000002e6004986 */ /* 0x0041e2000c10110a */
[----:B------:R-:W-:Y:S01]  /*102a70*/  ISETP.LT.AND P4, PT, R9, UR4, !P2 ;  /* 0x0000000409007c0c */ /* 0x000fe2000d781270 */
[----:B------:R-:W-:Y:S02]  /*102a80*/  ULDC UR4, c[0x0][0x228] ;  /* 0x00008a0000047ab9 */ /* 0x000fe40000000800 */
[----:B0-----:R-:W2:Y:S04]  /*102a90*/  LDL.LU.64 R230, [R1+0x3a0] ;  /* 0x0003a00001e67983 */ /* 0x001ea80000300a00 */
[----:B----4-:R0:W-:Y:S04]  /*102aa0*/  @P5 STG.E.U8 desc[UR10][R228.64], R3 ;  /* 0x00000003e4005986 */ /* 0x0101e8000c10110a */
[----:B0-----:R-:W4:Y:S04]  /*102ab0*/  LDL.LU.64 R228, [R1+0x398] ;  /* 0x0003980001e47983 */ /* 0x001f280000300a00 */
[----:B------:R-:W4:Y:S01]  /*102ac0*/  LDL.LU R17, [R1+0x33c] ;  /* 0x00033c0001117983 */ /* 0x000f220000300800 */
[----:B------:R-:W-:-:S03]  /*102ad0*/  PRMT R0, R225, 0x7770, RZ ;  /* 0x00007770e1007816 */ /* 0x000fc600000000ff */
[----:B------:R0:W-:Y:S04]  /*102ae0*/  @P3 STG.E.U8 desc[UR10][R226.64], R5 ;  /* 0x00000005e2003986 */ /* 0x0001e8000c10110a */
[----:B0-----:R-:W4:Y:S04]  /*102af0*/  LDL.LU.64 R226, [R1+0x390] ;  /* 0x0003900001e27983 */ /* 0x001f280000300a00 */
[----:B---3--:R0:W-:Y:S04]  /*102b00*/  @P4 STG.E.U8 desc[UR10][R18.64], R0 ;  /* 0x0000000012004986 */ /* 0x0081e8000c10110a */
[----:B0-----:R-:W3:Y:S01]  /*102b10*/  LDL.LU.64 R18, [R1+0x388] ;  /* 0x0003880001127983 */ /* 0x001ee20000300a00 */
[----:B------:R-:W-:Y:S01]  /*102b20*/  ISETP.LT.AND P3, PT, R12, UR4, !P2 ;  /* 0x000000040c007c0c */ /* 0x000fe2000d761270 */
[----:B------:R-:W-:Y:S01]  /*102b30*/  ULDC UR4, c[0x0][0x228] ;  /* 0x00008a0000047ab9 */ /* 0x000fe20000000800 */
[----:B------:R-:W-:-:S02]  /*102b40*/  ISETP.LT.AND P5, PT, R11, UR5, !P2 ;  /* 0x000000050b007c0c */ /* 0x000fc4000d7a1270 */
[----:B------:R-:W-:Y:S02]  /*102b50*/  ISETP.LT.AND P2, PT, R10, UR4, !P2 ;  /* 0x000000040a007c0c */ /* 0x000fe4000d741270 */
[C---:B------:R-:W-:Y:S02]  /*102b60*/  PRMT R2, R225.reuse, 0x7771, RZ ;  /* 0x00007771e1027816 */ /* 0x040fe400000000ff */
[C---:B------:R-:W-:Y:S01]  /*102b70*/  PRMT R3, R225.reuse, 0x7772, RZ ;  /* 0x00007772e1037816 */ /* 0x040fe200000000ff */
[----:B------:R-:W-:Y:S01]  /*102b80*/  ULDC UR4, c[0x0][0x228] ;  /* 0x00008a0000047ab9 */ /* 0x000fe20000000800 */
[----:B------:R-:W-:Y:S02]  /*102b90*/  PRMT R4, R225, 0x7773, RZ ;  /* 0x00007773e1047816 */ /* 0x000fe400000000ff */
[----:B------:R-:W-:Y:S01]  /*102ba0*/  ISETP.LT.AND P4, PT, R9, UR4, !P1 ;  /* 0x0000000409007c0c */ /* 0x000fe2000cf81270 */
[----:B------:R-:W-:Y:S01]  /*102bb0*/  ULDC UR4, c[0x0][0x228] ;  /* 0x00008a0000047ab9 */ /* 0x000fe20000000800 */
[----:B------:R-:W-:Y:S01]  /*102bc0*/  ULDC UR5, c[0x0][0x228] ;  /* 0x00008a0000057ab9 */ /* 0x000fe20000000800 */
[----:B------:R0:W-:Y:S04]  /*102bd0*/  @P3 STG.E.U8 desc[UR10][R236.64], R2 ;  /* 0x00000002ec003986 */ /* 0x0001e8000c10110a */
[----:B------:R1:W-:Y:S01]  /*102be0*/  @P5 STG.E.U8 desc[UR10][R234.64], R3 ;  /* 0x00000003ea005986 */ /* 0x0003e2000c10110a */
[----:B------:R-:W-:-:S03]  /*102bf0*/  ISETP.LT.AND P3, PT, R12, UR4, !P1 ;  /* 0x000000040c007c0c */ /* 0x000fc6000cf61270 */
[----:B------:R-:W-:Y:S01]  /*102c00*/  @P2 STG.E.U8 desc[UR10][R20.64], R4 ;  /* 0x0000000414002986 */ /* 0x000fe2000c10110a */
[----:B------:R-:W-:Y:S01]  /*102c10*/  ISETP.LT.AND P2, PT, R11, UR5, !P1 ;  /* 0x000000050b007c0c */ /* 0x000fe2000cf41270 */
[----:B------:R-:W-:Y:S01]  /*102c20*/  ULDC UR4, c[0x0][0x228] ;  /* 0x00008a0000047ab9 */ /* 0x000fe20000000800 */
[----:B------:R-:W-:Y:S01]  /*102c30*/  ULDC UR5, c[0x0][0x228] ;  /* 0x00008a0000057ab9 */ /* 0x000fe20000000800 */
[----:B------:R-:W-:Y:S02]  /*102c40*/  ISETP.LT.AND P1, PT, R10, UR4, !P1 ;  /* 0x000000040a007c0c */ /* 0x000fe4000cf21270 */
[----:B------:R-:W-:Y:S02]  /*102c50*/  ISETP.LT.AND P5, PT, R9, UR5, !P0 ;  /* 0x0000000509007c0c */ /* 0x000fe4000c7a1270 */
[C---:B------:R-:W-:Y:S01]  /*102c60*/  PRMT R0, R6.reuse, 0x7770, RZ ;  /* 0x0000777006007816 */ /* 0x040fe200000000ff */
[----:B------:R-:W-:Y:S01]  /*102c70*/  ULDC UR4, c[0x0][0x228] ;  /* 0x00008a0000047ab9 */ /* 0x000fe20000000800 */
[----:B------:R-:W-:Y:S01]  /*102c80*/  ULDC UR5, c[0x0][0x228] ;  /* 0x00008a0000057ab9 */ /* 0x000fe20000000800 */
[----:B0-----:R-:W-:-:S02]  /*102c90*/  PRMT R2, R6, 0x7771, RZ ;  /* 0x0000777106027816 */ /* 0x001fc400000000ff */
[C---:B-1----:R-:W-:Y:S01]  /*102ca0*/  PRMT R3, R6.reuse, 0x7772, RZ ;  /* 0x0000777206037816 */ /* 0x042fe200000000ff */
[----:B------:R4:W-:Y:S01]  /*102cb0*/  @P4 STG.E.U8 desc[UR10][R232.64], R0 ;  /* 0x00000000e8004986 */ /* 0x0009e2000c10110a */
[----:B------:R-:W-:Y:S02]  /*102cc0*/  PRMT R6, R6, 0x7773, RZ ;  /* 0x0000777306067816 */ /* 0x000fe400000000ff */
[----:B------:R-:W-:Y:S01]  /*102cd0*/  ISETP.LT.AND P4, PT, R9, UR6, !P6 ;  /* 0x0000000609007c0c */ /* 0x000fe2000f781270 */
[----:B------:R-:W-:Y:S01]  /*102ce0*/  ULDC UR6, c[0x0][0x228] ;  /* 0x00008a0000067ab9 */ /* 0x000fe20000000800 */
[----:B--2---:R0:W-:Y:S01]  /*102cf0*/  @P3 STG.E.U8 desc[UR10][R230.64], R2 ;  /* 0x00000002e6003986 */ /* 0x0041e2000c10110a */
[C---:B------:R-:W-:Y:S01]  /*102d00*/  ISETP.LT.AND P3, PT, R12.reuse, UR4, !P0 ;  /* 0x000000040c007c0c */ /* 0x040fe2000c761270 */
[----:B------:R-:W-:Y:S01]  /*102d10*/  ULDC UR4, c[0x0][0x228] ;  /* 0x00008a0000047ab9 */ /* 0x000fe20000000800 */
[C---:B----4-:R-:W-:Y:S01]  /*102d20*/  PRMT R0, R17.reuse, 0x7770, RZ ;  /* 0x0000777011007816 */ /* 0x050fe200000000ff */
[----:B------:R1:W-:Y:S01]  /*102d30*/  @P2 STG.E.U8 desc[UR10][R228.64], R3 ;  /* 0x00000003e4002986 */ /* 0x0003e2000c10110a */
[----:B------:R-:W-:Y:S01]  /*102d40*/  ISETP.LT.AND P2, PT, R12, UR5, !P6 ;  /* 0x000000050c007c0c */ /* 0x000fe2000f741270 */
[----:B------:R-:W-:Y:S01]  /*102d50*/  ULDC UR5, c[0x0][0x228] ;  /* 0x00008a0000057ab9 */ /* 0x000fe20000000800 */
[----:B0-----:R-:W-:-:S02]  /*102d60*/  PRMT R2, R17, 0x7771, RZ ;  /* 0x0000777111027816 */ /* 0x001fc400000000ff */
[C---:B------:R-:W-:Y:S02]  /*102d70*/  PRMT R4, R17.reuse, 0x7773, RZ ;  /* 0x0000777311047816 */ /* 0x040fe400000000ff */
[----:B-1----:R-:W-:Y:S01]  /*102d80*/  PRMT R3, R17, 0x7772, RZ ;  /* 0x0000777211037816 */ /* 0x002fe200000000ff */
[----:B------:R0:W-:Y:S01]  /*102d90*/  @P1 STG.E.U8 desc[UR10][R226.64], R6 ;  /* 0x00000006e2001986 */ /* 0x0001e2000c10110a */
[----:B------:R-:W-:-:S03]  /*102da0*/  ISETP.LT.AND P1, PT, R11, UR6, !P6 ;  /* 0x000000060b007c0c */ /* 0x000fc6000f721270 */
[----:B---3--:R1:W-:Y:S01]  /*102db0*/  @P5 STG.E.U8 desc[UR10][R18.64], R0 ;  /* 0x0000000012005986 */ /* 0x0083e2000c10110a */
[----:B------:R-:W-:Y:S02]  /*102dc0*/  ISETP.LT.AND P5, PT, R11, UR4, !P0 ;  /* 0x000000040b007c0c */ /* 0x000fe4000c7a1270 */
[C---:B------:R-:W-:Y:S01]  /*102dd0*/  ISETP.LT.AND P0, PT, R10.reuse, UR5, !P0 ;  /* 0x000000050a007c0c */ /* 0x040fe2000c701270 */
[----:B------:R-:W2:Y:S04]  /*102de0*/  LDL.LU.64 R20, [R1+0x378] ;  /* 0x0003780001147983 */ /* 0x000ea80000300a00 */
[----:B------:R-:W3:Y:S04]  /*102df0*/  LDL.LU.64 R232, [R1+0x368] ;  /* 0x0003680001e87983 */ /* 0x000ee80000300a00 */
[----:B------:R-:W4:Y:S04]  /*102e00*/  LDL.LU.64 R230, [R1+0x350] ;  /* 0x0003500001e67983 */ /* 0x000f280000300a00 */
[----:B------:R-:W4:Y:S04]  /*102e10*/  LDL.LU.64 R228, [R1+0x380] ;  /* 0x0003800001e47983 */ /* 0x000f280000300a00 */
[----:B0-----:R-:W4:Y:S04]  /*102e20*/  LDL.LU.64 R226, [R1+0x370] ;  /* 0x0003700001e27983 */ /* 0x001f280000300a00 */
[----:B-1----:R-:W4:Y:S01]  /*102e30*/  LDL.LU.64 R18, [R1+0x360] ;  /* 0x0003600001127983 */ /* 0x002f220000300a00 */
[----:B------:R-:W-:-:S02]  /*102e40*/  ISETP.LT.AND P6, PT, R10, UR6, !P6 ;  /* 0x000000060a007c0c */ /* 0x000fc4000f7c1270 */
[C---:B------:R-:W-:Y:S02]  /*102e50*/  PRMT R0, R7.reuse, 0x7770, RZ ;  /* 0x0000777007007816 */ /* 0x040fe400000000ff */
[C---:B------:R-:W-:Y:S02]  /*102e60*/  PRMT R5, R7.reuse, 0x7771, RZ ;  /* 0x0000777107057816 */ /* 0x040fe400000000ff */
[C---:B------:R-:W-:Y:S02]  /*102e70*/  PRMT R6, R7.reuse, 0x7772, RZ ;  /* 0x0000777207067816 */ /* 0x040fe400000000ff */
[----:B------:R-:W-:Y:S01]  /*102e80*/  PRMT R7, R7, 0x7773, RZ ;  /* 0x0000777307077816 */ /* 0x000fe200000000ff */
[----:B--2---:R0:W-:Y:S04]  /*102e90*/  @P3 STG.E.U8 desc[UR10][R20.64], R2 ;  /* 0x0000000214003986 */ /* 0x0041e8000c10110a */
[----:B---3--:R0:W-:Y:S04]  /*102ea0*/  @P5 STG.E.U8 desc[UR10][R232.64], R3 ;  /* 0x00000003e8005986 */ /* 0x0081e8000c10110a */
[----:B----4-:R0:W-:Y:S04]  /*102eb0*/  @P0 STG.E.U8 desc[UR10][R230.64], R4 ;  /* 0x00000004e6000986 */ /* 0x0101e8000c10110a */
[----:B------:R0:W-:Y:S04]  /*102ec0*/  @P4 STG.E.U8 desc[UR10][R228.64], R0 ;  /* 0x00000000e4004986 */ /* 0x0001e8000c10110a */
[----:B------:R0:W-:Y:S04]  /*102ed0*/  @P2 STG.E.U8 desc[UR10][R226.64], R5 ;  /* 0x00000005e2002986 */ /* 0x0001e8000c10110a */
[----:B------:R0:W-:Y:S01]  /*102ee0*/  @P1 STG.E.U8 desc[UR10][R18.64], R6 ;  /* 0x0000000612001986 */ /* 0x0001e2000c10110a */
[----:B------:R-:W-:Y:S05]  /*102ef0*/  @!P6 EXIT ;  /* 0x000000000000e94d */ /* 0x000fea0003800000 */
[----:B0-----:R-:W2:Y:S04]  /*102f00*/  LDL.LU.64 R18, [R1+0x358] ;  /* 0x0003580001127983 */ /* 0x001ea80000300a00 */
[----:B--2---:R-:W-:Y:S01]  /*102f10*/  STG.E.U8 desc[UR10][R18.64], R7 ;  /* 0x0000000712007986 */ /* 0x004fe2000c10110a */
[----:B------:R-:W-:Y:S05]  /*102f20*/  EXIT ;  /* 0x000000000000794d */ /* 0x000fea0003800000 */
.L_x_3:
[----:B------:R-:W-:-:S00]  /*102f30*/  BRA `(.L_x_3) ;  /* 0xfffffffc00fc7947 */ /* 0x000fc0000383ffff */
[----:B------:R-:W-:-:S00]  /*102f40*/  NOP ;  /* 0x0000000000007918 */ /* 0x000fc00000000000 */
        /* <DEDUP_REMOVED lines=11> */
.L_x_4:


//--------------------- .nv.shared.matmul_kernel  --------------------------
	.section	.nv.shared.matmul_kernel,"aw",@nobits
	.sectionflags	@""
	.align	16
	.zero		1024


//--------------------- .nv.shared.reserved.0     --------------------------
	.section	.nv.shared.reserved.0,"aw",@nobits
	.weak		__nv_reservedSMEM_offset_0_alias
	.size		__nv_reservedSMEM_offset_0_alias, 0, 0
	.other		__nv_reservedSMEM_offset_0_alias,@"STO_CUDA_RESERVED_SHARED STV_DEFAULT"
__nv_reservedSMEM_offset_0_alias:
	.zero		0


//--------------------- .nv.constant0.matmul_kernel --------------------------
	.section	.nv.constant0.matmul_kernel,"a",@progbits
	.sectionflags	@""
	.align	4
.nv.constant0.matmul_kernel:
	.zero		608


//--------------------- SYMBOLS --------------------------

	.type		.nv.reservedSmem.offset0,@object
	.size		.nv.reservedSmem.offset0,0x4
